// auto-generated by cutlass_sweep.conv — config: {"arch": "sm_100", "cluster_m": 1, "cluster_n": 1, "conv_kind": "fprop", "dtype": "tf32", "ndim": 3, "tile_k": 64, "tile_m": 128, "tile_n": 128}
#include "cutlass/cutlass.h"
#include "cute/tensor.hpp"
#include "cutlass/kernel_hardware_info.hpp"
#include "cutlass/conv/convolution.h"
#include "cutlass/conv/dispatch_policy.hpp"
#include "cutlass/conv/collective/collective_builder.hpp"
#include "cutlass/conv/kernel/conv_universal.hpp"
#include "cutlass/conv/device/conv_universal_adapter.hpp"
#include "cutlass/epilogue/collective/collective_builder.hpp"

using namespace cute;
using Elem = cutlass::tfloat32_t;
using Acc  = float;
using LayoutAB = cutlass::layout::TensorNDHWC;
using LayoutC  = cutlass::layout::TensorNDHWC;
constexpr auto ConvOp = cutlass::conv::Operator::kFprop;
using TileShape    = Shape<_128, _128, Shape<_64>>;
using ClusterShape = Shape<_1, _1, _1>;

using CollectiveEpilogue = typename cutlass::epilogue::collective::CollectiveBuilder<
    cutlass::arch::Sm100, cutlass::arch::OpClassTensorOp,
    TileShape, ClusterShape,
    cutlass::epilogue::collective::EpilogueTileAuto,
    Acc, Acc,
    Elem, LayoutC, 128 / cutlass::sizeof_bits<Elem>::value,
    Elem, LayoutC, 128 / cutlass::sizeof_bits<Elem>::value,
    cutlass::epilogue::collective::EpilogueScheduleAuto
  >::CollectiveOp;

using CollectiveMainloop = typename cutlass::conv::collective::CollectiveBuilder<
    cutlass::arch::Sm100, cutlass::arch::OpClassTensorOp, ConvOp,
    Elem, LayoutAB, 128 / cutlass::sizeof_bits<Elem>::value,
    Elem, LayoutAB, 128 / cutlass::sizeof_bits<Elem>::value,
    Acc,
    TileShape, ClusterShape,
    cutlass::conv::collective::StageCountAutoCarveout<
        static_cast<int>(sizeof(typename CollectiveEpilogue::SharedStorage))>,
    cutlass::conv::collective::KernelScheduleAuto
  >::CollectiveOp;

using ProblemShape = cutlass::conv::ConvProblemShape<
    ConvOp, CollectiveMainloop::DispatchPolicy::NumSpatialDimensions>;
using ConvKernel = cutlass::conv::kernel::ConvUniversal<
    ProblemShape, CollectiveMainloop, CollectiveEpilogue>;
using Conv = cutlass::conv::device::ConvUniversalAdapter<ConvKernel>;

auto* _anchor = &cutlass::device_kernel<ConvKernel>;


// ===== COMPILED SASS (sm_100a) =====

	.target	sm_100a

	.elftype	@"ET_EXEC"


//--------------------- .note.nv.tkinfo           --------------------------
	.section	.note.nv.tkinfo,"",@"SHT_NOTE"
	.sectionflags	@"SHF_NOTE_NV_TKINFO"
	.tkinfo
        /*0018*/ 	.word	0x00000002
        /*0030*/ 	.string	""
        /*0030*/ 	.string	"ptxas"
        /*0030*/ 	.string	"Cuda compilation tools, release 13.0, V13.0.88"
        /*0030*/ 	.string	"Build cuda_13.0.r13.0/compiler.36424714_0"
        /*0030*/ 	.string	"-arch sm_100a -m 64 "



//--------------------- .note.nv.cuinfo           --------------------------
	.section	.note.nv.cuinfo,"",@"SHT_NOTE"
	.sectionflags	@"SHF_NOTE_NV_CUINFO"
        /*0018*/ 	.short	0x0002
        /*001a*/ 	.short	0x0064
        /*001c*/ 	.short	0x0082
	.zero		2


//--------------------- .nv.info                  --------------------------
	.section	.nv.info,"",@"SHT_CUDA_INFO"
	.align	4


	//----- nvinfo : EIATTR_REGCOUNT
	.align		4
        /*0000*/ 	.byte	0x04, 0x2f
        /*0002*/ 	.short	(.L_19 - .L_18)
	.align		4
.L_18:
        /*0004*/ 	.word	index@(_ZN7cutlass13device_kernelINS_4conv6kernel13ConvUniversalINS1_16ConvProblemShapeILNS1_8OperatorE0ELi3EEENS1_10collective14CollectiveConvINS1_47MainloopSm100TmaUmmaWarpSpecializedImplicitGemmILS5_0ELi3ELi3ELi1ELi2EN4cute5tupleIJNSA_1CILi1EEESD_SD_EEEEENSB_IJNSC_ILi128EEESG_NSB_IJNSC_ILi64EEEEEEEEENS_10tfloat32_tESK_NSA_8TiledMMAINSA_8MMA_AtomIJNSA_17SM100_MMA_TF32_SSISK_SK_fLi128ELi128ELNSA_4UMMA5MajorE0ELSP_0ELNSO_7ScaleInE0ELSQ_0EEEEEENSA_6LayoutISE_NSB_IJNSC_ILi0EEESU_SU_EEEEENSB_IJNSA_10UnderscoreESX_SX_EEEEENS7_6detail27Sm100ImplicitGemmTileTraitsINSA_20SM90_TMA_LOAD_IM2COLENSA_14ComposedLayoutINSA_7SwizzleILi3ELi4ELi3EEENSA_18smem_ptr_flag_bitsILi32EEENST_INSB_IJNSC_ILi8EEENSC_ILi32EEEEEENSB_IJS19_SD_EEEEEEEvEENS11_INSA_13SM90_TMA_LOADES1D_vEEEENS_8epilogue10collective18CollectiveEpilogueINS1I_23Sm100TmaWarpSpecializedILi4ELi2ELi16ELb1ELb0EEEJSJ_NSB_IJNST_ISG_SD_EENST_INSC_ILi16EEESD_EEEEESK_NSB_IJNSB_IJllllEEESD_SU_EEESK_S1S_NS1I_6fusion15FusionCallbacksIS1M_NS1T_17LinearCombinationISK_fSK_fLNS_15FloatRoundStyleE2EEESJ_S1Q_JEEENSA_5SM1004TMEM4LOAD26SM100_TMEM_LOAD_32dp32b16xES12_NS13_INS14_ILi2ELi4ELi3EEES17_NST_INSB_IJS18_S1O_EEENSB_IJS1O_SD_EEEEEEENSA_39AutoVectorizingCopyWithAssumedAlignmentILi128EEENSA_21SM90_TMA_STORE_IM2COLES27_S29_S29_EEEvvEEEEvNT_6ParamsE)
        /*0008*/ 	.word	0x00000080


	//----- nvinfo : EIATTR_FRAME_SIZE
	.align		4
.L_19:
        /*000c*/ 	.byte	0x04, 0x11
        /*000e*/ 	.short	(.L_21 - .L_20)
	.align		4
.L_20:
        /*0010*/ 	.word	index@($__internal_2_$__cuda_sm10x_tcgen05_guardrail_trap_unallocated_columns_being_dealloced)
        /*0014*/ 	.word	0x00000008


	//----- nvinfo : EIATTR_FRAME_SIZE
	.align		4
.L_21:
        /*0018*/ 	.byte	0x04, 0x11
        /*001a*/ 	.short	(.L_23 - .L_22)
	.align		4
.L_22:
        /*001c*/ 	.word	index@($__internal_1_$__cuda_sm10x_tcgen05_guardrail_trap_phase_invalid_during_alloc)
        /*0020*/ 	.word	0x00000008


	//----- nvinfo : EIATTR_FRAME_SIZE
	.align		4
.L_23:
        /*0024*/ 	.byte	0x04, 0x11
        /*0026*/ 	.short	(.L_25 - .L_24)
	.align		4
.L_24:
        /*0028*/ 	.word	index@($__internal_0_$__cuda_sm10x_tcgen05_guardrail_trap_col_being_dealloced_not_returned_by_alloc)
        /*002c*/ 	.word	0x00000008


	//----- nvinfo : EIATTR_FRAME_SIZE
	.align		4
.L_25:
        /*0030*/ 	.byte	0x04, 0x11
        /*0032*/ 	.short	(.L_27 - .L_26)
	.align		4
.L_26:
        /*0034*/ 	.word	index@(_ZN7cutlass13device_kernelINS_4conv6kernel13ConvUniversalINS1_16ConvProblemShapeILNS1_8OperatorE0ELi3EEENS1_10collective14CollectiveConvINS1_47MainloopSm100TmaUmmaWarpSpecializedImplicitGemmILS5_0ELi3ELi3ELi1ELi2EN4cute5tupleIJNSA_1CILi1EEESD_SD_EEEEENSB_IJNSC_ILi128EEESG_NSB_IJNSC_ILi64EEEEEEEEENS_10tfloat32_tESK_NSA_8TiledMMAINSA_8MMA_AtomIJNSA_17SM100_MMA_TF32_SSISK_SK_fLi128ELi128ELNSA_4UMMA5MajorE0ELSP_0ELNSO_7ScaleInE0ELSQ_0EEEEEENSA_6LayoutISE_NSB_IJNSC_ILi0EEESU_SU_EEEEENSB_IJNSA_10UnderscoreESX_SX_EEEEENS7_6detail27Sm100ImplicitGemmTileTraitsINSA_20SM90_TMA_LOAD_IM2COLENSA_14ComposedLayoutINSA_7SwizzleILi3ELi4ELi3EEENSA_18smem_ptr_flag_bitsILi32EEENST_INSB_IJNSC_ILi8EEENSC_ILi32EEEEEENSB_IJS19_SD_EEEEEEEvEENS11_INSA_13SM90_TMA_LOADES1D_vEEEENS_8epilogue10collective18CollectiveEpilogueINS1I_23Sm100TmaWarpSpecializedILi4ELi2ELi16ELb1ELb0EEEJSJ_NSB_IJNST_ISG_SD_EENST_INSC_ILi16EEESD_EEEEESK_NSB_IJNSB_IJllllEEESD_SU_EEESK_S1S_NS1I_6fusion15FusionCallbacksIS1M_NS1T_17LinearCombinationISK_fSK_fLNS_15FloatRoundStyleE2EEESJ_S1Q_JEEENSA_5SM1004TMEM4LOAD26SM100_TMEM_LOAD_32dp32b16xES12_NS13_INS14_ILi2ELi4ELi3EEES17_NST_INSB_IJS18_S1O_EEENSB_IJS1O_SD_EEEEEEENSA_39AutoVectorizingCopyWithAssumedAlignmentILi128EEENSA_21SM90_TMA_STORE_IM2COLES27_S29_S29_EEEvvEEEEvNT_6ParamsE)
        /*0038*/ 	.word	0x00000008


	//----- nvinfo : EIATTR_MIN_STACK_SIZE
	.align		4
.L_27:
        /*003c*/ 	.byte	0x04, 0x12
        /*003e*/ 	.short	(.L_29 - .L_28)
	.align		4
.L_28:
        /*0040*/ 	.word	index@(_ZN7cutlass13device_kernelINS_4conv6kernel13ConvUniversalINS1_16ConvProblemShapeILNS1_8OperatorE0ELi3EEENS1_10collective14CollectiveConvINS1_47MainloopSm100TmaUmmaWarpSpecializedImplicitGemmILS5_0ELi3ELi3ELi1ELi2EN4cute5tupleIJNSA_1CILi1EEESD_SD_EEEEENSB_IJNSC_ILi128EEESG_NSB_IJNSC_ILi64EEEEEEEEENS_10tfloat32_tESK_NSA_8TiledMMAINSA_8MMA_AtomIJNSA_17SM100_MMA_TF32_SSISK_SK_fLi128ELi128ELNSA_4UMMA5MajorE0ELSP_0ELNSO_7ScaleInE0ELSQ_0EEEEEENSA_6LayoutISE_NSB_IJNSC_ILi0EEESU_SU_EEEEENSB_IJNSA_10UnderscoreESX_SX_EEEEENS7_6detail27Sm100ImplicitGemmTileTraitsINSA_20SM90_TMA_LOAD_IM2COLENSA_14ComposedLayoutINSA_7SwizzleILi3ELi4ELi3EEENSA_18smem_ptr_flag_bitsILi32EEENST_INSB_IJNSC_ILi8EEENSC_ILi32EEEEEENSB_IJS19_SD_EEEEEEEvEENS11_INSA_13SM90_TMA_LOADES1D_vEEEENS_8epilogue10collective18CollectiveEpilogueINS1I_23Sm100TmaWarpSpecializedILi4ELi2ELi16ELb1ELb0EEEJSJ_NSB_IJNST_ISG_SD_EENST_INSC_ILi16EEESD_EEEEESK_NSB_IJNSB_IJllllEEESD_SU_EEESK_S1S_NS1I_6fusion15FusionCallbacksIS1M_NS1T_17LinearCombinationISK_fSK_fLNS_15FloatRoundStyleE2EEESJ_S1Q_JEEENSA_5SM1004TMEM4LOAD26SM100_TMEM_LOAD_32dp32b16xES12_NS13_INS14_ILi2ELi4ELi3EEES17_NST_INSB_IJS18_S1O_EEENSB_IJS1O_SD_EEEEEEENSA_39AutoVectorizingCopyWithAssumedAlignmentILi128EEENSA_21SM90_TMA_STORE_IM2COLES27_S29_S29_EEEvvEEEEvNT_6ParamsE)
        /*0044*/ 	.word	0x00000008
.L_29:


//--------------------- .nv.compat                --------------------------
	.section	.nv.compat,"",@"SHT_CUDA_COMPAT_INFO"
	.align	4
        /*0000*/ 	.byte	0x02, 0x09, 0x01, 0x00, 0x02, 0x02, 0x02, 0x00, 0x02, 0x05, 0x05, 0x00, 0x03, 0x07, 0x01, 0x01
        /*0010*/ 	.byte	0x02, 0x03, 0x01, 0x00, 0x02, 0x06, 0x01, 0x00, 0x04, 0x0b, 0x08, 0x00, 0x09, 0x00, 0x00, 0x00
        /*0020*/ 	.byte	0x00, 0x00, 0x00, 0x00


//--------------------- .nv.info._ZN7cutlass13device_kernelINS_4conv6kernel13ConvUniversalINS1_16ConvProblemShapeILNS1_8OperatorE0ELi3EEENS1_10collective14CollectiveConvINS1_47MainloopSm100TmaUmmaWarpSpecializedImplicitGemmILS5_0ELi3ELi3ELi1ELi2EN4cute5tupleIJNSA_1CILi1EEESD_SD_EEEEENSB_IJNSC_ILi128EEESG_NSB_IJNSC_ILi64EEEEEEEEENS_10tfloat32_tESK_NSA_8TiledMMAINSA_8MMA_AtomIJNSA_17SM100_MMA_TF32_SSISK_SK_fLi128ELi128ELNSA_4UMMA5MajorE0ELSP_0ELNSO_7ScaleInE0ELSQ_0EEEEEENSA_6LayoutISE_NSB_IJNSC_ILi0EEESU_SU_EEEEENSB_IJNSA_10UnderscoreESX_SX_EEEEENS7_6detail27Sm100ImplicitGemmTileTraitsINSA_20SM90_TMA_LOAD_IM2COLENSA_14ComposedLayoutINSA_7SwizzleILi3ELi4ELi3EEENSA_18smem_ptr_flag_bitsILi32EEENST_INSB_IJNSC_ILi8EEENSC_ILi32EEEEEENSB_IJS19_SD_EEEEEEEvEENS11_INSA_13SM90_TMA_LOADES1D_vEEEENS_8epilogue10collective18CollectiveEpilogueINS1I_23Sm100TmaWarpSpecializedILi4ELi2ELi16ELb1ELb0EEEJSJ_NSB_IJNST_ISG_SD_EENST_INSC_ILi16EEESD_EEEEESK_NSB_IJNSB_IJllllEEESD_SU_EEESK_S1S_NS1I_6fusion15FusionCallbacksIS1M_NS1T_17LinearCombinationISK_fSK_fLNS_15FloatRoundStyleE2EEESJ_S1Q_JEEENSA_5SM1004TMEM4LOAD26SM100_TMEM_LOAD_32dp32b16xES12_NS13_INS14_ILi2ELi4ELi3EEES17_NST_INSB_IJS18_S1O_EEENSB_IJS1O_SD_EEEEEEENSA_39AutoVectorizingCopyWithAssumedAlignmentILi128EEENSA_21SM90_TMA_STORE_IM2COLES27_S29_S29_EEEvvEEEEvNT_6ParamsE --------------------------
	.section	.nv.info._ZN7cutlass13device_kernelINS_4conv6kernel13ConvUniversalINS1_16ConvProblemShapeILNS1_8OperatorE0ELi3EEENS1_10collective14CollectiveConvINS1_47MainloopSm100TmaUmmaWarpSpecializedImplicitGemmILS5_0ELi3ELi3ELi1ELi2EN4cute5tupleIJNSA_1CILi1EEESD_SD_EEEEENSB_IJNSC_ILi128EEESG_NSB_IJNSC_ILi64EEEEEEEEENS_10tfloat32_tESK_NSA_8TiledMMAINSA_8MMA_AtomIJNSA_17SM100_MMA_TF32_SSISK_SK_fLi128ELi128ELNSA_4UMMA5MajorE0ELSP_0ELNSO_7ScaleInE0ELSQ_0EEEEEENSA_6LayoutISE_NSB_IJNSC_ILi0EEESU_SU_EEEEENSB_IJNSA_10UnderscoreESX_SX_EEEEENS7_6detail27Sm100ImplicitGemmTileTraitsINSA_20SM90_TMA_LOAD_IM2COLENSA_14ComposedLayoutINSA_7SwizzleILi3ELi4ELi3EEENSA_18smem_ptr_flag_bitsILi32EEENST_INSB_IJNSC_ILi8EEENSC_ILi32EEEEEENSB_IJS19_SD_EEEEEEEvEENS11_INSA_13SM90_TMA_LOADES1D_vEEEENS_8epilogue10collective18CollectiveEpilogueINS1I_23Sm100TmaWarpSpecializedILi4ELi2ELi16ELb1ELb0EEEJSJ_NSB_IJNST_ISG_SD_EENST_INSC_ILi16EEESD_EEEEESK_NSB_IJNSB_IJllllEEESD_SU_EEESK_S1S_NS1I_6fusion15FusionCallbacksIS1M_NS1T_17LinearCombinationISK_fSK_fLNS_15FloatRoundStyleE2EEESJ_S1Q_JEEENSA_5SM1004TMEM4LOAD26SM100_TMEM_LOAD_32dp32b16xES12_NS13_INS14_ILi2ELi4ELi3EEES17_NST_INSB_IJS18_S1O_EEENSB_IJS1O_SD_EEEEEEENSA_39AutoVectorizingCopyWithAssumedAlignmentILi128EEENSA_21SM90_TMA_STORE_IM2COLES27_S29_S29_EEEvvEEEEvNT_6ParamsE,"",@"SHT_CUDA_INFO"
	.sectionflags	@""
	.align	4


	//----- nvinfo : EIATTR_CUDA_API_VERSION
	.align		4
        /*0000*/ 	.byte	0x04, 0x37
        /*0002*/ 	.short	(.L_31 - .L_30)
.L_30:
        /*0004*/ 	.word	0x00000082


	//----- nvinfo : EIATTR_KPARAM_INFO
	.align		4
.L_31:
        /*0008*/ 	.byte	0x04, 0x17
        /*000a*/ 	.short	(.L_33 - .L_32)
.L_32:
        /*000c*/ 	.word	0x00000000
        /*0010*/ 	.short	0x0000
        /*0012*/ 	.short	0x0000
        /*0014*/ 	.byte	0x00, 0xf0, 0x01, 0x24


	//----- nvinfo : EIATTR_AT_ENTRY_FRAGMENTS
	.align		4
.L_33:
        /*0018*/ 	.byte	0x04, 0x4f
        /*001a*/ 	.short	(.L_35 - .L_34)


	//   ....[0]....
.L_34:
        /*001c*/ 	.word	0x00000006


	//----- nvinfo : EIATTR_RESERVED_SMEM_USED
	.align		4
.L_35:
        /*0020*/ 	.byte	0x01, 0x41
	.zero		2


	//----- nvinfo : EIATTR_SPARSE_MMA_MASK
	.align		4
        /*0024*/ 	.byte	0x03, 0x50
        /*0026*/ 	.short	0x0000


	//----- nvinfo : EIATTR_TCGEN05_1CTA_USED
	.align		4
        /*0028*/ 	.byte	0x01, 0x51
	.zero		2


	//----- nvinfo : EIATTR_MAXREG_COUNT
	.align		4
        /*002c*/ 	.byte	0x03, 0x1b
        /*002e*/ 	.short	0x00ff


	//----- nvinfo : EIATTR_NUM_BARRIERS
	.align		4
        /*0030*/ 	.byte	0x02, 0x4c
        /*0032*/ 	.byte	0x07
	.zero		1


	//----- nvinfo : EIATTR_EXTERNS
	.align		4
        /*0034*/ 	.byte	0x04, 0x0f
        /*0036*/ 	.short	(.L_37 - .L_36)


	//   ....[0]....
	.align		4
.L_36:
        /*0038*/ 	.word	index@(__assertfail)


	//----- nvinfo : EIATTR_MERCURY_ISA_VERSION
	.align		4
.L_37:
        /*003c*/ 	.byte	0x03, 0x5f
        /*003e*/ 	.short	0x0101


	//----- nvinfo : EIATTR_INT_WARP_WIDE_INSTR_OFFSETS
	.align		4
        /*0040*/ 	.byte	0x04, 0x31
        /*0042*/ 	.short	(.L_39 - .L_38)


	//   ....[0]....
.L_38:
        /*0044*/ 	.word	0x0000b8e0


	//   ....[1]....
        /*0048*/ 	.word	0x0000b900


	//   ....[2]....
        /*004c*/ 	.word	0x0000b940


	//   ....[3]....
        /*0050*/ 	.word	0x0000c4a0


	//   ....[4]....
        /*0054*/ 	.word	0x0000c650


	//   ....[5]....
        /*0058*/ 	.word	0x0000c6d0


	//   ....[6]....
        /*005c*/ 	.word	0x0000c850


	//   ....[7]....
        /*0060*/ 	.word	0x0000c8d0


	//   ....[8]....
        /*0064*/ 	.word	0x0000ca50


	//   ....[9]....
        /*0068*/ 	.word	0x0000cad0


	//   ....[10]....
        /*006c*/ 	.word	0x0000cc60


	//   ....[11]....
        /*0070*/ 	.word	0x0000cc80


	//   ....[12]....
        /*0074*/ 	.word	0x0000ce10


	//   ....[13]....
        /*0078*/ 	.word	0x0000cec0


	//   ....[14]....
        /*007c*/ 	.word	0x0000cfd0


	//   ....[15]....
        /*0080*/ 	.word	0x0000d080


	//   ....[16]....
        /*0084*/ 	.word	0x0000d250


	//   ....[17]....
        /*0088*/ 	.word	0x0000d370


	//----- nvinfo : EIATTR_COOP_GROUP_MASK_REGIDS
	.align		4
.L_39:
        /*008c*/ 	.byte	0x04, 0x29
        /*008e*/ 	.short	(.L_41 - .L_40)


	//   ....[0]....
.L_40:
        /*0090*/ 	.word	0xffffffff


	//   ....[1]....
        /*0094*/ 	.word	0xffffffff


	//   ....[2]....
        /*0098*/ 	.word	0xffffffff


	//   ....[3]....
        /*009c*/ 	.word	0xffffffff


	//   ....[4]....
        /*00a0*/ 	.word	0xffffffff


	//   ....[5]....
        /*00a4*/ 	.word	0xffffffff


	//   ....[6]....
        /*00a8*/ 	.word	0xffffffff


	//   ....[7]....
        /*00ac*/ 	.word	0xffffffff


	//   ....[8]....
        /*00b0*/ 	.word	0xffffffff


	//   ....[9]....
        /*00b4*/ 	.word	0xffffffff


	//   ....[10]....
        /*00b8*/ 	.word	0xffffffff


	//   ....[11]....
        /*00bc*/ 	.word	0xffffffff


	//----- nvinfo : EIATTR_COOP_GROUP_INSTR_OFFSETS
	.align		4
.L_41:
        /*00c0*/ 	.byte	0x04, 0x28
        /*00c2*/ 	.short	(.L_43 - .L_42)


	//   ....[0]....
.L_42:
        /*00c4*/ 	.word	0x000000a0


	//   ....[1]....
        /*00c8*/ 	.word	0x00000550


	//   ....[2]....
        /*00cc*/ 	.word	0x00000690


	//   ....[3]....
        /*00d0*/ 	.word	0x00000840


	//   ....[4]....
        /*00d4*/ 	.word	0x00000970


	//   ....[5]....
        /*00d8*/ 	.word	0x00000b70


	//   ....[6]....
        /*00dc*/ 	.word	0x00009ba0


	//   ....[7]....
        /*00e0*/ 	.word	0x0000a600


	//   ....[8]....
        /*00e4*/ 	.word	0x0000a810


	//   ....[9]....
        /*00e8*/ 	.word	0x0000a840


	//   ....[10]....
        /*00ec*/ 	.word	0x0000b7d0


	//   ....[11]....
        /*00f0*/ 	.word	0x0000ba10


	//----- nvinfo : EIATTR_VRC_CTA_INIT_COUNT
	.align		4
.L_43:
        /*00f4*/ 	.byte	0x02, 0x4a
        /*00f6*/ 	.byte	0x80
	.zero		1


	//----- nvinfo : EIATTR_SYSCALL_OFFSETS
	.align		4
        /*00f8*/ 	.byte	0x04, 0x46
        /*00fa*/ 	.short	(.L_45 - .L_44)


	//   ....[0]....
.L_44:
        /*00fc*/ 	.word	0x0000ddc0


	//   ....[1]....
        /*0100*/ 	.word	0x0000de80


	//   ....[2]....
        /*0104*/ 	.word	0x0000e6c0


	//   ....[3]....
        /*0108*/ 	.word	0x0000f030


	//   ....[4]....
        /*010c*/ 	.word	0x0000f990


	//   ....[5]....
        /*0110*/ 	.word	0x00010340


	//   ....[6]....
        /*0114*/ 	.word	0x00010cf0


	//   ....[7]....
        /*0118*/ 	.word	0x000116a0


	//   ....[8]....
        /*011c*/ 	.word	0x00012050


	//   ....[9]....
        /*0120*/ 	.word	0x000129b0


	//----- nvinfo : EIATTR_MBARRIER_INSTR_OFFSETS
	.align		4
.L_45:
        /*0124*/ 	.byte	0x04, 0x39
        /*0126*/ 	.short	(.L_47 - .L_46)


	//   ....[0]....
.L_46:
        /*0128*/ 	.word	0x00000620
        /*012c*/ 	.word	0x000000ff
        /*0130*/ 	.word	0x00000000
        /*0134*/ 	.short	0x0100
        /*0136*/ 	.byte	0x05
	.zero		1


	//   ....[1]....
        /*0138*/ 	.word	0x00000630
        /*013c*/ 	.word	0x000000ff
        /*0140*/ 	.word	0x00000018
        /*0144*/ 	.short	0x0100
        /*0146*/ 	.byte	0x05
	.zero		1


	//   ....[2]....
        /*0148*/ 	.word	0x00000640
        /*014c*/ 	.word	0x000000ff
        /*0150*/ 	.word	0x00000008
        /*0154*/ 	.short	0x0100
        /*0156*/ 	.byte	0x05
	.zero		1


	//   ....[3]....
        /*0158*/ 	.word	0x00000650
        /*015c*/ 	.word	0x000000ff
        /*0160*/ 	.word	0x00000020
        /*0164*/ 	.short	0x0100
        /*0166*/ 	.byte	0x05
	.zero		1


	//   ....[4]....
        /*0168*/ 	.word	0x00000660
        /*016c*/ 	.word	0x000000ff
        /*0170*/ 	.word	0x00000010
        /*0174*/ 	.short	0x0100
        /*0176*/ 	.byte	0x05
	.zero		1


	//   ....[5]....
        /*0178*/ 	.word	0x00000670
        /*017c*/ 	.word	0x000000ff
        /*0180*/ 	.word	0x00000028
        /*0184*/ 	.short	0x0100
        /*0186*/ 	.byte	0x05
	.zero		1


	//   ....[6]....
        /*0188*/ 	.word	0x000007b0
        /*018c*/ 	.word	0x000000ff
        /*0190*/ 	.word	0x00000030
        /*0194*/ 	.short	0x0100
        /*0196*/ 	.byte	0x05
	.zero		1


	//   ....[7]....
        /*0198*/ 	.word	0x000007c0
        /*019c*/ 	.word	0x000000ff
        /*01a0*/ 	.word	0x00000050
        /*01a4*/ 	.short	0x0100
        /*01a6*/ 	.byte	0x05
	.zero		1


	//   ....[8]....
        /*01a8*/ 	.word	0x000007d0
        /*01ac*/ 	.word	0x000000ff
        /*01b0*/ 	.word	0x00000038
        /*01b4*/ 	.short	0x0100
        /*01b6*/ 	.byte	0x05
	.zero		1


	//   ....[9]....
        /*01b8*/ 	.word	0x000007e0
        /*01bc*/ 	.word	0x000000ff
        /*01c0*/ 	.word	0x00000058
        /*01c4*/ 	.short	0x0100
        /*01c6*/ 	.byte	0x05
	.zero		1


	//   ....[10]....
        /*01c8*/ 	.word	0x000007f0
        /*01cc*/ 	.word	0x000000ff
        /*01d0*/ 	.word	0x00000040
        /*01d4*/ 	.short	0x0100
        /*01d6*/ 	.byte	0x05
	.zero		1


	//   ....[11]....
        /*01d8*/ 	.word	0x00000800
        /*01dc*/ 	.word	0x000000ff
        /*01e0*/ 	.word	0x00000060
        /*01e4*/ 	.short	0x0100
        /*01e6*/ 	.byte	0x05
	.zero		1


	//   ....[12]....
        /*01e8*/ 	.word	0x00000810
        /*01ec*/ 	.word	0x000000ff
        /*01f0*/ 	.word	0x00000048
        /*01f4*/ 	.short	0x0100
        /*01f6*/ 	.byte	0x05
	.zero		1


	//   ....[13]....
        /*01f8*/ 	.word	0x00000820
        /*01fc*/ 	.word	0x000000ff
        /*0200*/ 	.word	0x00000068
        /*0204*/ 	.short	0x0100
        /*0206*/ 	.byte	0x05
	.zero		1


	//   ....[14]....
        /*0208*/ 	.word	0x00000940
        /*020c*/ 	.word	0x000000ff
        /*0210*/ 	.word	0x00000070
        /*0214*/ 	.short	0x0100
        /*0216*/ 	.byte	0x05
	.zero		1


	//   ....[15]....
        /*0218*/ 	.word	0x00000950
        /*021c*/ 	.word	0x000000ff
        /*0220*/ 	.word	0x00000078
        /*0224*/ 	.short	0x0100
        /*0226*/ 	.byte	0x05
	.zero		1


	//   ....[16]....
        /*0228*/ 	.word	0x00000b40
        /*022c*/ 	.word	0x000000ff
        /*0230*/ 	.word	0x00000080
        /*0234*/ 	.short	0x0100
        /*0236*/ 	.byte	0x05
	.zero		1


	//   ....[17]....
        /*0238*/ 	.word	0x00000b50
        /*023c*/ 	.word	0x000000ff
        /*0240*/ 	.word	0x00000088
        /*0244*/ 	.short	0x0100
        /*0246*/ 	.byte	0x05
	.zero		1


	//   ....[18]....
        /*0248*/ 	.word	0x00000dd0
        /*024c*/ 	.word	0x000000ff
        /*0250*/ 	.word	0x00000090
        /*0254*/ 	.short	0x0100
        /*0256*/ 	.byte	0x05
	.zero		1


	//   ....[19]....
        /*0258*/ 	.word	0x00000de0
        /*025c*/ 	.word	0x000000ff
        /*0260*/ 	.word	0x000000a0
        /*0264*/ 	.short	0x0100
        /*0266*/ 	.byte	0x05
	.zero		1


	//   ....[20]....
        /*0268*/ 	.word	0x00000df0
        /*026c*/ 	.word	0x000000ff
        /*0270*/ 	.word	0x00000098
        /*0274*/ 	.short	0x0100
        /*0276*/ 	.byte	0x05
	.zero		1


	//   ....[21]....
        /*0278*/ 	.word	0x00000e00
        /*027c*/ 	.word	0x000000ff
        /*0280*/ 	.word	0x000000a8
        /*0284*/ 	.short	0x0100
        /*0286*/ 	.byte	0x05
	.zero		1


	//   ....[22]....
        /*0288*/ 	.word	0x00001560
        /*028c*/ 	.word	0x00000003
        /*0290*/ 	.word	0x00000018
        /*0294*/ 	.short	0x010a
        /*0296*/ 	.byte	0xff
	.zero		1


	//   ....[23]....
        /*0298*/ 	.word	0x00003570
        /*029c*/ 	.word	0x000000ff
        /*02a0*/ 	.word	0x00000018
        /*02a4*/ 	.short	0x010a
        /*02a6*/ 	.byte	0x04
	.zero		1


	//   ....[24]....
        /*02a8*/ 	.word	0x00003b00
        /*02ac*/ 	.word	0x00000071
        /*02b0*/ 	.word	0x00000018
        /*02b4*/ 	.short	0x010a
        /*02b6*/ 	.byte	0xff
	.zero		1


	//   ....[25]....
        /*02b8*/ 	.word	0x000058d0
        /*02bc*/ 	.word	0x00000004
        /*02c0*/ 	.word	0x00000078
        /*02c4*/ 	.short	0x0101
        /*02c6*/ 	.byte	0xff
	.zero		1


	//   ....[26]....
        /*02c8*/ 	.word	0x000058e0
        /*02cc*/ 	.word	0x00000003
        /*02d0*/ 	.word	0x00000018
        /*02d4*/ 	.short	0x010a
        /*02d6*/ 	.byte	0xff
	.zero		1


	//   ....[27]....
        /*02d8*/ 	.word	0x00007890
        /*02dc*/ 	.word	0x000000ff
        /*02e0*/ 	.word	0x00000018
        /*02e4*/ 	.short	0x010a
        /*02e6*/ 	.byte	0x04
	.zero		1


	//   ....[28]....
        /*02e8*/ 	.word	0x00007ea0
        /*02ec*/ 	.word	0x0000006f
        /*02f0*/ 	.word	0x00000018
        /*02f4*/ 	.short	0x010a
        /*02f6*/ 	.byte	0xff
	.zero		1


	//   ....[29]....
        /*02f8*/ 	.word	0x00009bb0
        /*02fc*/ 	.word	0x00000004
        /*0300*/ 	.word	0x00000080
        /*0304*/ 	.short	0x010a
        /*0306*/ 	.byte	0xff
	.zero		1


	//   ....[30]....
        /*0308*/ 	.word	0x00009c90
        /*030c*/ 	.word	0x00000002
        /*0310*/ 	.word	0x00000000
        /*0314*/ 	.short	0x0101
        /*0316*/ 	.byte	0xff
	.zero		1


	//   ....[31]....
        /*0318*/ 	.word	0x0000a180
        /*031c*/ 	.word	0x00000003
        /*0320*/ 	.word	0x00000000
        /*0324*/ 	.short	0x010a
        /*0326*/ 	.byte	0xff
	.zero		1


	//   ....[32]....
        /*0328*/ 	.word	0x0000a1f0
        /*032c*/ 	.word	0x00000002
        /*0330*/ 	.word	0x00000000
        /*0334*/ 	.short	0x010a
        /*0336*/ 	.byte	0xff
	.zero		1


	//   ....[33]....
        /*0338*/ 	.word	0x0000a280
        /*033c*/ 	.word	0x00000005
        /*0340*/ 	.word	0x00000000
        /*0344*/ 	.short	0x010a
        /*0346*/ 	.byte	0xff
	.zero		1


	//   ....[34]....
        /*0348*/ 	.word	0x0000a3d0
        /*034c*/ 	.word	0x000000ff
        /*0350*/ 	.word	0x00000088
        /*0354*/ 	.short	0x010a
        /*0356*/ 	.byte	0x06
	.zero		1


	//   ....[35]....
        /*0358*/ 	.word	0x0000a470
        /*035c*/ 	.word	0x000000ff
        /*0360*/ 	.word	0x00000080
        /*0364*/ 	.short	0x010a
        /*0366*/ 	.byte	0x06
	.zero		1


	//   ....[36]....
        /*0368*/ 	.word	0x0000a510
        /*036c*/ 	.word	0x00000003
        /*0370*/ 	.word	0x00000000
        /*0374*/ 	.short	0x0101
        /*0376*/ 	.byte	0xff
	.zero		1


	//   ....[37]....
        /*0378*/ 	.word	0x0000a550
        /*037c*/ 	.word	0x000000ff
        /*0380*/ 	.word	0x00000088
        /*0384*/ 	.short	0x0106
        /*0386*/ 	.byte	0x06
	.zero		1


	//   ....[38]....
        /*0388*/ 	.word	0x0000a580
        /*038c*/ 	.word	0x00000000
        /*0390*/ 	.word	0x00000088
        /*0394*/ 	.short	0x010a
        /*0396*/ 	.byte	0xff
	.zero		1


	//   ....[39]....
        /*0398*/ 	.word	0x0000ab40
        /*039c*/ 	.word	0x00000002
        /*03a0*/ 	.word	0x00000080
        /*03a4*/ 	.short	0x010a
        /*03a6*/ 	.byte	0xff
	.zero		1


	//   ....[40]....
        /*03a8*/ 	.word	0x0000ac00
        /*03ac*/ 	.word	0x00000011
        /*03b0*/ 	.word	0x00000000
        /*03b4*/ 	.short	0x0101
        /*03b6*/ 	.byte	0xff
	.zero		1


	//   ....[41]....
        /*03b8*/ 	.word	0x0000ac10
        /*03bc*/ 	.word	0x00000003
        /*03c0*/ 	.word	0x000000a0
        /*03c4*/ 	.short	0x010a
        /*03c6*/ 	.byte	0xff
	.zero		1


	//   ....[42]....
        /*03c8*/ 	.word	0x0000ac90
        /*03cc*/ 	.word	0x00000005
        /*03d0*/ 	.word	0x00000000
        /*03d4*/ 	.short	0x010a
        /*03d6*/ 	.byte	0xff
	.zero		1


	//   ....[43]....
        /*03d8*/ 	.word	0x0000ad50
        /*03dc*/ 	.word	0x00000011
        /*03e0*/ 	.word	0x00000000
        /*03e4*/ 	.short	0x010a
        /*03e6*/ 	.byte	0xff
	.zero		1


	//   ....[44]....
        /*03e8*/ 	.word	0x0000ae90
        /*03ec*/ 	.word	0x00000005
        /*03f0*/ 	.word	0x00000000
        /*03f4*/ 	.short	0x010a
        /*03f6*/ 	.byte	0xff
	.zero		1


	//   ....[45]....
        /*03f8*/ 	.word	0x0000b730
        /*03fc*/ 	.word	0x00000002
        /*0400*/ 	.word	0x00000000
        /*0404*/ 	.short	0x010a
        /*0406*/ 	.byte	0xff
	.zero		1


	//   ....[46]....
        /*0408*/ 	.word	0x0000b7b0
        /*040c*/ 	.word	0x00000009
        /*0410*/ 	.word	0x00000000
        /*0414*/ 	.short	0x010a
        /*0416*/ 	.byte	0xff
	.zero		1


	//   ....[47]....
        /*0418*/ 	.word	0x0000bcc0
        /*041c*/ 	.word	0x00000012
        /*0420*/ 	.word	0x00000080
        /*0424*/ 	.short	0x010a
        /*0426*/ 	.byte	0xff
	.zero		1


	//   ....[48]....
        /*0428*/ 	.word	0x0000bd80
        /*042c*/ 	.word	0x00000000
        /*0430*/ 	.word	0x00000000
        /*0434*/ 	.short	0x0101
        /*0436*/ 	.byte	0xff
	.zero		1


	//   ....[49]....
        /*0438*/ 	.word	0x0000c090
        /*043c*/ 	.word	0x00000012
        /*0440*/ 	.word	0x00000078
        /*0444*/ 	.short	0x010a
        /*0446*/ 	.byte	0xff
	.zero		1


	//   ....[50]....
        /*0448*/ 	.word	0x0000c280
        /*044c*/ 	.word	0x00000012
        /*0450*/ 	.word	0x00000050
        /*0454*/ 	.short	0x010a
        /*0456*/ 	.byte	0xff
	.zero		1


	//   ....[51]....
        /*0458*/ 	.word	0x0000c5e0
        /*045c*/ 	.word	0x00000012
        /*0460*/ 	.word	0x00000030
        /*0464*/ 	.short	0x010b
        /*0466*/ 	.byte	0xff
	.zero		1


	//   ....[52]....
        /*0468*/ 	.word	0x0000c5f0
        /*046c*/ 	.word	0x0000000b
        /*0470*/ 	.word	0x00000000
        /*0474*/ 	.short	0x0101
        /*0476*/ 	.byte	0xff
	.zero		1


	//   ....[53]....
        /*0478*/ 	.word	0x0000c600
        /*047c*/ 	.word	0x00000012
        /*0480*/ 	.word	0x00000058
        /*0484*/ 	.short	0x010a
        /*0486*/ 	.byte	0xff
	.zero		1


	//   ....[54]....
        /*0488*/ 	.word	0x0000c7e0
        /*048c*/ 	.word	0x00000012
        /*0490*/ 	.word	0x00000038
        /*0494*/ 	.short	0x010b
        /*0496*/ 	.byte	0xff
	.zero		1


	//   ....[55]....
        /*0498*/ 	.word	0x0000c7f0
        /*049c*/ 	.word	0x0000000a
        /*04a0*/ 	.word	0x00000000
        /*04a4*/ 	.short	0x0101
        /*04a6*/ 	.byte	0xff
	.zero		1


	//   ....[56]....
        /*04a8*/ 	.word	0x0000c800
        /*04ac*/ 	.word	0x00000012
        /*04b0*/ 	.word	0x00000060
        /*04b4*/ 	.short	0x010a
        /*04b6*/ 	.byte	0xff
	.zero		1


	//   ....[57]....
        /*04b8*/ 	.word	0x0000c9e0
        /*04bc*/ 	.word	0x00000012
        /*04c0*/ 	.word	0x00000040
        /*04c4*/ 	.short	0x010b
        /*04c6*/ 	.byte	0xff
	.zero		1


	//   ....[58]....
        /*04c8*/ 	.word	0x0000c9f0
        /*04cc*/ 	.word	0x00000028
        /*04d0*/ 	.word	0x00000000
        /*04d4*/ 	.short	0x0101
        /*04d6*/ 	.byte	0xff
	.zero		1


	//   ....[59]....
        /*04d8*/ 	.word	0x0000ca00
        /*04dc*/ 	.word	0x00000012
        /*04e0*/ 	.word	0x00000068
        /*04e4*/ 	.short	0x010a
        /*04e6*/ 	.byte	0xff
	.zero		1


	//   ....[60]....
        /*04e8*/ 	.word	0x0000cbf0
        /*04ec*/ 	.word	0x00000012
        /*04f0*/ 	.word	0x00000048
        /*04f4*/ 	.short	0x010b
        /*04f6*/ 	.byte	0xff
	.zero		1


	//   ....[61]....
        /*04f8*/ 	.word	0x0000cc00
        /*04fc*/ 	.word	0x00000010
        /*0500*/ 	.word	0x00000000
        /*0504*/ 	.short	0x0101
        /*0506*/ 	.byte	0xff
	.zero		1


	//   ....[62]....
        /*0508*/ 	.word	0x0000cc10
        /*050c*/ 	.word	0x00000012
        /*0510*/ 	.word	0x00000050
        /*0514*/ 	.short	0x010a
        /*0516*/ 	.byte	0xff
	.zero		1


	//   ....[63]....
        /*0518*/ 	.word	0x0000cda0
        /*051c*/ 	.word	0x00000012
        /*0520*/ 	.word	0x00000030
        /*0524*/ 	.short	0x010b
        /*0526*/ 	.byte	0xff
	.zero		1


	//   ....[64]....
        /*0528*/ 	.word	0x0000cdb0
        /*052c*/ 	.word	0x0000000b
        /*0530*/ 	.word	0x00000000
        /*0534*/ 	.short	0x0101
        /*0536*/ 	.byte	0xff
	.zero		1


	//   ....[65]....
        /*0538*/ 	.word	0x0000cdc0
        /*053c*/ 	.word	0x00000012
        /*0540*/ 	.word	0x00000058
        /*0544*/ 	.short	0x010a
        /*0546*/ 	.byte	0xff
	.zero		1


	//   ....[66]....
        /*0548*/ 	.word	0x0000cf70
        /*054c*/ 	.word	0x00000012
        /*0550*/ 	.word	0x00000038
        /*0554*/ 	.short	0x010b
        /*0556*/ 	.byte	0xff
	.zero		1


	//   ....[67]....
        /*0558*/ 	.word	0x0000cf80
        /*055c*/ 	.word	0x0000000a
        /*0560*/ 	.word	0x00000000
        /*0564*/ 	.short	0x0101
        /*0566*/ 	.byte	0xff
	.zero		1


	//   ....[68]....
        /*0568*/ 	.word	0x0000cf90
        /*056c*/ 	.word	0x00000012
        /*0570*/ 	.word	0x00000060
        /*0574*/ 	.short	0x010a
        /*0576*/ 	.byte	0xff
	.zero		1


	//   ....[69]....
        /*0578*/ 	.word	0x0000d130
        /*057c*/ 	.word	0x00000012
        /*0580*/ 	.word	0x00000040
        /*0584*/ 	.short	0x010b
        /*0586*/ 	.byte	0xff
	.zero		1


	//   ....[70]....
        /*0588*/ 	.word	0x0000d1b0
        /*058c*/ 	.word	0x00000028
        /*0590*/ 	.word	0x00000000
        /*0594*/ 	.short	0x0101
        /*0596*/ 	.byte	0xff
	.zero		1


	//   ....[71]....
        /*0598*/ 	.word	0x0000d1e0
        /*059c*/ 	.word	0x00000012
        /*05a0*/ 	.word	0x00000068
        /*05a4*/ 	.short	0x010a
        /*05a6*/ 	.byte	0xff
	.zero		1


	//   ....[72]....
        /*05a8*/ 	.word	0x0000d3c0
        /*05ac*/ 	.word	0x00000012
        /*05b0*/ 	.word	0x00000048
        /*05b4*/ 	.short	0x010b
        /*05b6*/ 	.byte	0xff
	.zero		1


	//   ....[73]....
        /*05b8*/ 	.word	0x0000d3d0
        /*05bc*/ 	.word	0x00000010
        /*05c0*/ 	.word	0x00000000
        /*05c4*/ 	.short	0x0101
        /*05c6*/ 	.byte	0xff
	.zero		1


	//   ....[74]....
        /*05c8*/ 	.word	0x0000d400
        /*05cc*/ 	.word	0x00000012
        /*05d0*/ 	.word	0x00000050
        /*05d4*/ 	.short	0x010a
        /*05d6*/ 	.byte	0xff
	.zero		1


	//   ....[75]....
        /*05d8*/ 	.word	0x0000d420
        /*05dc*/ 	.word	0x00000012
        /*05e0*/ 	.word	0x00000058
        /*05e4*/ 	.short	0x010a
        /*05e6*/ 	.byte	0xff
	.zero		1


	//   ....[76]....
        /*05e8*/ 	.word	0x0000d440
        /*05ec*/ 	.word	0x00000012
        /*05f0*/ 	.word	0x00000060
        /*05f4*/ 	.short	0x010a
        /*05f6*/ 	.byte	0xff
	.zero		1


	//   ....[77]....
        /*05f8*/ 	.word	0x0000d480
        /*05fc*/ 	.word	0x00000012
        /*0600*/ 	.word	0x00000068
        /*0604*/ 	.short	0x010a
        /*0606*/ 	.byte	0xff
	.zero		1


	//   ....[78]....
        /*0608*/ 	.word	0x0000d7e0
        /*060c*/ 	.word	0x0000005d
        /*0610*/ 	.word	0x00000080
        /*0614*/ 	.short	0x010a
        /*0616*/ 	.byte	0xff
	.zero		1


	//   ....[79]....
        /*0618*/ 	.word	0x0000d8e0
        /*061c*/ 	.word	0x00000002
        /*0620*/ 	.word	0x00000000
        /*0624*/ 	.short	0x0101
        /*0626*/ 	.byte	0xff
	.zero		1


	//   ....[80]....
        /*0628*/ 	.word	0x0000e2e0
        /*062c*/ 	.word	0x0000005d
        /*0630*/ 	.word	0x00000030
        /*0634*/ 	.short	0x010a
        /*0636*/ 	.byte	0xff
	.zero		1


	//   ....[81]....
        /*0638*/ 	.word	0x0000e380
        /*063c*/ 	.word	0x00000075
        /*0640*/ 	.word	0x00000090
        /*0644*/ 	.short	0x010a
        /*0646*/ 	.byte	0xff
	.zero		1


	//   ....[82]....
        /*0648*/ 	.word	0x0000e4e0
        /*064c*/ 	.word	0x0000005d
        /*0650*/ 	.word	0x00000030
        /*0654*/ 	.short	0x010a
        /*0656*/ 	.byte	0xff
	.zero		1


	//   ....[83]....
        /*0658*/ 	.word	0x0000e5d0
        /*065c*/ 	.word	0x00000075
        /*0660*/ 	.word	0x00000090
        /*0664*/ 	.short	0x010a
        /*0666*/ 	.byte	0xff
	.zero		1


	//   ....[84]....
        /*0668*/ 	.word	0x0000ed90
        /*066c*/ 	.word	0x00000000
        /*0670*/ 	.word	0x00000000
        /*0674*/ 	.short	0x0101
        /*0676*/ 	.byte	0xff
	.zero		1


	//   ....[85]....
        /*0678*/ 	.word	0x0000eda0
        /*067c*/ 	.word	0x00000079
        /*0680*/ 	.word	0x00000030
        /*0684*/ 	.short	0x010a
        /*0686*/ 	.byte	0xff
	.zero		1


	//   ....[86]....
        /*0688*/ 	.word	0x0000ee80
        /*068c*/ 	.word	0x00000079
        /*0690*/ 	.word	0x00000030
        /*0694*/ 	.short	0x010a
        /*0696*/ 	.byte	0xff
	.zero		1


	//   ....[87]....
        /*0698*/ 	.word	0x0000f6f0
        /*069c*/ 	.word	0x0000007c
        /*06a0*/ 	.word	0x00000000
        /*06a4*/ 	.short	0x0101
        /*06a6*/ 	.byte	0xff
	.zero		1


	//   ....[88]....
        /*06a8*/ 	.word	0x0000f710
        /*06ac*/ 	.word	0x00000079
        /*06b0*/ 	.word	0x00000030
        /*06b4*/ 	.short	0x010a
        /*06b6*/ 	.byte	0xff
	.zero		1


	//   ....[89]....
        /*06b8*/ 	.word	0x0000f7e0
        /*06bc*/ 	.word	0x00000079
        /*06c0*/ 	.word	0x00000030
        /*06c4*/ 	.short	0x010a
        /*06c6*/ 	.byte	0xff
	.zero		1


	//   ....[90]....
        /*06c8*/ 	.word	0x00010060
        /*06cc*/ 	.word	0x0000007c
        /*06d0*/ 	.word	0x00000000
        /*06d4*/ 	.short	0x0101
        /*06d6*/ 	.byte	0xff
	.zero		1


	//   ....[91]....
        /*06d8*/ 	.word	0x00010080
        /*06dc*/ 	.word	0x0000007b
        /*06e0*/ 	.word	0x00000030
        /*06e4*/ 	.short	0x010a
        /*06e6*/ 	.byte	0xff
	.zero		1


	//   ....[92]....
        /*06e8*/ 	.word	0x00010150
        /*06ec*/ 	.word	0x0000007b
        /*06f0*/ 	.word	0x00000030
        /*06f4*/ 	.short	0x010a
        /*06f6*/ 	.byte	0xff
	.zero		1


	//   ....[93]....
        /*06f8*/ 	.word	0x00010a00
        /*06fc*/ 	.word	0x0000007c
        /*0700*/ 	.word	0x00000000
        /*0704*/ 	.short	0x0101
        /*0706*/ 	.byte	0xff
	.zero		1


	//   ....[94]....
        /*0708*/ 	.word	0x00010a20
        /*070c*/ 	.word	0x0000007b
        /*0710*/ 	.word	0x00000030
        /*0714*/ 	.short	0x010a
        /*0716*/ 	.byte	0xff
	.zero		1


	//   ....[95]....
        /*0718*/ 	.word	0x00010af0
        /*071c*/ 	.word	0x0000007b
        /*0720*/ 	.word	0x00000030
        /*0724*/ 	.short	0x010a
        /*0726*/ 	.byte	0xff
	.zero		1


	//   ....[96]....
        /*0728*/ 	.word	0x000113b0
        /*072c*/ 	.word	0x0000007c
        /*0730*/ 	.word	0x00000000
        /*0734*/ 	.short	0x0101
        /*0736*/ 	.byte	0xff
	.zero		1


	//   ....[97]....
        /*0738*/ 	.word	0x000113d0
        /*073c*/ 	.word	0x0000007b
        /*0740*/ 	.word	0x00000030
        /*0744*/ 	.short	0x010a
        /*0746*/ 	.byte	0xff
	.zero		1


	//   ....[98]....
        /*0748*/ 	.word	0x000114a0
        /*074c*/ 	.word	0x0000007b
        /*0750*/ 	.word	0x00000030
        /*0754*/ 	.short	0x010a
        /*0756*/ 	.byte	0xff
	.zero		1


	//   ....[99]....
        /*0758*/ 	.word	0x00011d60
        /*075c*/ 	.word	0x0000007c
        /*0760*/ 	.word	0x00000000
        /*0764*/ 	.short	0x0101
        /*0766*/ 	.byte	0xff
	.zero		1


	//   ....[100]....
        /*0768*/ 	.word	0x00011d80
        /*076c*/ 	.word	0x0000007b
        /*0770*/ 	.word	0x00000030
        /*0774*/ 	.short	0x010a
        /*0776*/ 	.byte	0xff
	.zero		1


	//   ....[101]....
        /*0778*/ 	.word	0x00011e50
        /*077c*/ 	.word	0x0000007b
        /*0780*/ 	.word	0x00000030
        /*0784*/ 	.short	0x010a
        /*0786*/ 	.byte	0xff
	.zero		1


	//   ....[102]....
        /*0788*/ 	.word	0x00012710
        /*078c*/ 	.word	0x0000007c
        /*0790*/ 	.word	0x00000000
        /*0794*/ 	.short	0x0101
        /*0796*/ 	.byte	0xff
	.zero		1


	//   ....[103]....
        /*0798*/ 	.word	0x00012730
        /*079c*/ 	.word	0x0000007b
        /*07a0*/ 	.word	0x00000030
        /*07a4*/ 	.short	0x010a
        /*07a6*/ 	.byte	0xff
	.zero		1


	//   ....[104]....
        /*07a8*/ 	.word	0x00012800
        /*07ac*/ 	.word	0x0000007b
        /*07b0*/ 	.word	0x00000030
        /*07b4*/ 	.short	0x010a
        /*07b6*/ 	.byte	0xff
	.zero		1


	//   ....[105]....
        /*07b8*/ 	.word	0x00012ae0
        /*07bc*/ 	.word	0x00000030
        /*07c0*/ 	.word	0x00000000
        /*07c4*/ 	.short	0x0101
        /*07c6*/ 	.byte	0xff
	.zero		1


	//   ....[106]....
        /*07c8*/ 	.word	0x000130d0
        /*07cc*/ 	.word	0x00000002
        /*07d0*/ 	.word	0x00000000
        /*07d4*/ 	.short	0x0101
        /*07d6*/ 	.byte	0xff
	.zero		1


	//   ....[107]....
        /*07d8*/ 	.word	0x00013310
        /*07dc*/ 	.word	0x00000000
        /*07e0*/ 	.word	0x00000000
        /*07e4*/ 	.short	0x0101
        /*07e6*/ 	.byte	0xff
	.zero		1


	//   ....[108]....
        /*07e8*/ 	.word	0x00013360
        /*07ec*/ 	.word	0x00000000
        /*07f0*/ 	.word	0x00000018
        /*07f4*/ 	.short	0x010a
        /*07f6*/ 	.byte	0xff
	.zero		1


	//   ....[109]....
        /*07f8*/ 	.word	0x000133e0
        /*07fc*/ 	.word	0x00000000
        /*0800*/ 	.word	0x00000018
        /*0804*/ 	.short	0x010a
        /*0806*/ 	.byte	0xff
	.zero		1


	//   ....[110]....
        /*0808*/ 	.word	0x00013430
        /*080c*/ 	.word	0x00000004
        /*0810*/ 	.word	0x00000080
        /*0814*/ 	.short	0x010a
        /*0816*/ 	.byte	0xff
	.zero		1


	//   ....[111]....
        /*0818*/ 	.word	0x00013480
        /*081c*/ 	.word	0x00000003
        /*0820*/ 	.word	0x00000000
        /*0824*/ 	.short	0x010a
        /*0826*/ 	.byte	0xff
	.zero		1


	//   ....[112]....
        /*0828*/ 	.word	0x000134d0
        /*082c*/ 	.word	0x00000002
        /*0830*/ 	.word	0x00000000
        /*0834*/ 	.short	0x010a
        /*0836*/ 	.byte	0xff
	.zero		1


	//   ....[113]....
        /*0838*/ 	.word	0x00013520
        /*083c*/ 	.word	0x00000000
        /*0840*/ 	.word	0x00000088
        /*0844*/ 	.short	0x010a
        /*0846*/ 	.byte	0xff
	.zero		1


	//   ....[114]....
        /*0848*/ 	.word	0x00013570
        /*084c*/ 	.word	0x00000000
        /*0850*/ 	.word	0x00000080
        /*0854*/ 	.short	0x010a
        /*0856*/ 	.byte	0xff
	.zero		1


	//   ....[115]....
        /*0858*/ 	.word	0x000135c0
        /*085c*/ 	.word	0x00000002
        /*0860*/ 	.word	0x00000080
        /*0864*/ 	.short	0x010a
        /*0866*/ 	.byte	0xff
	.zero		1


	//   ....[116]....
        /*0868*/ 	.word	0x00013610
        /*086c*/ 	.word	0x00000003
        /*0870*/ 	.word	0x000000a0
        /*0874*/ 	.short	0x010a
        /*0876*/ 	.byte	0xff
	.zero		1


	//   ....[117]....
        /*0878*/ 	.word	0x00013660
        /*087c*/ 	.word	0x00000011
        /*0880*/ 	.word	0x00000000
        /*0884*/ 	.short	0x010a
        /*0886*/ 	.byte	0xff
	.zero		1


	//   ....[118]....
        /*0888*/ 	.word	0x000136b0
        /*088c*/ 	.word	0x00000002
        /*0890*/ 	.word	0x00000000
        /*0894*/ 	.short	0x010a
        /*0896*/ 	.byte	0xff
	.zero		1


	//   ....[119]....
        /*0898*/ 	.word	0x00013700
        /*089c*/ 	.word	0x00000009
        /*08a0*/ 	.word	0x00000000
        /*08a4*/ 	.short	0x010a
        /*08a6*/ 	.byte	0xff
	.zero		1


	//   ....[120]....
        /*08a8*/ 	.word	0x00013750
        /*08ac*/ 	.word	0x00000012
        /*08b0*/ 	.word	0x00000080
        /*08b4*/ 	.short	0x010a
        /*08b6*/ 	.byte	0xff
	.zero		1


	//   ....[121]....
        /*08b8*/ 	.word	0x000137a0
        /*08bc*/ 	.word	0x00000012
        /*08c0*/ 	.word	0x00000078
        /*08c4*/ 	.short	0x010a
        /*08c6*/ 	.byte	0xff
	.zero		1


	//   ....[122]....
        /*08c8*/ 	.word	0x000137f0
        /*08cc*/ 	.word	0x00000012
        /*08d0*/ 	.word	0x00000050
        /*08d4*/ 	.short	0x010a
        /*08d6*/ 	.byte	0xff
	.zero		1


	//   ....[123]....
        /*08d8*/ 	.word	0x00013840
        /*08dc*/ 	.word	0x00000012
        /*08e0*/ 	.word	0x00000058
        /*08e4*/ 	.short	0x010a
        /*08e6*/ 	.byte	0xff
	.zero		1


	//   ....[124]....
        /*08e8*/ 	.word	0x00013890
        /*08ec*/ 	.word	0x00000012
        /*08f0*/ 	.word	0x00000060
        /*08f4*/ 	.short	0x010a
        /*08f6*/ 	.byte	0xff
	.zero		1


	//   ....[125]....
        /*08f8*/ 	.word	0x000138e0
        /*08fc*/ 	.word	0x00000012
        /*0900*/ 	.word	0x00000068
        /*0904*/ 	.short	0x010a
        /*0906*/ 	.byte	0xff
	.zero		1


	//   ....[126]....
        /*0908*/ 	.word	0x00013930
        /*090c*/ 	.word	0x00000012
        /*0910*/ 	.word	0x00000050
        /*0914*/ 	.short	0x010a
        /*0916*/ 	.byte	0xff
	.zero		1


	//   ....[127]....
        /*0918*/ 	.word	0x00013980
        /*091c*/ 	.word	0x00000012
        /*0920*/ 	.word	0x00000058
        /*0924*/ 	.short	0x010a
        /*0926*/ 	.byte	0xff
	.zero		1


	//   ....[128]....
        /*0928*/ 	.word	0x000139d0
        /*092c*/ 	.word	0x00000012
        /*0930*/ 	.word	0x00000060
        /*0934*/ 	.short	0x010a
        /*0936*/ 	.byte	0xff
	.zero		1


	//   ....[129]....
        /*0938*/ 	.word	0x00013a20
        /*093c*/ 	.word	0x00000012
        /*0940*/ 	.word	0x00000068
        /*0944*/ 	.short	0x010a
        /*0946*/ 	.byte	0xff
	.zero		1


	//   ....[130]....
        /*0948*/ 	.word	0x00013a70
        /*094c*/ 	.word	0x00000012
        /*0950*/ 	.word	0x00000050
        /*0954*/ 	.short	0x010a
        /*0956*/ 	.byte	0xff
	.zero		1


	//   ....[131]....
        /*0958*/ 	.word	0x00013ac0
        /*095c*/ 	.word	0x00000012
        /*0960*/ 	.word	0x00000058
        /*0964*/ 	.short	0x010a
        /*0966*/ 	.byte	0xff
	.zero		1


	//   ....[132]....
        /*0968*/ 	.word	0x00013b10
        /*096c*/ 	.word	0x00000012
        /*0970*/ 	.word	0x00000060
        /*0974*/ 	.short	0x010a
        /*0976*/ 	.byte	0xff
	.zero		1


	//   ....[133]....
        /*0978*/ 	.word	0x00013b60
        /*097c*/ 	.word	0x0000005d
        /*0980*/ 	.word	0x00000080
        /*0984*/ 	.short	0x010a
        /*0986*/ 	.byte	0xff
	.zero		1


	//   ....[134]....
        /*0988*/ 	.word	0x00013bb0
        /*098c*/ 	.word	0x0000005d
        /*0990*/ 	.word	0x00000030
        /*0994*/ 	.short	0x010a
        /*0996*/ 	.byte	0xff
	.zero		1


	//   ....[135]....
        /*0998*/ 	.word	0x00013c00
        /*099c*/ 	.word	0x00000075
        /*09a0*/ 	.word	0x00000090
        /*09a4*/ 	.short	0x010a
        /*09a6*/ 	.byte	0xff
	.zero		1


	//   ....[136]....
        /*09a8*/ 	.word	0x00013c50
        /*09ac*/ 	.word	0x00000079
        /*09b0*/ 	.word	0x00000030
        /*09b4*/ 	.short	0x010a
        /*09b6*/ 	.byte	0xff
	.zero		1


	//   ....[137]....
        /*09b8*/ 	.word	0x00013ca0
        /*09bc*/ 	.word	0x00000079
        /*09c0*/ 	.word	0x00000030
        /*09c4*/ 	.short	0x010a
        /*09c6*/ 	.byte	0xff
	.zero		1


	//   ....[138]....
        /*09c8*/ 	.word	0x00013cf0
        /*09cc*/ 	.word	0x0000007b
        /*09d0*/ 	.word	0x00000030
        /*09d4*/ 	.short	0x010a
        /*09d6*/ 	.byte	0xff
	.zero		1


	//   ....[139]....
        /*09d8*/ 	.word	0x00013d40
        /*09dc*/ 	.word	0x0000007b
        /*09e0*/ 	.word	0x00000030
        /*09e4*/ 	.short	0x010a
        /*09e6*/ 	.byte	0xff
	.zero		1


	//   ....[140]....
        /*09e8*/ 	.word	0x00013d90
        /*09ec*/ 	.word	0x0000007b
        /*09f0*/ 	.word	0x00000030
        /*09f4*/ 	.short	0x010a
        /*09f6*/ 	.byte	0xff
	.zero		1


	//   ....[141]....
        /*09f8*/ 	.word	0x00013de0
        /*09fc*/ 	.word	0x0000007b
        /*0a00*/ 	.word	0x00000030
        /*0a04*/ 	.short	0x010a
        /*0a06*/ 	.byte	0xff
	.zero		1


	//   ....[142]....
        /*0a08*/ 	.word	0x00013e30
        /*0a0c*/ 	.word	0x0000007b
        /*0a10*/ 	.word	0x00000030
        /*0a14*/ 	.short	0x010a
        /*0a16*/ 	.byte	0xff
	.zero		1


	//----- nvinfo : EIATTR_NUM_MBARRIERS
	.align		4
.L_47:
        /*0a18*/ 	.byte	0x03, 0x38
        /*0a1a*/ 	.short	0x0016


	//----- nvinfo : EIATTR_EXIT_INSTR_OFFSETS
	.align		4
        /*0a1c*/ 	.byte	0x04, 0x1c
        /*0a1e*/ 	.short	(.L_49 - .L_48)


	//   ....[0]....
.L_48:
        /*0a20*/ 	.word	0x0000a2b0


	//   ....[1]....
        /*0a24*/ 	.word	0x0000a560


	//   ....[2]....
        /*0a28*/ 	.word	0x0000a5b0


	//   ....[3]....
        /*0a2c*/ 	.word	0x0000ba20


	//   ....[4]....
        /*0a30*/ 	.word	0x0000d4b0


	//   ....[5]....
        /*0a34*/ 	.word	0x0000d4e0


	//   ....[6]....
        /*0a38*/ 	.word	0x00013200


	//   ....[7]....
        /*0a3c*/ 	.word	0x00013280


	//   ....[8]....
        /*0a40*/ 	.word	0x000132b0


	//   ....[9]....
        /*0a44*/ 	.word	0x00013320


	//----- nvinfo : EIATTR_MAX_THREADS
	.align		4
.L_49:
        /*0a48*/ 	.byte	0x04, 0x05
        /*0a4a*/ 	.short	(.L_51 - .L_50)
.L_50:
        /*0a4c*/ 	.word	0x00000100
        /*0a50*/ 	.word	0x00000001
        /*0a54*/ 	.word	0x00000001


	//----- nvinfo : EIATTR_CRS_STACK_SIZE
	.align		4
.L_51:
        /*0a58*/ 	.byte	0x04, 0x1e
        /*0a5a*/ 	.short	(.L_53 - .L_52)
.L_52:
        /*0a5c*/ 	.word	0x00000000


	//----- nvinfo : EIATTR_CBANK_PARAM_SIZE
	.align		4
.L_53:
        /*0a60*/ 	.byte	0x03, 0x19
        /*0a62*/ 	.short	0x0900


	//----- nvinfo : EIATTR_PARAM_CBANK
	.align		4
        /*0a64*/ 	.byte	0x04, 0x0a
        /*0a66*/ 	.short	(.L_55 - .L_54)
	.align		4
.L_54:
        /*0a68*/ 	.word	index@(.nv.constant0._ZN7cutlass13device_kernelINS_4conv6kernel13ConvUniversalINS1_16ConvProblemShapeILNS1_8OperatorE0ELi3EEENS1_10collective14CollectiveConvINS1_47MainloopSm100TmaUmmaWarpSpecializedImplicitGemmILS5_0ELi3ELi3ELi1ELi2EN4cute5tupleIJNSA_1CILi1EEESD_SD_EEEEENSB_IJNSC_ILi128EEESG_NSB_IJNSC_ILi64EEEEEEEEENS_10tfloat32_tESK_NSA_8TiledMMAINSA_8MMA_AtomIJNSA_17SM100_MMA_TF32_SSISK_SK_fLi128ELi128ELNSA_4UMMA5MajorE0ELSP_0ELNSO_7ScaleInE0ELSQ_0EEEEEENSA_6LayoutISE_NSB_IJNSC_ILi0EEESU_SU_EEEEENSB_IJNSA_10UnderscoreESX_SX_EEEEENS7_6detail27Sm100ImplicitGemmTileTraitsINSA_20SM90_TMA_LOAD_IM2COLENSA_14ComposedLayoutINSA_7SwizzleILi3ELi4ELi3EEENSA_18smem_ptr_flag_bitsILi32EEENST_INSB_IJNSC_ILi8EEENSC_ILi32EEEEEENSB_IJS19_SD_EEEEEEEvEENS11_INSA_13SM90_TMA_LOADES1D_vEEEENS_8epilogue10collective18CollectiveEpilogueINS1I_23Sm100TmaWarpSpecializedILi4ELi2ELi16ELb1ELb0EEEJSJ_NSB_IJNST_ISG_SD_EENST_INSC_ILi16EEESD_EEEEESK_NSB_IJNSB_IJllllEEESD_SU_EEESK_S1S_NS1I_6fusion15FusionCallbacksIS1M_NS1T_17LinearCombinationISK_fSK_fLNS_15FloatRoundStyleE2EEESJ_S1Q_JEEENSA_5SM1004TMEM4LOAD26SM100_TMEM_LOAD_32dp32b16xES12_NS13_INS14_ILi2ELi4ELi3EEES17_NST_INSB_IJS18_S1O_EEENSB_IJS1O_SD_EEEEEEENSA_39AutoVectorizingCopyWithAssumedAlignmentILi128EEENSA_21SM90_TMA_STORE_IM2COLES27_S29_S29_EEEvvEEEEvNT_6ParamsE)
        /*0a6c*/ 	.short	0x0380
        /*0a6e*/ 	.short	0x0900


	//----- nvinfo : EIATTR_SW_WAR
	.align		4
.L_55:
        /*0a70*/ 	.byte	0x04, 0x36
        /*0a72*/ 	.short	(.L_57 - .L_56)
.L_56:
        /*0a74*/ 	.word	0x00000008
.L_57:


//--------------------- .nv.callgraph             --------------------------
	.section	.nv.callgraph,"",@"SHT_CUDA_CALLGRAPH"
	.align	4
	.sectionentsize	8
	.align		4
        /*0000*/ 	.word	0x00000000
	.align		4
        /*0004*/ 	.word	0xffffffff
	.align		4
        /*0008*/ 	.word	index@(_ZN7cutlass13device_kernelINS_4conv6kernel13ConvUniversalINS1_16ConvProblemShapeILNS1_8OperatorE0ELi3EEENS1_10collective14CollectiveConvINS1_47MainloopSm100TmaUmmaWarpSpecializedImplicitGemmILS5_0ELi3ELi3ELi1ELi2EN4cute5tupleIJNSA_1CILi1EEESD_SD_EEEEENSB_IJNSC_ILi128EEESG_NSB_IJNSC_ILi64EEEEEEEEENS_10tfloat32_tESK_NSA_8TiledMMAINSA_8MMA_AtomIJNSA_17SM100_MMA_TF32_SSISK_SK_fLi128ELi128ELNSA_4UMMA5MajorE0ELSP_0ELNSO_7ScaleInE0ELSQ_0EEEEEENSA_6LayoutISE_NSB_IJNSC_ILi0EEESU_SU_EEEEENSB_IJNSA_10UnderscoreESX_SX_EEEEENS7_6detail27Sm100ImplicitGemmTileTraitsINSA_20SM90_TMA_LOAD_IM2COLENSA_14ComposedLayoutINSA_7SwizzleILi3ELi4ELi3EEENSA_18smem_ptr_flag_bitsILi32EEENST_INSB_IJNSC_ILi8EEENSC_ILi32EEEEEENSB_IJS19_SD_EEEEEEEvEENS11_INSA_13SM90_TMA_LOADES1D_vEEEENS_8epilogue10collective18CollectiveEpilogueINS1I_23Sm100TmaWarpSpecializedILi4ELi2ELi16ELb1ELb0EEEJSJ_NSB_IJNST_ISG_SD_EENST_INSC_ILi16EEESD_EEEEESK_NSB_IJNSB_IJllllEEESD_SU_EEESK_S1S_NS1I_6fusion15FusionCallbacksIS1M_NS1T_17LinearCombinationISK_fSK_fLNS_15FloatRoundStyleE2EEESJ_S1Q_JEEENSA_5SM1004TMEM4LOAD26SM100_TMEM_LOAD_32dp32b16xES12_NS13_INS14_ILi2ELi4ELi3EEES17_NST_INSB_IJS18_S1O_EEENSB_IJS1O_SD_EEEEEEENSA_39AutoVectorizingCopyWithAssumedAlignmentILi128EEENSA_21SM90_TMA_STORE_IM2COLES27_S29_S29_EEEvvEEEEvNT_6ParamsE)
	.align		4
        /*000c*/ 	.word	index@(__assertfail)
	.align		4
        /*0010*/ 	.word	0x00000000
	.align		4
        /*0014*/ 	.word	0xfffffffe
	.align		4
        /*0018*/ 	.word	0x00000000
	.align		4
        /*001c*/ 	.word	0xfffffffd
	.align		4
        /*0020*/ 	.word	0x00000000
	.align		4
        /*0024*/ 	.word	0xfffffffc


//--------------------- .nv.constant4             --------------------------
	.section	.nv.constant4,"a",@progbits
	.align	8
	.align		8
.nv.constant4:
        /*0000*/ 	.dword	__assertfail
	.align		8
        /*0008*/ 	.dword	__unnamed_1
	.align		8
        /*0010*/ 	.dword	__unnamed_2
	.align		8
        /*0018*/ 	.dword	_ZN39_INTERNAL_19a6ddde_4_k_cu_9571b655_40974cuda3std3__45__cpo5beginE
	.align		8
        /*0020*/ 	.dword	_ZN39_INTERNAL_19a6ddde_4_k_cu_9571b655_40974cuda3std3__45__cpo3endE
	.align		8
        /*0028*/ 	.dword	_ZN39_INTERNAL_19a6ddde_4_k_cu_9571b655_40974cuda3std3__45__cpo6cbeginE
	.align		8
        /*0030*/ 	.dword	_ZN39_INTERNAL_19a6ddde_4_k_cu_9571b655_40974cuda3std3__45__cpo4cendE
	.align		8
        /*0038*/ 	.dword	_ZN39_INTERNAL_19a6ddde_4_k_cu_9571b655_40974cuda3std3__441_GLOBAL__N__19a6ddde_4_k_cu_9571b655_40976ignoreE
	.align		8
        /*0040*/ 	.dword	_ZN39_INTERNAL_19a6ddde_4_k_cu_9571b655_40974cuda3std3__419piecewise_constructE
	.align		8
        /*0048*/ 	.dword	_ZN39_INTERNAL_19a6ddde_4_k_cu_9571b655_40974cuda3std3__48in_placeE
	.align		8
        /*0050*/ 	.dword	_ZN39_INTERNAL_19a6ddde_4_k_cu_9571b655_40974cuda3std6ranges3__45__cpo4swapE
	.align		8
        /*0058*/ 	.dword	_ZN39_INTERNAL_19a6ddde_4_k_cu_9571b655_40974cuda3std6ranges3__45__cpo9iter_moveE
	.align		8
        /*0060*/ 	.dword	_ZN39_INTERNAL_19a6ddde_4_k_cu_9571b655_40974cute7productE
	.align		8
        /*0068*/ 	.dword	_ZN39_INTERNAL_19a6ddde_4_k_cu_9571b655_40974cute1_E
	.align		8
        /*0070*/ 	.dword	$str$27
	.align		8
        /*0078*/ 	.dword	$str$28
	.align		8
        /*0080*/ 	.dword	$str$29
	.align		8
        /*0088*/ 	.dword	$str$30


//--------------------- .text._ZN7cutlass13device_kernelINS_4conv6kernel13ConvUniversalINS1_16ConvProblemShapeILNS1_8OperatorE0ELi3EEENS1_10collective14CollectiveConvINS1_47MainloopSm100TmaUmmaWarpSpecializedImplicitGemmILS5_0ELi3ELi3ELi1ELi2EN4cute5tupleIJNSA_1CILi1EEESD_SD_EEEEENSB_IJNSC_ILi128EEESG_NSB_IJNSC_ILi64EEEEEEEEENS_10tfloat32_tESK_NSA_8TiledMMAINSA_8MMA_AtomIJNSA_17SM100_MMA_TF32_SSISK_SK_fLi128ELi128ELNSA_4UMMA5MajorE0ELSP_0ELNSO_7ScaleInE0ELSQ_0EEEEEENSA_6LayoutISE_NSB_IJNSC_ILi0EEESU_SU_EEEEENSB_IJNSA_10UnderscoreESX_SX_EEEEENS7_6detail27Sm100ImplicitGemmTileTraitsINSA_20SM90_TMA_LOAD_IM2COLENSA_14ComposedLayoutINSA_7SwizzleILi3ELi4ELi3EEENSA_18smem_ptr_flag_bitsILi32EEENST_INSB_IJNSC_ILi8EEENSC_ILi32EEEEEENSB_IJS19_SD_EEEEEEEvEENS11_INSA_13SM90_TMA_LOADES1D_vEEEENS_8epilogue10collective18CollectiveEpilogueINS1I_23Sm100TmaWarpSpecializedILi4ELi2ELi16ELb1ELb0EEEJSJ_NSB_IJNST_ISG_SD_EENST_INSC_ILi16EEESD_EEEEESK_NSB_IJNSB_IJllllEEESD_SU_EEESK_S1S_NS1I_6fusion15FusionCallbacksIS1M_NS1T_17LinearCombinationISK_fSK_fLNS_15FloatRoundStyleE2EEESJ_S1Q_JEEENSA_5SM1004TMEM4LOAD26SM100_TMEM_LOAD_32dp32b16xES12_NS13_INS14_ILi2ELi4ELi3EEES17_NST_INSB_IJS18_S1O_EEENSB_IJS1O_SD_EEEEEEENSA_39AutoVectorizingCopyWithAssumedAlignmentILi128EEENSA_21SM90_TMA_STORE_IM2COLES27_S29_S29_EEEvvEEEEvNT_6ParamsE --------------------------
	.section	.text._ZN7cutlass13device_kernelINS_4conv6kernel13ConvUniversalINS1_16ConvProblemShapeILNS1_8OperatorE0ELi3EEENS1_10collective14CollectiveConvINS1_47MainloopSm100TmaUmmaWarpSpecializedImplicitGemmILS5_0ELi3ELi3ELi1ELi2EN4cute5tupleIJNSA_1CILi1EEESD_SD_EEEEENSB_IJNSC_ILi128EEESG_NSB_IJNSC_ILi64EEEEEEEEENS_10tfloat32_tESK_NSA_8TiledMMAINSA_8MMA_AtomIJNSA_17SM100_MMA_TF32_SSISK_SK_fLi128ELi128ELNSA_4UMMA5MajorE0ELSP_0ELNSO_7ScaleInE0ELSQ_0EEEEEENSA_6LayoutISE_NSB_IJNSC_ILi0EEESU_SU_EEEEENSB_IJNSA_10UnderscoreESX_SX_EEEEENS7_6detail27Sm100ImplicitGemmTileTraitsINSA_20SM90_TMA_LOAD_IM2COLENSA_14ComposedLayoutINSA_7SwizzleILi3ELi4ELi3EEENSA_18smem_ptr_flag_bitsILi32EEENST_INSB_IJNSC_ILi8EEENSC_ILi32EEEEEENSB_IJS19_SD_EEEEEEEvEENS11_INSA_13SM90_TMA_LOADES1D_vEEEENS_8epilogue10collective18CollectiveEpilogueINS1I_23Sm100TmaWarpSpecializedILi4ELi2ELi16ELb1ELb0EEEJSJ_NSB_IJNST_ISG_SD_EENST_INSC_ILi16EEESD_EEEEESK_NSB_IJNSB_IJllllEEESD_SU_EEESK_S1S_NS1I_6fusion15FusionCallbacksIS1M_NS1T_17LinearCombinationISK_fSK_fLNS_15FloatRoundStyleE2EEESJ_S1Q_JEEENSA_5SM1004TMEM4LOAD26SM100_TMEM_LOAD_32dp32b16xES12_NS13_INS14_ILi2ELi4ELi3EEES17_NST_INSB_IJS18_S1O_EEENSB_IJS1O_SD_EEEEEEENSA_39AutoVectorizingCopyWithAssumedAlignmentILi128EEENSA_21SM90_TMA_STORE_IM2COLES27_S29_S29_EEEvvEEEEvNT_6ParamsE,"ax",@progbits
	.align	128
.text._ZN7cutlass13device_kernelINS_4conv6kernel13ConvUniversalINS1_16ConvProblemShapeILNS1_8OperatorE0ELi3EEENS1_10collective14CollectiveConvINS1_47MainloopSm100TmaUmmaWarpSpecializedImplicitGemmILS5_0ELi3ELi3ELi1ELi2EN4cute5tupleIJNSA_1CILi1EEESD_SD_EEEEENSB_IJNSC_ILi128EEESG_NSB_IJNSC_ILi64EEEEEEEEENS_10tfloat32_tESK_NSA_8TiledMMAINSA_8MMA_AtomIJNSA_17SM100_MMA_TF32_SSISK_SK_fLi128ELi128ELNSA_4UMMA5MajorE0ELSP_0ELNSO_7ScaleInE0ELSQ_0EEEEEENSA_6LayoutISE_NSB_IJNSC_ILi0EEESU_SU_EEEEENSB_IJNSA_10UnderscoreESX_SX_EEEEENS7_6detail27Sm100ImplicitGemmTileTraitsINSA_20SM90_TMA_LOAD_IM2COLENSA_14ComposedLayoutINSA_7SwizzleILi3ELi4ELi3EEENSA_18smem_ptr_flag_bitsILi32EEENST_INSB_IJNSC_ILi8EEENSC_ILi32EEEEEENSB_IJS19_SD_EEEEEEEvEENS11_INSA_13SM90_TMA_LOADES1D_vEEEENS_8epilogue10collective18CollectiveEpilogueINS1I_23Sm100TmaWarpSpecializedILi4ELi2ELi16ELb1ELb0EEEJSJ_NSB_IJNST_ISG_SD_EENST_INSC_ILi16EEESD_EEEEESK_NSB_IJNSB_IJllllEEESD_SU_EEESK_S1S_NS1I_6fusion15FusionCallbacksIS1M_NS1T_17LinearCombinationISK_fSK_fLNS_15FloatRoundStyleE2EEESJ_S1Q_JEEENSA_5SM1004TMEM4LOAD26SM100_TMEM_LOAD_32dp32b16xES12_NS13_INS14_ILi2ELi4ELi3EEES17_NST_INSB_IJS18_S1O_EEENSB_IJS1O_SD_EEEEEEENSA_39AutoVectorizingCopyWithAssumedAlignmentILi128EEENSA_21SM90_TMA_STORE_IM2COLES27_S29_S29_EEEvvEEEEvNT_6ParamsE:
        .type           _ZN7cutlass13device_kernelINS_4conv6kernel13ConvUniversalINS1_16ConvProblemShapeILNS1_8OperatorE0ELi3EEENS1_10collective14CollectiveConvINS1_47MainloopSm100TmaUmmaWarpSpecializedImplicitGemmILS5_0ELi3ELi3ELi1ELi2EN4cute5tupleIJNSA_1CILi1EEESD_SD_EEEEENSB_IJNSC_ILi128EEESG_NSB_IJNSC_ILi64EEEEEEEEENS_10tfloat32_tESK_NSA_8TiledMMAINSA_8MMA_AtomIJNSA_17SM100_MMA_TF32_SSISK_SK_fLi128ELi128ELNSA_4UMMA5MajorE0ELSP_0ELNSO_7ScaleInE0ELSQ_0EEEEEENSA_6LayoutISE_NSB_IJNSC_ILi0EEESU_SU_EEEEENSB_IJNSA_10UnderscoreESX_SX_EEEEENS7_6detail27Sm100ImplicitGemmTileTraitsINSA_20SM90_TMA_LOAD_IM2COLENSA_14ComposedLayoutINSA_7SwizzleILi3ELi4ELi3EEENSA_18smem_ptr_flag_bitsILi32EEENST_INSB_IJNSC_ILi8EEENSC_ILi32EEEEEENSB_IJS19_SD_EEEEEEEvEENS11_INSA_13SM90_TMA_LOADES1D_vEEEENS_8epilogue10collective18CollectiveEpilogueINS1I_23Sm100TmaWarpSpecializedILi4ELi2ELi16ELb1ELb0EEEJSJ_NSB_IJNST_ISG_SD_EENST_INSC_ILi16EEESD_EEEEESK_NSB_IJNSB_IJllllEEESD_SU_EEESK_S1S_NS1I_6fusion15FusionCallbacksIS1M_NS1T_17LinearCombinationISK_fSK_fLNS_15FloatRoundStyleE2EEESJ_S1Q_JEEENSA_5SM1004TMEM4LOAD26SM100_TMEM_LOAD_32dp32b16xES12_NS13_INS14_ILi2ELi4ELi3EEES17_NST_INSB_IJS18_S1O_EEENSB_IJS1O_SD_EEEEEEENSA_39AutoVectorizingCopyWithAssumedAlignmentILi128EEENSA_21SM90_TMA_STORE_IM2COLES27_S29_S29_EEEvvEEEEvNT_6ParamsE,@function
        .size           _ZN7cutlass13device_kernelINS_4conv6kernel13ConvUniversalINS1_16ConvProblemShapeILNS1_8OperatorE0ELi3EEENS1_10collective14CollectiveConvINS1_47MainloopSm100TmaUmmaWarpSpecializedImplicitGemmILS5_0ELi3ELi3ELi1ELi2EN4cute5tupleIJNSA_1CILi1EEESD_SD_EEEEENSB_IJNSC_ILi128EEESG_NSB_IJNSC_ILi64EEEEEEEEENS_10tfloat32_tESK_NSA_8TiledMMAINSA_8MMA_AtomIJNSA_17SM100_MMA_TF32_SSISK_SK_fLi128ELi128ELNSA_4UMMA5MajorE0ELSP_0ELNSO_7ScaleInE0ELSQ_0EEEEEENSA_6LayoutISE_NSB_IJNSC_ILi0EEESU_SU_EEEEENSB_IJNSA_10UnderscoreESX_SX_EEEEENS7_6detail27Sm100ImplicitGemmTileTraitsINSA_20SM90_TMA_LOAD_IM2COLENSA_14ComposedLayoutINSA_7SwizzleILi3ELi4ELi3EEENSA_18smem_ptr_flag_bitsILi32EEENST_INSB_IJNSC_ILi8EEENSC_ILi32EEEEEENSB_IJS19_SD_EEEEEEEvEENS11_INSA_13SM90_TMA_LOADES1D_vEEEENS_8epilogue10collective18CollectiveEpilogueINS1I_23Sm100TmaWarpSpecializedILi4ELi2ELi16ELb1ELb0EEEJSJ_NSB_IJNST_ISG_SD_EENST_INSC_ILi16EEESD_EEEEESK_NSB_IJNSB_IJllllEEESD_SU_EEESK_S1S_NS1I_6fusion15FusionCallbacksIS1M_NS1T_17LinearCombinationISK_fSK_fLNS_15FloatRoundStyleE2EEESJ_S1Q_JEEENSA_5SM1004TMEM4LOAD26SM100_TMEM_LOAD_32dp32b16xES12_NS13_INS14_ILi2ELi4ELi3EEES17_NST_INSB_IJS18_S1O_EEENSB_IJS1O_SD_EEEEEEENSA_39AutoVectorizingCopyWithAssumedAlignmentILi128EEENSA_21SM90_TMA_STORE_IM2COLES27_S29_S29_EEEvvEEEEvNT_6ParamsE,(.L_x_183 - _ZN7cutlass13device_kernelINS_4conv6kernel13ConvUniversalINS1_16ConvProblemShapeILNS1_8OperatorE0ELi3EEENS1_10collective14CollectiveConvINS1_47MainloopSm100TmaUmmaWarpSpecializedImplicitGemmILS5_0ELi3ELi3ELi1ELi2EN4cute5tupleIJNSA_1CILi1EEESD_SD_EEEEENSB_IJNSC_ILi128EEESG_NSB_IJNSC_ILi64EEEEEEEEENS_10tfloat32_tESK_NSA_8TiledMMAINSA_8MMA_AtomIJNSA_17SM100_MMA_TF32_SSISK_SK_fLi128ELi128ELNSA_4UMMA5MajorE0ELSP_0ELNSO_7ScaleInE0ELSQ_0EEEEEENSA_6LayoutISE_NSB_IJNSC_ILi0EEESU_SU_EEEEENSB_IJNSA_10UnderscoreESX_SX_EEEEENS7_6detail27Sm100ImplicitGemmTileTraitsINSA_20SM90_TMA_LOAD_IM2COLENSA_14ComposedLayoutINSA_7SwizzleILi3ELi4ELi3EEENSA_18smem_ptr_flag_bitsILi32EEENST_INSB_IJNSC_ILi8EEENSC_ILi32EEEEEENSB_IJS19_SD_EEEEEEEvEENS11_INSA_13SM90_TMA_LOADES1D_vEEEENS_8epilogue10collective18CollectiveEpilogueINS1I_23Sm100TmaWarpSpecializedILi4ELi2ELi16ELb1ELb0EEEJSJ_NSB_IJNST_ISG_SD_EENST_INSC_ILi16EEESD_EEEEESK_NSB_IJNSB_IJllllEEESD_SU_EEESK_S1S_NS1I_6fusion15FusionCallbacksIS1M_NS1T_17LinearCombinationISK_fSK_fLNS_15FloatRoundStyleE2EEESJ_S1Q_JEEENSA_5SM1004TMEM4LOAD26SM100_TMEM_LOAD_32dp32b16xES12_NS13_INS14_ILi2ELi4ELi3EEES17_NST_INSB_IJS18_S1O_EEENSB_IJS1O_SD_EEEEEEENSA_39AutoVectorizingCopyWithAssumedAlignmentILi128EEENSA_21SM90_TMA_STORE_IM2COLES27_S29_S29_EEEvvEEEEvNT_6ParamsE)
        .other          _ZN7cutlass13device_kernelINS_4conv6kernel13ConvUniversalINS1_16ConvProblemShapeILNS1_8OperatorE0ELi3EEENS1_10collective14CollectiveConvINS1_47MainloopSm100TmaUmmaWarpSpecializedImplicitGemmILS5_0ELi3ELi3ELi1ELi2EN4cute5tupleIJNSA_1CILi1EEESD_SD_EEEEENSB_IJNSC_ILi128EEESG_NSB_IJNSC_ILi64EEEEEEEEENS_10tfloat32_tESK_NSA_8TiledMMAINSA_8MMA_AtomIJNSA_17SM100_MMA_TF32_SSISK_SK_fLi128ELi128ELNSA_4UMMA5MajorE0ELSP_0ELNSO_7ScaleInE0ELSQ_0EEEEEENSA_6LayoutISE_NSB_IJNSC_ILi0EEESU_SU_EEEEENSB_IJNSA_10UnderscoreESX_SX_EEEEENS7_6detail27Sm100ImplicitGemmTileTraitsINSA_20SM90_TMA_LOAD_IM2COLENSA_14ComposedLayoutINSA_7SwizzleILi3ELi4ELi3EEENSA_18smem_ptr_flag_bitsILi32EEENST_INSB_IJNSC_ILi8EEENSC_ILi32EEEEEENSB_IJS19_SD_EEEEEEEvEENS11_INSA_13SM90_TMA_LOADES1D_vEEEENS_8epilogue10collective18CollectiveEpilogueINS1I_23Sm100TmaWarpSpecializedILi4ELi2ELi16ELb1ELb0EEEJSJ_NSB_IJNST_ISG_SD_EENST_INSC_ILi16EEESD_EEEEESK_NSB_IJNSB_IJllllEEESD_SU_EEESK_S1S_NS1I_6fusion15FusionCallbacksIS1M_NS1T_17LinearCombinationISK_fSK_fLNS_15FloatRoundStyleE2EEESJ_S1Q_JEEENSA_5SM1004TMEM4LOAD26SM100_TMEM_LOAD_32dp32b16xES12_NS13_INS14_ILi2ELi4ELi3EEES17_NST_INSB_IJS18_S1O_EEENSB_IJS1O_SD_EEEEEEENSA_39AutoVectorizingCopyWithAssumedAlignmentILi128EEENSA_21SM90_TMA_STORE_IM2COLES27_S29_S29_EEEvvEEEEvNT_6ParamsE,@"STO_CUDA_ENTRY STV_DEFAULT"
_ZN7cutlass13device_kernelINS_4conv6kernel13ConvUniversalINS1_16ConvProblemShapeILNS1_8OperatorE0ELi3EEENS1_10collective14CollectiveConvINS1_47MainloopSm100TmaUmmaWarpSpecializedImplicitGemmILS5_0ELi3ELi3ELi1ELi2EN4cute5tupleIJNSA_1CILi1EEESD_SD_EEEEENSB_IJNSC_ILi128EEESG_NSB_IJNSC_ILi64EEEEEEEEENS_10tfloat32_tESK_NSA_8TiledMMAINSA_8MMA_AtomIJNSA_17SM100_MMA_TF32_SSISK_SK_fLi128ELi128ELNSA_4UMMA5MajorE0ELSP_0ELNSO_7ScaleInE0ELSQ_0EEEEEENSA_6LayoutISE_NSB_IJNSC_ILi0EEESU_SU_EEEEENSB_IJNSA_10UnderscoreESX_SX_EEEEENS7_6detail27Sm100ImplicitGemmTileTraitsINSA_20SM90_TMA_LOAD_IM2COLENSA_14ComposedLayoutINSA_7SwizzleILi3ELi4ELi3EEENSA_18smem_ptr_flag_bitsILi32EEENST_INSB_IJNSC_ILi8EEENSC_ILi32EEEEEENSB_IJS19_SD_EEEEEEEvEENS11_INSA_13SM90_TMA_LOADES1D_vEEEENS_8epilogue10collective18CollectiveEpilogueINS1I_23Sm100TmaWarpSpecializedILi4ELi2ELi16ELb1ELb0EEEJSJ_NSB_IJNST_ISG_SD_EENST_INSC_ILi16EEESD_EEEEESK_NSB_IJNSB_IJllllEEESD_SU_EEESK_S1S_NS1I_6fusion15FusionCallbacksIS1M_NS1T_17LinearCombinationISK_fSK_fLNS_15FloatRoundStyleE2EEESJ_S1Q_JEEENSA_5SM1004TMEM4LOAD26SM100_TMEM_LOAD_32dp32b16xES12_NS13_INS14_ILi2ELi4ELi3EEES17_NST_INSB_IJS18_S1O_EEENSB_IJS1O_SD_EEEEEEENSA_39AutoVectorizingCopyWithAssumedAlignmentILi128EEENSA_21SM90_TMA_STORE_IM2COLES27_S29_S29_EEEvvEEEEvNT_6ParamsE:
[----:B------:R-:W1:Y:S08]  /*0000*/  LDC R1, c[0x0][0x37c] ;  /* 0x0000df00ff017b82 */ /* 0x000e700000000800 */
[----:B------:R-:W2:Y:S01]  /*0010*/  LDC.64 R2, c[0x0][0x990] ;  /* 0x00026400ff027b82 */ /* 0x000ea20000000a00 */
[----:B------:R-:W3:Y:S01]  /*0020*/  S2R R100, SR_TID.X ;  /* 0x0000000000647919 */ /* 0x000ee20000002100 */
[----:B------:R-:W-:Y:S01]  /*0030*/  ELECT P5, URZ, PT ;  /* 0x0000000000ff782f */ /* 0x000fe200038a0000 */
[----:B-1----:R-:W-:Y:S01]  /*0040*/  VIADD R1, R1, 0xfffffff8 ;  /* 0xfffffff801017836 */ /* 0x002fe20000000000 */
[----:B------:R-:W-:-:S04]  /*0050*/  PRMT R87, RZ, 0x7610, R87 ;  /* 0x00007610ff577816 */ /* 0x000fc80000000057 */
[----:B------:R-:W1:Y:S01]  /*0060*/  LDC.64 R88, c[0x0][0x358] ;  /* 0x0000d600ff587b82 */ /* 0x000e620000000a00 */
[----:B--2---:R-:W-:-:S04]  /*0070*/  ISETP.NE.U32.AND P0, PT, R2, RZ, PT ;  /* 0x000000ff0200720c */ /* 0x004fc80003f05070 */
[----:B------:R-:W-:Y:S02]  /*0080*/  ISETP.NE.AND.EX P0, PT, R3, RZ, PT, P0 ;  /* 0x000000ff0300720c */ /* 0x000fe40003f05300 */
[----:B---3--:R-:W-:-:S05]  /*0090*/  SHF.R.U32.HI R102, RZ, 0x5, R100 ;  /* 0x00000005ff667819 */ /* 0x008fca0000011664 */
[----:B------:R2:W3:Y:S06]  /*00a0*/  SHFL.IDX PT, R0, R102, RZ, 0x1f ;  /* 0x00001fff66007589 */ /* 0x0004ec00000e0000 */
[----:B------:R-:W-:Y:S05]  /*00b0*/  @P0 BRA `(.L_x_0) ;  /* 0x0000000000300947 */ /* 0x000fea0003800000 */
[----:B------:R-:W4:Y:S02]  /*00c0*/  LDC.64 R4, c[0x0][0x988] ;  /* 0x00026200ff047b82 */ /* 0x000f240000000a00 */
[----:B----4-:R-:W-:-:S04]  /*00d0*/  ISETP.NE.U32.AND P0, PT, R4, RZ, PT ;  /* 0x000000ff0400720c */ /* 0x010fc80003f05070 */
[----:B------:R-:W-:-:S13]  /*00e0*/  ISETP.NE.AND.EX P0, PT, R5, RZ, PT, P0 ;  /* 0x000000ff0500720c */ /* 0x000fda0003f05300 */
[----:B------:R-:W-:Y:S05]  /*00f0*/  @!P0 BRA `(.L_x_1) ;  /* 0x0000000000188947 */ /* 0x000fea0003800000 */
[----:B------:R-:W4:Y:S01]  /*0100*/  LDC.64 R4, c[0x0][0x988] ;  /* 0x00026200ff047b82 */ /* 0x000f220000000a00 */
[----:B-1----:R-:W-:Y:S02]  /*0110*/  R2UR UR4, R88 ;  /* 0x00000000580472ca */ /* 0x002fe400000e0000 */
[----:B------:R-:W-:-:S13]  /*0120*/  R2UR UR5, R89 ;  /* 0x00000000590572ca */ /* 0x000fda00000e0000 */
[----:B----4-:R4:W5:Y:S01]  /*0130*/  LDG.E R35, desc[UR4][R4.64] ;  /* 0x0000000404237981 */ /* 0x010962000c1e1900 */
[----:B------:R-:W-:Y:S01]  /*0140*/  IMAD.MOV.U32 R87, RZ, RZ, 0x1 ;  /* 0x00000001ff577424 */ /* 0x000fe200078e00ff */
[----:B------:R-:W-:Y:S05]  /*0150*/  BRA `(.L_x_0) ;  /* 0x0000000000087947 */ /* 0x000fea0003800000 */
.L_x_1:
[----:B------:R-:W4:Y:S01]  /*0160*/  LDC R35, c[0x0][0x980] ;  /* 0x00026000ff237b82 */ /* 0x000f220000000800 */
[----:B------:R-:W-:-:S03]  /*0170*/  HFMA2 R87, -RZ, RZ, 0, 5.9604644775390625e-08 ;  /* 0x00000001ff577431 */ /* 0x000fc600000001ff */
.L_x_0:
[----:B----4-:R-:W4:Y:S02]  /*0180*/  LDC.64 R4, c[0x0][0x9b0] ;  /* 0x00026c00ff047b82 */ /* 0x010f240000000a00 */
[----:B----4-:R-:W-:-:S04]  /*0190*/  ISETP.NE.U32.AND P0, PT, R4, RZ, PT ;  /* 0x000000ff0400720c */ /* 0x010fc80003f05070 */
[----:B------:R-:W-:-:S13]  /*01a0*/  ISETP.NE.AND.EX P0, PT, R5, RZ, PT, P0 ;  /* 0x000000ff0500720c */ /* 0x000fda0003f05300 */
        /* <DEDUP_REMOVED lines=9> */
[----:B------:R-:W-:Y:S05]  /*0240*/  BRA `(.L_x_2) ;  /* 0x0000000000047947 */ /* 0x000fea0003800000 */
.L_x_3:
[----:B------:R-:W4:Y:S02]  /*0250*/  LDC R33, c[0x0][0x9a0] ;  /* 0x00026800ff217b82 */ /* 0x000f240000000800 */
.L_x_2:
[----:B----4-:R-:W4:Y:S01]  /*0260*/  LDC.64 R4, c[0x0][0x988] ;  /* 0x00026200ff047b82 */ /* 0x010f220000000a00 */
[----:B---3--:R-:W-:Y:S01]  /*0270*/  ISETP.NE.OR P1, PT, R0, 0x1, !P5 ;  /* 0x000000010000780c */ /* 0x008fe20006f25670 */
[----:B------:R-:W-:Y:S01]  /*0280*/  BSSY.RECONVERGENT B0, `(.L_x_4) ;  /* 0x0000015000007945 */ /* 0x000fe20003800200 */
[----:B------:R-:W-:Y:S02]  /*0290*/  ISETP.EQ.U32.AND P2, PT, R2, RZ, PT ;  /* 0x000000ff0200720c */ /* 0x000fe40003f42070 */
[----:B------:R-:W-:Y:S02]  /*02a0*/  ISETP.NE.OR P4, PT, R0, 0x3, !P5 ;  /* 0x000000030000780c */ /* 0x000fe40006f85670 */
[----:B------:R-:W-:Y:S02]  /*02b0*/  PLOP3.LUT P0, PT, PT, PT, PT, 0x80, 0x8 ;  /* 0x000000000008781c */ /* 0x000fe40003f0f070 */
[----:B----4-:R-:W-:-:S04]  /*02c0*/  ISETP.NE.U32.AND P3, PT, R4, RZ, PT ;  /* 0x000000ff0400720c */ /* 0x010fc80003f65070 */
[----:B------:R-:W-:-:S04]  /*02d0*/  ISETP.NE.AND.EX P3, PT, R5, RZ, PT, P3 ;  /* 0x000000ff0500720c */ /* 0x000fc80003f65330 */
[----:B------:R-:W-:-:S04]  /*02e0*/  ISETP.EQ.OR.EX P6, PT, R3, RZ, !P3, P2 ;  /* 0x000000ff0300720c */ /* 0x000fc80005fc2720 */
[----:B------:R-:W-:Y:S01]  /*02f0*/  P2R R103, PR, RZ, 0x40 ;  /* 0x00000040ff677803 */ /* 0x000fe20000000000 */
[----:B------:R-:W-:Y:S08]  /*0300*/  @P1 BRA `(.L_x_5) ;  /* 0x0000000000301947 */ /* 0x000ff00003800000 */
[----:B------:R-:W3:Y:S02]  /*0310*/  LDC.64 R8, c[0x0][0x348] ;  /* 0x0000d200ff087b82 */ /* 0x000ee40000000a00 */
[C---:B---3--:R-:W-:Y:S02]  /*0320*/  IADD3 R7, P2, PT, R8.reuse, 0x80, RZ ;  /* 0x0000008008077810 */ /* 0x048fe40007f5e0ff */
[----:B------:R-:W-:Y:S02]  /*0330*/  IADD3 R5, P1, PT, R8, 0x200, RZ ;  /* 0x0000020008057810 */ /* 0x000fe40007f3e0ff */
[----:B------:R-:W-:Y:S01]  /*0340*/  R2UR UR6, R7 ;  /* 0x00000000070672ca */ /* 0x000fe200000e0000 */
[--C-:B------:R-:W-:Y:S01]  /*0350*/  IMAD.X R6, RZ, RZ, R9.reuse, P2 ;  /* 0x000000ffff067224 */ /* 0x100fe200010e0609 */
[----:B------:R-:W-:Y:S01]  /*0360*/  R2UR UR4, R5 ;  /* 0x00000000050472ca */ /* 0x000fe200000e0000 */
[----:B------:R-:W-:-:S03]  /*0370*/  IMAD.X R4, RZ, RZ, R9, P1 ;  /* 0x000000ffff047224 */ /* 0x000fc600008e0609 */
[----:B------:R-:W-:Y:S02]  /*0380*/  R2UR UR7, R6 ;  /* 0x00000000060772ca */ /* 0x000fe400000e0000 */
[----:B------:R-:W-:-:S11]  /*0390*/  R2UR UR5, R4 ;  /* 0x00000000040572ca */ /* 0x000fd600000e0000 */
[----:B------:R3:W-:Y:S02]  /*03a0*/  UTMACCTL.PF [UR6] ;  /* 0x00000000060079b9 */ /* 0x0007e40008040000 */
[----:B------:R3:W-:Y:S02]  /*03b0*/  UTMACCTL.PF [UR4] ;  /* 0x00000000040079b9 */ /* 0x0007e40008040000 */
[----:B---3--:R-:W-:Y:S01]  /*03c0*/  NOP ;  /* 0x0000000000007918 */ /* 0x008fe20000000000 */
.L_x_5:
[----:B------:R-:W-:Y:S05]  /*03d0*/  BSYNC.RECONVERGENT B0 ;  /* 0x0000000000007941 */ /* 0x000fea0003800200 */
.L_x_4:
[----:B------:R-:W-:Y:S04]  /*03e0*/  BSSY.RECONVERGENT B0, `(.L_x_6) ;  /* 0x000000e000007945 */ /* 0x000fe80003800200 */
[----:B------:R-:W-:Y:S05]  /*03f0*/  @P4 BRA `(.L_x_7) ;  /* 0x0000000000304947 */ /* 0x000fea0003800000 */
        /* <DEDUP_REMOVED lines=12> */
.L_x_7:
[----:B------:R-:W-:Y:S05]  /*04c0*/  BSYNC.RECONVERGENT B0 ;  /* 0x0000000000007941 */ /* 0x000fea0003800200 */
.L_x_6:
[----:B------:R-:W-:Y:S05]  /*04d0*/  @!P6 BRA `(.L_x_8) ;  /* 0x00000000001ce947 */ /* 0x000fea0003800000 */
[----:B------:R-:W-:Y:S02]  /*04e0*/  ISETP.NE.U32.AND P1, PT, R2, RZ, PT ;  /* 0x000000ff0200720c */ /* 0x000fe40003f25070 */
[----:B-----5:R-:W-:Y:S02]  /*04f0*/  FSETP.NEU.AND P0, PT, R35, RZ, PT ;  /* 0x000000ff2300720b */ /* 0x020fe40003f0d000 */
[----:B------:R-:W-:Y:S02]  /*0500*/  ISETP.NE.AND.EX P1, PT, R3, RZ, PT, P1 ;  /* 0x000000ff0300720c */ /* 0x000fe40003f25310 */
[----:B------:R-:W-:-:S11]  /*0510*/  SEL R2, RZ, 0xffffffff, P3 ;  /* 0xffffffffff027807 */ /* 0x000fd60001800000 */
[----:B------:R-:W-:-:S04]  /*0520*/  @!P1 SEL R2, RZ, 0xffffffff, P0 ;  /* 0xffffffffff029807 */ /* 0x000fc80000000000 */
[----:B------:R-:W-:-:S04]  /*0530*/  LOP3.LUT R2, R2, 0x1, RZ, 0xc0, !PT ;  /* 0x0000000102027812 */ /* 0x000fc800078ec0ff */
[----:B------:R-:W-:-:S13]  /*0540*/  ISETP.NE.U32.AND P0, PT, R2, 0x1, PT ;  /* 0x000000010200780c */ /* 0x000fda0003f05070 */
.L_x_8:
[----:B------:R-:W3:Y:S02]  /*0550*/  SHFL.IDX PT, R2, R102, RZ, 0x1f ;  /* 0x00001fff66027589 */ /* 0x000ee400000e0000 */
[----:B---3--:R-:W-:-:S13]  /*0560*/  ISETP.NE.AND P1, PT, R2, RZ, PT ;  /* 0x000000ff0200720c */ /* 0x008fda0003f25270 */
[----:B------:R-:W-:Y:S05]  /*0570*/  @P1 BRA `(.L_x_9) ;  /* 0x0000000000441947 */ /* 0x000fea0003800000 */
[----:B------:R-:W-:Y:S01]  /*0580*/  ELECT P1, URZ, PT ;  /* 0x0000000000ff782f */ /* 0x000fe20003820000 */
[----:B------:R-:W-:Y:S02]  /*0590*/  UMOV UR4, 0x1 ;  /* 0x0000000100047882 */ /* 0x000fe40000000000 */
[----:B------:R-:W-:-:S04]  /*05a0*/  UIADD3 UR6, UPT, UPT, -UR4, 0x100000, URZ ;  /* 0x0010000004067890 */ /* 0x000fc8000fffe1ff */
[----:B------:R-:W-:Y:S02]  /*05b0*/  USHF.L.U32 UR7, UR6, 0xb, URZ ;  /* 0x0000000b06077899 */ /* 0x000fe400080006ff */
[----:B------:R-:W-:-:S04]  /*05c0*/  USHF.L.U32 UR6, UR6, 0x1, URZ ;  /* 0x0000000106067899 */ /* 0x000fc800080006ff */
[----:B------:R-:W3:Y:S01]  /*05d0*/  @P1 S2R R2, SR_CgaCtaId ;  /* 0x0000000000021919 */ /* 0x000ee20000008800 */
[----:B------:R-:W-:-:S04]  /*05e0*/  @P1 MOV R3, 0x400 ;  /* 0x0000040000031802 */ /* 0x000fc80000000f00 */
[----:B---3--:R-:W-:-:S04]  /*05f0*/  @P1 LEA R2, R2, R3, 0x18 ;  /* 0x0000000302021211 */ /* 0x008fc800078ec0ff */
[----:B------:R-:W-:Y:S01]  /*0600*/  @P1 R2UR UR5, R2 ;  /* 0x00000000020512ca */ /* 0x000fe200000e0000 */
[----:B------:R-:W3:-:S12]  /*0610*/  FENCE.VIEW.ASYNC.S ;  /* 0x00000000000073c6 */ /* 0x000ed80000000000 */
[----:B---3--:R3:W4:Y:S01]  /*0620*/  SYNCS.EXCH.64 URZ, [UR5], UR6 ;  /* 0x0000000605ff75b2 */ /* 0x0087220008000100 */
[----:B------:R3:W1:Y:S01]  /*0630*/  SYNCS.EXCH.64 URZ, [UR5+0x18], UR6 ;  /* 0x0000180605ff75b2 */ /* 0x0006620008000100 */
[----:B------:R3:W1:Y:S01]  /*0640*/  SYNCS.EXCH.64 URZ, [UR5+0x8], UR6 ;  /* 0x0000080605ff75b2 */ /* 0x0006620008000100 */
[----:B------:R3:W1:Y:S01]  /*0650*/  SYNCS.EXCH.64 URZ, [UR5+0x20], UR6 ;  /* 0x0000200605ff75b2 */ /* 0x0006620008000100 */
[----:B------:R3:W1:Y:S01]  /*0660*/  SYNCS.EXCH.64 URZ, [UR5+0x10], UR6 ;  /* 0x0000100605ff75b2 */ /* 0x0006620008000100 */
[----:B------:R3:W1:Y:S01]  /*0670*/  SYNCS.EXCH.64 URZ, [UR5+0x28], UR6 ;  /* 0x0000280605ff75b2 */ /* 0x0006620008000100 */
[----:B------:R-:W-:Y:S01]  /*0680*/  NOP ;  /* 0x0000000000007918 */ /* 0x000fe20000000000 */
.L_x_9:
[----:B------:R-:W2:Y:S01]  /*0690*/  SHFL.IDX PT, R2, R102, RZ, 0x1f ;  /* 0x00001fff66027589 */ /* 0x000ea200000e0000 */
[----:B------:R-:W-:Y:S01]  /*06a0*/  NOP ;  /* 0x0000000000007918 */ /* 0x000fe20000000000 */
[----:B--2---:R-:W-:-:S13]  /*06b0*/  ISETP.NE.AND P1, PT, R2, 0x1, PT ;  /* 0x000000010200780c */ /* 0x004fda0003f25270 */
[----:B------:R-:W-:Y:S05]  /*06c0*/  @P1 BRA `(.L_x_10) ;  /* 0x00000000005c1947 */ /* 0x000fea0003800000 */
[----:B------:R-:W-:Y:S01]  /*06d0*/  ELECT P1, URZ, PT ;  /* 0x0000000000ff782f */ /* 0x000fe20003820000 */
[----:B---3--:R-:W-:Y:S01]  /*06e0*/  UMOV UR6, 0x20 ;  /* 0x0000002000067882 */ /* 0x008fe20000000000 */
[----:B------:R-:W-:Y:S01]  /*06f0*/  UMOV UR4, 0x80 ;  /* 0x0000008000047882 */ /* 0x000fe20000000000 */
[----:B------:R-:W-:-:S04]  /*0700*/  UIADD3 UR6, UPT, UPT, -UR6, 0x100000, URZ ;  /* 0x0010000006067890 */ /* 0x000fc8000fffe1ff */
[----:B------:R-:W-:Y:S02]  /*0710*/  USHF.L.U32 UR7, UR6, 0xb, URZ ;  /* 0x0000000b06077899 */ /* 0x000fe400080006ff */
[----:B------:R-:W-:Y:S02]  /*0720*/  USHF.L.U32 UR6, UR6, 0x1, URZ ;  /* 0x0000000106067899 */ /* 0x000fe400080006ff */
[----:B------:R-:W-:-:S04]  /*0730*/  UIADD3 UR8, UPT, UPT, -UR4, 0x100000, URZ ;  /* 0x0010000004087890 */ /* 0x000fc8000fffe1ff */
[----:B------:R-:W-:Y:S02]  /*0740*/  USHF.L.U32 UR9, UR8, 0xb, URZ ;  /* 0x0000000b08097899 */ /* 0x000fe400080006ff */
[----:B------:R-:W-:Y:S01]  /*0750*/  USHF.L.U32 UR8, UR8, 0x1, URZ ;  /* 0x0000000108087899 */ /* 0x000fe200080006ff */
[----:B------:R-:W2:Y:S01]  /*0760*/  @P1 S2R R2, SR_CgaCtaId ;  /* 0x0000000000021919 */ /* 0x000ea20000008800 */
[----:B------:R-:W-:-:S04]  /*0770*/  @P1 MOV R3, 0x400 ;  /* 0x0000040000031802 */ /* 0x000fc80000000f00 */
[----:B--2---:R-:W-:-:S04]  /*0780*/  @P1 LEA R2, R2, R3, 0x18 ;  /* 0x0000000302021211 */ /* 0x004fc800078ec0ff */
[----:B------:R-:W-:Y:S01]  /*0790*/  @P1 R2UR UR5, R2 ;  /* 0x00000000020512ca */ /* 0x000fe200000e0000 */
[----:B------:R-:W2:-:S12]  /*07a0*/  FENCE.VIEW.ASYNC.S ;  /* 0x00000000000073c6 */ /* 0x000e980000000000 */
[----:B--2---:R2:W3:Y:S01]  /*07b0*/  SYNCS.EXCH.64 URZ, [UR5+0x30], UR6 ;  /* 0x0000300605ff75b2 */ /* 0x0044e20008000100 */
[----:B------:R2:W1:Y:S01]  /*07c0*/  SYNCS.EXCH.64 URZ, [UR5+0x50], UR8 ;  /* 0x0000500805ff75b2 */ /* 0x0004620008000100 */
[----:B------:R2:W1:Y:S01]  /*07d0*/  SYNCS.EXCH.64 URZ, [UR5+0x38], UR6 ;  /* 0x0000380605ff75b2 */ /* 0x0004620008000100 */
[----:B------:R2:W1:Y:S01]  /*07e0*/  SYNCS.EXCH.64 URZ, [UR5+0x58], UR8 ;  /* 0x0000580805ff75b2 */ /* 0x0004620008000100 */
[----:B------:R2:W1:Y:S01]  /*07f0*/  SYNCS.EXCH.64 URZ, [UR5+0x40], UR6 ;  /* 0x0000400605ff75b2 */ /* 0x0004620008000100 */
[----:B------:R2:W1:Y:S01]  /*0800*/  SYNCS.EXCH.64 URZ, [UR5+0x60], UR8 ;  /* 0x0000600805ff75b2 */ /* 0x0004620008000100 */
[----:B------:R2:W1:Y:S01]  /*0810*/  SYNCS.EXCH.64 URZ, [UR5+0x48], UR6 ;  /* 0x0000480605ff75b2 */ /* 0x0004620008000100 */
[----:B------:R2:W1:Y:S01]  /*0820*/  SYNCS.EXCH.64 URZ, [UR5+0x68], UR8 ;  /* 0x0000680805ff75b2 */ /* 0x0004620008000100 */
[----:B------:R-:W-:Y:S01]  /*0830*/  NOP ;  /* 0x0000000000007918 */ /* 0x000fe20000000000 */
.L_x_10:
[----:B------:R-:W4:Y:S01]  /*0840*/  SHFL.IDX PT, R2, R102, RZ, 0x1f ;  /* 0x00001fff66027589 */ /* 0x000f2200000e0000 */
[----:B------:R-:W-:Y:S01]  /*0850*/  NOP ;  /* 0x0000000000007918 */ /* 0x000fe20000000000 */
[----:B------:R-:W1:Y:S01]  /*0860*/  S2R R41, SR_CTAID.X ;  /* 0x0000000000297919 */ /* 0x000e620000002500 */
[----:B------:R-:W1:Y:S01]  /*0870*/  S2R R16, SR_CTAID.Y ;  /* 0x0000000000107919 */ /* 0x000e620000002600 */
[----:B----4-:R-:W-:-:S13]  /*0880*/  ISETP.NE.AND P1, PT, R2, 0x3, PT ;  /* 0x000000030200780c */ /* 0x010fda0003f25270 */
[----:B-1----:R-:W-:Y:S05]  /*0890*/  @P1 BRA `(.L_x_11) ;  /* 0x0000000000341947 */ /* 0x002fea0003800000 */
[----:B------:R-:W-:Y:S01]  /*08a0*/  ELECT P1, URZ, PT ;  /* 0x0000000000ff782f */ /* 0x000fe20003820000 */
[----:B------:R-:W-:Y:S02]  /*08b0*/  UMOV UR4, 0x20 ;  /* 0x0000002000047882 */ /* 0x000fe40000000000 */
[----:B--23--:R-:W-:-:S04]  /*08c0*/  UIADD3 UR6, UPT, UPT, -UR4, 0x100000, URZ ;  /* 0x0010000004067890 */ /* 0x00cfc8000fffe1ff */
[----:B------:R-:W-:Y:S02]  /*08d0*/  USHF.L.U32 UR7, UR6, 0xb, URZ ;  /* 0x0000000b06077899 */ /* 0x000fe400080006ff */
[----:B------:R-:W-:-:S04]  /*08e0*/  USHF.L.U32 UR6, UR6, 0x1, URZ ;  /* 0x0000000106067899 */ /* 0x000fc800080006ff */
[----:B------:R-:W1:Y:S01]  /*08f0*/  @P1 S2R R2, SR_CgaCtaId ;  /* 0x0000000000021919 */ /* 0x000e620000008800 */
[----:B------:R-:W-:-:S04]  /*0900*/  @P1 MOV R3, 0x400 ;  /* 0x0000040000031802 */ /* 0x000fc80000000f00 */
[----:B-1----:R-:W-:-:S04]  /*0910*/  @P1 LEA R2, R2, R3, 0x18 ;  /* 0x0000000302021211 */ /* 0x002fc800078ec0ff */
[----:B------:R-:W-:Y:S01]  /*0920*/  @P1 R2UR UR5, R2 ;  /* 0x00000000020512ca */ /* 0x000fe200000e0000 */
[----:B------:R-:W1:-:S12]  /*0930*/  FENCE.VIEW.ASYNC.S ;  /* 0x00000000000073c6 */ /* 0x000e580000000000 */
[----:B-1----:R1:W4:Y:S01]  /*0940*/  SYNCS.EXCH.64 URZ, [UR5+0x70], UR6 ;  /* 0x0000700605ff75b2 */ /* 0x0023220008000100 */
[----:B------:R1:W2:Y:S01]  /*0950*/  SYNCS.EXCH.64 URZ, [UR5+0x78], UR6 ;  /* 0x0000780605ff75b2 */ /* 0x0002a20008000100 */
[----:B------:R-:W-:Y:S01]  /*0960*/  NOP ;  /* 0x0000000000007918 */ /* 0x000fe20000000000 */
.L_x_11:
[----:B------:R-:W3:Y:S01]  /*0970*/  SHFL.IDX PT, R2, R102, RZ, 0x1f ;  /* 0x00001fff66027589 */ /* 0x000ee200000e0000 */
[----:B------:R-:W-:-:S05]  /*0980*/  CS2R.32 R3, SR_CgaSize ;  /* 0x0000000000037805 */ /* 0x000fca0000008a00 */
[----:B------:R-:W-:-:S06]  /*0990*/  IMAD R3, R3, -0xa0, RZ ;  /* 0xffffff6003037824 */ /* 0x000fcc00078e02ff */
[----:B------:R-:W1:Y:S01]  /*09a0*/  LDC R3, c[0x0][R3+0x2b0] ;  /* 0x0000ac0003037b82 */ /* 0x000e620000000800 */
[----:B------:R-:W-:Y:S01]  /*09b0*/  I2FP.F32.U32 R8, R41 ;  /* 0x0000002900087245 */ /* 0x000fe20000201000 */
[----:B------:R-:W-:Y:S01]  /*09c0*/  NOP ;  /* 0x0000000000007918 */ /* 0x000fe20000000000 */
[----:B------:R-:W-:Y:S02]  /*09d0*/  I2FP.F32.U32 R7, R16 ;  /* 0x0000001000077245 */ /* 0x000fe40000201000 */
[----:B------:R-:W-:-:S05]  /*09e0*/  CS2R.32 R4, SR_CgaSize ;  /* 0x0000000000047805 */ /* 0x000fca0000008a00 */
[----:B------:R-:W-:-:S06]  /*09f0*/  IMAD R4, R4, -0xa0, RZ ;  /* 0xffffff6004047824 */ /* 0x000fcc00078e02ff */
[----:B------:R-:W2:Y:S01]  /*0a00*/  LDC R4, c[0x0][R4+0x2b4] ;  /* 0x0000ad0004047b82 */ /* 0x000ea20000000800 */
[----:B---3--:R-:W-:Y:S01]  /*0a10*/  ISETP.NE.AND P1, PT, R2, 0x4, PT ;  /* 0x000000040200780c */ /* 0x008fe20003f25270 */
[----:B-1----:R-:W-:-:S12]  /*0a20*/  FMUL R8, R3, R8 ;  /* 0x0000000803087220 */ /* 0x002fd80000400000 */
[----:B------:R-:W-:Y:S05]  /*0a30*/  @P1 BRA `(.L_x_12) ;  /* 0x00000000004c1947 */ /* 0x000fea0003800000 */
[----:B------:R-:W-:Y:S01]  /*0a40*/  ELECT P1, URZ, PT ;  /* 0x0000000000ff782f */ /* 0x000fe20003820000 */
[----:B--2---:R-:W-:Y:S02]  /*0a50*/  UMOV UR6, 0x1 ;  /* 0x0000000100067882 */ /* 0x004fe40000000000 */
[----:B------:R-:W-:-:S04]  /*0a60*/  UIADD3 UR6, UPT, UPT, -UR6, 0x100000, URZ ;  /* 0x0010000006067890 */ /* 0x000fc8000fffe1ff */
[----:B------:R-:W-:Y:S02]  /*0a70*/  USHF.L.U32 UR7, UR6, 0xb, URZ ;  /* 0x0000000b06077899 */ /* 0x000fe400080006ff */
[----:B------:R-:W-:-:S04]  /*0a80*/  USHF.L.U32 UR6, UR6, 0x1, URZ ;  /* 0x0000000106067899 */ /* 0x000fc800080006ff */
[----:B------:R-:W1:Y:S01]  /*0a90*/  @P1 S2R R2, SR_CgaCtaId ;  /* 0x0000000000021919 */ /* 0x000e620000008800 */
[----:B------:R-:W-:-:S05]  /*0aa0*/  @P1 IMAD.MOV.U32 R3, RZ, RZ, 0x100 ;  /* 0x00000100ff031424 */ /* 0x000fca00078e00ff */
[----:B------:R-:W-:-:S04]  /*0ab0*/  @P1 SEL R3, R3, 0xe0, P0 ;  /* 0x000000e003031807 */ /* 0x000fc80000000000 */
[----:B------:R-:W-:Y:S02]  /*0ac0*/  @P1 R2UR UR4, R3 ;  /* 0x00000000030412ca */ /* 0x000fe400000e0000 */
[----:B------:R-:W-:-:S11]  /*0ad0*/  @P1 MOV R3, 0x400 ;  /* 0x0000040000031802 */ /* 0x000fd60000000f00 */
[----:B------:R-:W-:-:S04]  /*0ae0*/  UIADD3 UR8, UPT, UPT, -UR4, 0x100000, URZ ;  /* 0x0010000004087890 */ /* 0x000fc8000fffe1ff */
[----:B------:R-:W-:Y:S02]  /*0af0*/  USHF.L.U32 UR9, UR8, 0xb, URZ ;  /* 0x0000000b08097899 */ /* 0x000fe400080006ff */
[----:B------:R-:W-:Y:S01]  /*0b00*/  USHF.L.U32 UR8, UR8, 0x1, URZ ;  /* 0x0000000108087899 */ /* 0x000fe200080006ff */
[----:B-1----:R-:W-:-:S04]  /*0b10*/  @P1 LEA R2, R2, R3, 0x18 ;  /* 0x0000000302021211 */ /* 0x002fc800078ec0ff */
[----:B------:R-:W-:Y:S01]  /*0b20*/  @P1 R2UR UR5, R2 ;  /* 0x00000000020512ca */ /* 0x000fe200000e0000 */
[----:B------:R-:W1:-:S12]  /*0b30*/  FENCE.VIEW.ASYNC.S ;  /* 0x00000000000073c6 */ /* 0x000e580000000000 */
[----:B-1----:R1:W3:Y:S01]  /*0b40*/  SYNCS.EXCH.64 URZ, [UR5+0x80], UR6 ;  /* 0x0000800605ff75b2 */ /* 0x0022e20008000100 */
[----:B------:R1:W2:Y:S01]  /*0b50*/  SYNCS.EXCH.64 URZ, [UR5+0x88], UR8 ;  /* 0x0000880805ff75b2 */ /* 0x0002a20008000100 */
[----:B------:R-:W-:Y:S01]  /*0b60*/  NOP ;  /* 0x0000000000007918 */ /* 0x000fe20000000000 */
.L_x_12:
[----:B------:R-:W4:Y:S01]  /*0b70*/  SHFL.IDX PT, R6, R102, RZ, 0x1f ;  /* 0x00001fff66067589 */ /* 0x000f2200000e0000 */
[----:B------:R-:W1:Y:S01]  /*0b80*/  LDC R2, c[0x0][0xc30] ;  /* 0x00030c00ff027b82 */ /* 0x000e620000000800 */
[----:B--2---:R-:W-:Y:S01]  /*0b90*/  FMUL R7, R4, R7 ;  /* 0x0000000704077220 */ /* 0x004fe20000400000 */
[----:B------:R-:W2:Y:S01]  /*0ba0*/  F2I.U32.TRUNC.NTZ R5, R8 ;  /* 0x0000000800057305 */ /* 0x000ea2000020f000 */
[----:B------:R-:W1:Y:S01]  /*0bb0*/  S2R R19, SR_CTAID.Z ;  /* 0x0000000000137919 */ /* 0x000e620000002700 */
[----:B------:R-:W-:Y:S01]  /*0bc0*/  NOP ;  /* 0x0000000000007918 */ /* 0x000fe20000000000 */
[----:B------:R-:W1:Y:S03]  /*0bd0*/  S2R R85, SR_CgaCtaId ;  /* 0x0000000000557919 */ /* 0x000e660000008800 */
[----:B------:R-:W3:Y:S02]  /*0be0*/  LDC R9, c[0x0][0xc24] ;  /* 0x00030900ff097b82 */ /* 0x000ee40000000800 */
[----:B------:R-:W4:Y:S01]  /*0bf0*/  F2I.U32.TRUNC.NTZ R4, R7 ;  /* 0x0000000700047305 */ /* 0x000f22000020f000 */
[----:B------:R-:W-:-:S05]  /*0c00*/  CS2R.32 R86, SR_CgaSize ;  /* 0x0000000000567805 */ /* 0x000fca0000008a00 */
[----:B------:R-:W-:-:S06]  /*0c10*/  IMAD R86, R86, -0xa0, RZ ;  /* 0xffffff6056567824 */ /* 0x000fcc00078e02ff */
[----:B------:R-:W3:Y:S01]  /*0c20*/  LDC R86, c[0x0][R86+0x2a0] ;  /* 0x0000a80056567b82 */ /* 0x000ee20000000800 */
[----:B--2---:R-:W-:Y:S02]  /*0c30*/  IADD3 R5, PT, PT, -R5, RZ, RZ ;  /* 0x000000ff05057210 */ /* 0x004fe40007ffe1ff */
[----:B----4-:R-:W-:Y:S02]  /*0c40*/  ISETP.NE.AND P4, PT, R6, 0x5, PT ;  /* 0x000000050600780c */ /* 0x010fe40003f85270 */
[----:B------:R-:W-:-:S05]  /*0c50*/  CS2R.32 R3, SR_CgaSize ;  /* 0x0000000000037805 */ /* 0x000fca0000008a00 */
[----:B------:R-:W-:-:S06]  /*0c60*/  IMAD R3, R3, -0xa0, RZ ;  /* 0xffffff6003037824 */ /* 0x000fcc00078e02ff */
[----:B------:R-:W2:Y:S01]  /*0c70*/  LDC R3, c[0x0][R3+0x2a4] ;  /* 0x0000a90003037b82 */ /* 0x000ea20000000800 */
[----:B------:R-:W-:Y:S02]  /*0c80*/  IADD3 R4, PT, PT, -R4, RZ, RZ ;  /* 0x000000ff04047210 */ /* 0x000fe40007ffe1ff */
[----:B-1----:R-:W-:-:S05]  /*0c90*/  ISETP.NE.AND P1, PT, R2, 0x1, PT ;  /* 0x000000010200780c */ /* 0x002fca0003f25270 */
[----:B------:R-:W1:Y:S01]  /*0ca0*/  LDC R26, c[0x0][0xc24] ;  /* 0x00030900ff1a7b82 */ /* 0x000e620000000800 */
[----:B---3--:R-:W-:Y:S01]  /*0cb0*/  ISETP.GE.AND P2, PT, R9, 0x1, PT ;  /* 0x000000010900780c */ /* 0x008fe20003f46270 */
[----:B------:R-:W-:Y:S02]  /*0cc0*/  IMAD R86, R86, R5, R41 ;  /* 0x0000000556567224 */ /* 0x000fe400078e0229 */
[----:B--2---:R-:W-:Y:S01]  /*0cd0*/  IMAD R84, R3, R4, R16 ;  /* 0x0000000403547224 */ /* 0x004fe200078e0210 */
[----:B------:R-:W-:Y:S09]  /*0ce0*/  @P4 BRA `(.L_x_13) ;  /* 0x00000000004c4947 */ /* 0x000ff20003800000 */
[----:B------:R-:W-:Y:S01]  /*0cf0*/  ELECT P4, URZ, PT ;  /* 0x0000000000ff782f */ /* 0x000fe20003880000 */
[----:B------:R-:W-:Y:S01]  /*0d00*/  UMOV UR6, 0x1 ;  /* 0x0000000100067882 */ /* 0x000fe20000000000 */
        /* <DEDUP_REMOVED lines=13> */
[----:B------:R2:W4:Y:S01]  /*0de0*/  SYNCS.EXCH.64 URZ, [UR5+0xa0], UR8 ;  /* 0x0000a00805ff75b2 */ /* 0x0005220008000100 */
[----:B------:R2:W1:Y:S01]  /*0df0*/  SYNCS.EXCH.64 URZ, [UR5+0x98], UR6 ;  /* 0x0000980605ff75b2 */ /* 0x0004620008000100 */
[----:B------:R2:W1:Y:S01]  /*0e00*/  SYNCS.EXCH.64 URZ, [UR5+0xa8], UR8 ;  /* 0x0000a80805ff75b2 */ /* 0x0004620008000100 */
[----:B------:R-:W-:Y:S01]  /*0e10*/  NOP ;  /* 0x0000000000007918 */ /* 0x000fe20000000000 */
.L_x_13:
[----:B------:R-:W-:Y:S01]  /*0e20*/  NOP ;  /* 0x0000000000007918 */ /* 0x000fe20000000000 */
[----:B-1-34-:R-:W-:Y:S06]  /*0e30*/  BAR.SYNC.DEFER_BLOCKING 0x0 ;  /* 0x0000000000007b1d */ /* 0x01afec0000010000 */
[----:B------:R-:W-:Y:S05]  /*0e40*/  @!P2 BRA `(.L_x_14) ;  /* 0x0000000000b8a947 */ /* 0x000fea0003800000 */
[----:B------:R-:W1:Y:S08]  /*0e50*/  LDC R10, c[0x0][0xc0c] ;  /* 0x00030300ff0a7b82 */ /* 0x000e700000000800 */
[----:B------:R-:W3:Y:S08]  /*0e60*/  LDC.64 R6, c[0x0][0xc10] ;  /* 0x00030400ff067b82 */ /* 0x000ef00000000a00 */
[----:B------:R-:W4:Y:S08]  /*0e70*/  LDC.64 R4, c[0x0][0xc18] ;  /* 0x00030600ff047b82 */ /* 0x000f300000000a00 */
[----:B------:R-:W2:Y:S01]  /*0e80*/  LDC R11, c[0x0][0x370] ;  /* 0x0000dc00ff0b7b82 */ /* 0x000ea20000000800 */
[----:B-1----:R-:W-:-:S07]  /*0e90*/  ISETP.NE.AND P2, PT, R10, 0x1, PT ;  /* 0x000000010a00780c */ /* 0x002fce0003f45270 */
[----:B------:R-:W1:Y:S01]  /*0ea0*/  LDC R12, c[0x0][0x374] ;  /* 0x0000dd00ff0c7b82 */ /* 0x000e620000000800 */
[----:B---3--:R-:W-:-:S05]  /*0eb0*/  IMAD.HI.U32 R14, R41, R6, RZ ;  /* 0x00000006290e7227 */ /* 0x008fca00078e00ff */
[----:B------:R-:W-:Y:S02]  /*0ec0*/  SHF.R.U32.HI R14, RZ, R7, R14 ;  /* 0x00000007ff0e7219 */ /* 0x000fe4000001160e */
[----:B------:R-:W3:Y:S01]  /*0ed0*/  LDC R8, c[0x0][0xc20] ;  /* 0x00030800ff087b82 */ /* 0x000ee20000000800 */
[----:B----4-:R-:W-:Y:S02]  /*0ee0*/  ISETP.NE.AND P4, PT, R4, 0x1, PT ;  /* 0x000000010400780c */ /* 0x010fe40003f85270 */
[----:B------:R-:W-:-:S05]  /*0ef0*/  SEL R13, R41, R14, !P2 ;  /* 0x0000000e290d7207 */ /* 0x000fca0005000000 */
[----:B------:R-:W4:Y:S01]  /*0f00*/  LDC.64 R2, c[0x0][0xc28] ;  /* 0x00030a00ff027b82 */ /* 0x000f220000000a00 */
[----:B--2---:R-:W-:-:S05]  /*0f10*/  IMAD.HI.U32 R6, R11, R6, RZ ;  /* 0x000000060b067227 */ /* 0x004fca00078e00ff */
[----:B------:R-:W-:Y:S01]  /*0f20*/  @P2 SHF.R.U32.HI R11, RZ, R7, R6 ;  /* 0x00000007ff0b2219 */ /* 0x000fe20000011606 */
[----:B-1----:R-:W-:Y:S01]  /*0f30*/  IMAD.HI.U32 R7, R12, R5, RZ ;  /* 0x000000050c077227 */ /* 0x002fe200078e00ff */
[----:B------:R-:W-:-:S03]  /*0f40*/  ISETP.NE.AND P2, PT, R9, 0x1, PT ;  /* 0x000000010900780c */ /* 0x000fc60003f45270 */
[----:B------:R-:W-:Y:S01]  /*0f50*/  IMAD.HI.U32 R5, R16, R5, RZ ;  /* 0x0000000510057227 */ /* 0x000fe200078e00ff */
[----:B---3--:R-:W-:-:S04]  /*0f60*/  @P4 SHF.R.U32.HI R12, RZ, R8, R7 ;  /* 0x00000008ff0c4219 */ /* 0x008fc80000011607 */
[----:B------:R-:W-:-:S04]  /*0f70*/  SHF.R.U32.HI R5, RZ, R8, R5 ;  /* 0x00000008ff057219 */ /* 0x000fc80000011605 */
[----:B------:R-:W-:Y:S01]  /*0f80*/  SEL R7, R16, R5, !P4 ;  /* 0x0000000510077207 */ /* 0x000fe20006000000 */
[----:B----4-:R-:W-:-:S04]  /*0f90*/  IMAD.HI.U32 R6, R12, R2, RZ ;  /* 0x000000020c067227 */ /* 0x010fc800078e00ff */
[----:B------:R-:W-:Y:S01]  /*0fa0*/  IMAD.HI.U32 R14, R11, R2, RZ ;  /* 0x000000020b0e7227 */ /* 0x000fe200078e00ff */
[----:B------:R-:W-:-:S04]  /*0fb0*/  @P2 SHF.R.U32.HI R12, RZ, R3, R6 ;  /* 0x00000003ff0c2219 */ /* 0x000fc80000011606 */
[----:B------:R-:W-:Y:S01]  /*0fc0*/  @P2 SHF.R.U32.HI R11, RZ, R3, R14 ;  /* 0x00000003ff0b2219 */ /* 0x000fe2000001160e */
[----:B------:R-:W-:-:S04]  /*0fd0*/  IMAD R12, R12, R9, RZ ;  /* 0x000000090c0c7224 */ /* 0x000fc800078e02ff */
[----:B------:R-:W-:Y:S01]  /*0fe0*/  IMAD R6, R11, R9, RZ ;  /* 0x000000090b067224 */ /* 0x000fe200078e02ff */
[----:B------:R-:W-:-:S04]  /*0ff0*/  ISETP.GE.AND P4, PT, R7, R12, PT ;  /* 0x0000000c0700720c */ /* 0x000fc80003f86270 */
[----:B------:R-:W-:Y:S01]  /*1000*/  ISETP.GE.OR P4, PT, R13, R6, P4 ;  /* 0x000000060d00720c */ /* 0x000fe20002786670 */
[----:B------:R-:W-:-:S05]  /*1010*/  IMAD.HI.U32 R6, R7, R2, RZ ;  /* 0x0000000207067227 */ /* 0x000fca00078e00ff */
[----:B------:R-:W-:-:S04]  /*1020*/  SHF.R.U32.HI R6, RZ, R3, R6 ;  /* 0x00000003ff067219 */ /* 0x000fc80000011606 */
[----:B------:R-:W-:-:S03]  /*1030*/  SEL R5, R7, R6, !P2 ;  /* 0x0000000607057207 */ /* 0x000fc60005000000 */
[----:B------:R-:W-:Y:S01]  /*1040*/  @!P4 IMAD.HI.U32 R6, R13, R2, RZ ;  /* 0x000000020d06c227 */ /* 0x000fe200078e00ff */
[----:B------:R-:W-:-:S04]  /*1050*/  IADD3 R2, PT, PT, -R5, RZ, RZ ;  /* 0x000000ff05027210 */ /* 0x000fc80007ffe1ff */
[----:B------:R-:W-:Y:S01]  /*1060*/  @!P4 SHF.R.U32.HI R6, RZ, R3, R6 ;  /* 0x00000003ff06c219 */ /* 0x000fe20000011606 */
[----:B------:R-:W-:Y:S01]  /*1070*/  IMAD R2, R9, R2, R7 ;  /* 0x0000000209027224 */ /* 0x000fe200078e0207 */
[----:B------:R-:W-:Y:S02]  /*1080*/  IADD3 R3, PT, PT, -R7, RZ, RZ ;  /* 0x000000ff07037210 */ /* 0x000fe40007ffe1ff */
[----:B------:R-:W-:-:S03]  /*1090*/  @!P4 SEL R6, R13, R6, !P2 ;  /* 0x000000060d06c207 */ /* 0x000fc60005000000 */
[----:B------:R-:W-:Y:S02]  /*10a0*/  IMAD R3, R4, R3, R16 ;  /* 0x0000000304037224 */ /* 0x000fe400078e0210 */
[--C-:B------:R-:W-:Y:S02]  /*10b0*/  @!P4 IMAD.IADD R8, R5, 0x1, -R6.reuse ;  /* 0x000000010508c824 */ /* 0x100fe400078e0a06 */
[----:B------:R-:W-:Y:S01]  /*10c0*/  @!P4 IMAD R6, R2, R11, R6 ;  /* 0x0000000b0206c224 */ /* 0x000fe200078e0206 */
[----:B------:R-:W-:Y:S01]  /*10d0*/  IADD3 R2, PT, PT, -R13, RZ, RZ ;  /* 0x000000ff0d027210 */ /* 0x000fe20007ffe1ff */
[----:B------:R-:W-:Y:S02]  /*10e0*/  @!P4 IMAD R7, R8, R9, R13 ;  /* 0x000000090807c224 */ /* 0x000fe400078e020d */
[----:B------:R-:W-:Y:S02]  /*10f0*/  @!P4 IMAD.MOV.U32 R13, RZ, RZ, R6 ;  /* 0x000000ffff0dc224 */ /* 0x000fe400078e0006 */
[----:B------:R-:W-:-:S02]  /*1100*/  IMAD R2, R10, R2, R41 ;  /* 0x000000020a027224 */ /* 0x000fc400078e0229 */
[----:B------:R-:W-:Y:S02]  /*1110*/  IMAD R16, R7, R4, R3 ;  /* 0x0000000407107224 */ /* 0x000fe400078e0203 */
[----:B------:R-:W-:Y:S02]  /*1120*/  IMAD R41, R13, R10, R2 ;  /* 0x0000000a0d297224 */ /* 0x000fe400078e0202 */
.L_x_14:
[----:B------:R-:W-:Y:S05]  /*1130*/  @P1 BRA `(.L_x_15) ;  /* 0x0000000000401947 */ /* 0x000fea0003800000 */
[----:B------:R-:W1:Y:S08]  /*1140*/  LDC.64 R4, c[0x0][0xc10] ;  /* 0x00030400ff047b82 */ /* 0x000e700000000a00 */
[----:B------:R-:W3:Y:S08]  /*1150*/  LDC.64 R2, c[0x0][0xc18] ;  /* 0x00030600ff027b82 */ /* 0x000ef00000000a00 */
[----:B------:R-:W4:Y:S08]  /*1160*/  LDC R6, c[0x0][0xc20] ;  /* 0x00030800ff067b82 */ /* 0x000f300000000800 */
[----:B------:R-:W2:Y:S01]  /*1170*/  LDC R8, c[0x0][0xc0c] ;  /* 0x00030300ff087b82 */ /* 0x000ea20000000800 */
[----:B-1----:R-:W-:-:S05]  /*1180*/  IMAD.HI.U32 R4, R41, R4, RZ ;  /* 0x0000000429047227 */ /* 0x002fca00078e00ff */
[----:B------:R-:W-:Y:S01]  /*1190*/  SHF.R.U32.HI R4, RZ, R5, R4 ;  /* 0x00000005ff047219 */ /* 0x000fe20000011604 */
[----:B---3--:R-:W-:Y:S01]  /*11a0*/  IMAD.HI.U32 R3, R16, R3, RZ ;  /* 0x0000000310037227 */ /* 0x008fe200078e00ff */
[----:B------:R-:W-:-:S04]  /*11b0*/  ISETP.NE.AND P1, PT, R2, 0x1, PT ;  /* 0x000000010200780c */ /* 0x000fc80003f25270 */
[----:B----4-:R-:W-:-:S04]  /*11c0*/  SHF.R.U32.HI R3, RZ, R6, R3 ;  /* 0x00000006ff037219 */ /* 0x010fc80000011603 */
[----:B------:R-:W-:Y:S02]  /*11d0*/  SEL R3, R16, R3, !P1 ;  /* 0x0000000310037207 */ /* 0x000fe40004800000 */
[----:B--2---:R-:W-:-:S04]  /*11e0*/  ISETP.NE.AND P2, PT, R8, 0x1, PT ;  /* 0x000000010800780c */ /* 0x004fc80003f45270 */
[----:B------:R-:W-:-:S05]  /*11f0*/  SEL R4, R41, R4, !P2 ;  /* 0x0000000429047207 */ /* 0x000fca0005000000 */
[----:B------:R-:W-:Y:S02]  /*1200*/  IMAD.IADD R5, R3, 0x1, -R4 ;  /* 0x0000000103057824 */ /* 0x000fe400078e0a04 */
[----:B------:R-:W-:Y:S02]  /*1210*/  IMAD.IADD R3, R4, 0x1, -R3 ;  /* 0x0000000104037824 */ /* 0x000fe400078e0a03 */
[----:B------:R-:W-:Y:S02]  /*1220*/  IMAD R41, R5, R8, R41 ;  /* 0x0000000805297224 */ /* 0x000fe400078e0229 */
[----:B------:R-:W-:-:S07]  /*1230*/  IMAD R16, R3, R2, R16 ;  /* 0x0000000203107224 */ /* 0x000fce00078e0210 */
.L_x_15:
[----:B------:R-:W-:Y:S01]  /*1240*/  BAR.SYNC.DEFER_BLOCKING 0x0 ;  /* 0x0000000000007b1d */ /* 0x000fe20000010000 */
[C---:B------:R-:W-:Y:S02]  /*1250*/  ISETP.NE.AND P4, PT, R0.reuse, 0x2, PT ;  /* 0x000000020000780c */ /* 0x040fe40003f85270 */
[C---:B------:R-:W-:Y:S02]  /*1260*/  ISETP.NE.AND P2, PT, R0.reuse, 0x2, PT ;  /* 0x000000020000780c */ /* 0x040fe40003f45270 */
[----:B------:R-:W-:Y:S02]  /*1270*/  ISETP.NE.OR P1, PT, R0, 0x2, !P5 ;  /* 0x000000020000780c */ /* 0x000fe40006f25670 */
[----:B------:R-:W-:Y:S02]  /*1280*/  LOP3.LUT R2, R100, 0x1f, RZ, 0xc0, !PT ;  /* 0x0000001f64027812 */ /* 0x000fe400078ec0ff */
[----:B------:R-:W-:-:S05]  /*1290*/  SEL R47, RZ, 0x1, P2 ;  /* 0x00000001ff2f7807 */ /* 0x000fca0001000000 */
[----:B------:R-:W-:Y:S05]  /*12a0*/  @P4 BRA `(.L_x_16) ;  /* 0x0000009000084947 */ /* 0x000fea0003800000 */
[----:B------:R-:W1:Y:S01]  /*12b0*/  LDC R6, c[0x0][0x388] ;  /* 0x0000e200ff067b82 */ /* 0x000e620000000800 */
[----:B------:R-:W-:Y:S01]  /*12c0*/  HFMA2 R18, -RZ, RZ, 0, 5.9604644775390625e-08 ;  /* 0x00000001ff127431 */ /* 0x000fe200000001ff */
[----:B------:R-:W-:Y:S01]  /*12d0*/  ISETP.EQ.OR P2, PT, R2, RZ, P1 ;  /* 0x000000ff0200720c */ /* 0x000fe20000f42670 */
[----:B------:R-:W-:Y:S01]  /*12e0*/  IMAD.MOV.U32 R17, RZ, RZ, RZ ;  /* 0x000000ffff117224 */ /* 0x000fe200078e00ff */
[----:B------:R-:W-:Y:S01]  /*12f0*/  PLOP3.LUT P3, PT, P0, PT, PT, 0x8, 0x80 ;  /* 0x000000000080781c */ /* 0x000fe2000076e170 */
[----:B------:R-:W-:Y:S01]  /*1300*/  IMAD.MOV.U32 R109, RZ, RZ, RZ ;  /* 0x000000ffff6d7224 */ /* 0x000fe200078e00ff */
[----:B------:R-:W-:Y:S01]  /*1310*/  MOV R14, RZ ;  /* 0x000000ff000e7202 */ /* 0x000fe20000000f00 */
[----:B------:R-:W-:Y:S01]  /*1320*/  IMAD.MOV.U32 R25, RZ, RZ, RZ ;  /* 0x000000ffff197224 */ /* 0x000fe200078e00ff */
[----:B------:R-:W3:Y:S08]  /*1330*/  LDC R0, c[0x0][0x38c] ;  /* 0x0000e300ff007b82 */ /* 0x000ef00000000800 */
[----:B------:R-:W4:Y:S01]  /*1340*/  LDC.64 R4, c[0x0][0x390] ;  /* 0x0000e400ff047b82 */ /* 0x000f220000000a00 */
[----:B-1----:R-:W-:-:S07]  /*1350*/  VIADD R6, R6, 0x3f ;  /* 0x0000003f06067836 */ /* 0x002fce0000000000 */
[----:B------:R-:W1:Y:S01]  /*1360*/  LDC R11, c[0x0][0x370] ;  /* 0x0000dc00ff0b7b82 */ /* 0x000e620000000800 */
[----:B------:R-:W-:-:S04]  /*1370*/  SHF.R.S32.HI R3, RZ, 0x1f, R6 ;  /* 0x0000001fff037819 */ /* 0x000fc80000011406 */
[----:B------:R-:W-:-:S03]  /*1380*/  LEA.HI R3, R3, R6, RZ, 0x6 ;  /* 0x0000000603037211 */ /* 0x000fc600078f30ff */
[----:B------:R-:W1:Y:S01]  /*1390*/  LDC.64 R22, c[0x0][0x348] ;  /* 0x0000d200ff167b82 */ /* 0x000e620000000a00 */
[----:B------:R-:W-:-:S05]  /*13a0*/  SHF.R.S32.HI R3, RZ, 0x6, R3 ;  /* 0x00000006ff037819 */ /* 0x000fca0000011403 */
[----:B---3--:R-:W-:Y:S02]  /*13b0*/  IMAD R3, R3, R0, RZ ;  /* 0x0000000003037224 */ /* 0x008fe400078e02ff */
[----:B------:R-:W3:Y:S02]  /*13c0*/  LDC R12, c[0x0][0x374] ;  /* 0x0000dd00ff0c7b82 */ /* 0x000ee40000000800 */
[----:B----4-:R-:W-:-:S04]  /*13d0*/  IMAD R4, R3, R4, RZ ;  /* 0x0000000403047224 */ /* 0x010fc800078e02ff */
[----:B------:R-:W-:-:S05]  /*13e0*/  IMAD R20, R4, R5, RZ ;  /* 0x0000000504147224 */ /* 0x000fca00078e02ff */
[C---:B------:R-:W-:Y:S02]  /*13f0*/  ISETP.NE.AND P4, PT, R20.reuse, RZ, PT ;  /* 0x000000ff1400720c */ /* 0x040fe40003f85270 */
[----:B------:R-:W-:-:S05]  /*1400*/  VIMNMX.U32 R19, PT, PT, R20, 0x3, PT ;  /* 0x0000000314137848 */ /* 0x000fca0003fe0000 */
[----:B------:R-:W-:-:S06]  /*1410*/  VIADD R10, R19, 0xffffffff ;  /* 0xffffffff130a7836 */ /* 0x000fcc0000000000 */
[----:B------:R-:W-:Y:S01]  /*1420*/  @!P4 IADD3 R10, PT, PT, R19, RZ, RZ ;  /* 0x000000ff130ac210 */ /* 0x000fe20007ffe0ff */
[----:B------:R-:W-:-:S03]  /*1430*/  IMAD.IADD R19, R20, 0x1, -R19 ;  /* 0x0000000114137824 */ /* 0x000fc600078e0a13 */
[----:B------:R-:W-:-:S07]  /*1440*/  IADD3 R10, PT, PT, R10, 0x1, RZ ;  /* 0x000000010a0a7810 */ /* 0x000fce0007ffe0ff */
.L_x_32:
[----:B----4-:R-:W4:Y:S01]  /*1450*/  S2R R4, SR_CgaCtaId ;  /* 0x0000000000047919 */ /* 0x010f220000008800 */
[----:B------:R-:W-:Y:S01]  /*1460*/  R2UR UR4, R16 ;  /* 0x00000000100472ca */ /* 0x000fe200000e0000 */
[----:B--2---:R-:W-:Y:S01]  /*1470*/  UMOV UR6, URZ ;  /* 0x000000ff00067c82 */ /* 0x004fe20008000000 */
[----:B------:R-:W-:Y:S01]  /*1480*/  MOV R3, 0x400 ;  /* 0x0000040000037802 */ /* 0x000fe20000000f00 */
[----:B------:R-:W-:Y:S01]  /*1490*/  UMOV UR5, URZ ;  /* 0x000000ff00057c82 */ /* 0x000fe20008000000 */
[----:B------:R-:W-:Y:S01]  /*14a0*/  ISETP.NE.AND P0, PT, R20, RZ, PT ;  /* 0x000000ff1400720c */ /* 0x000fe20003f05270 */
[----:B------:R-:W-:Y:S01]  /*14b0*/  IMAD.U32 R111, RZ, RZ, UR6 ;  /* 0x00000006ff6f7e24 */ /* 0x000fe2000f8e00ff */
[----:B------:R-:W-:Y:S01]  /*14c0*/  SHF.L.U32 R0, R18, 0x1f, RZ ;  /* 0x0000001f12007819 */ /* 0x000fe200000006ff */
[----:B------:R-:W-:Y:S01]  /*14d0*/  IMAD.SHL.U32 R41, R41, 0x80, RZ ;  /* 0x0000008029297824 */ /* 0x000fe200078e00ff */
[----:B------:R-:W-:Y:S01]  /*14e0*/  MOV R110, UR5 ;  /* 0x00000005006e7c02 */ /* 0x000fe20008000f00 */
[----:B------:R-:W-:-:S04]  /*14f0*/  IMAD.MOV.U32 R16, RZ, RZ, RZ ;  /* 0x000000ffff107224 */ /* 0x000fc800078e00ff */
[----:B------:R-:W-:-:S06]  /*1500*/  USHF.L.U32 UR4, UR4, 0x7, URZ ;  /* 0x0000000704047899 */ /* 0x000fcc00080006ff */
[----:B------:R-:W-:Y:S01]  /*1510*/  MOV R21, UR4 ;  /* 0x0000000400157c02 */ /* 0x000fe20008000f00 */
[----:B------:R-:W-:Y:S02]  /*1520*/  UMOV UR4, URZ ;  /* 0x000000ff00047c82 */ /* 0x000fe40008000000 */
[----:B------:R-:W-:Y:S01]  /*1530*/  IMAD.U32 R108, RZ, RZ, UR4 ;  /* 0x00000004ff6c7e24 */ /* 0x000fe2000f8e00ff */
[----:B----4-:R-:W-:-:S05]  /*1540*/  LEA R4, R4, R3, 0x18 ;  /* 0x0000000304047211 */ /* 0x010fca00078ec0ff */
[----:B------:R-:W-:-:S04]  /*1550*/  IMAD R3, R109, 0x8, R4 ;  /* 0x000000086d037824 */ /* 0x000fc800078e0204 */
[----:B------:R2:W4:Y:S01]  /*1560*/  SYNCS.PHASECHK.TRANS64.TRYWAIT P4, [R3+URZ+0x18], R0 ;  /* 0x00001800030075a7 */ /* 0x00052200080811ff */
[----:B-1----:R-:W-:Y:S05]  /*1570*/  @!P0 BRA `(.L_x_17) ;  /* 0x0000004000c88947 */ /* 0x002fea0003800000 */
[----:B--2---:R-:W2:Y:S01]  /*1580*/  LDC.64 R2, c[0x0][0x480] ;  /* 0x00012000ff027b82 */ /* 0x004ea20000000a00 */
[C---:B------:R-:W-:Y:S01]  /*1590*/  VIADD R43, R41.reuse, 0x8 ;  /* 0x00000008292b7836 */ /* 0x040fe20000000000 */
[C---:B------:R-:W-:Y:S01]  /*15a0*/  IADD3 R37, PT, PT, R41.reuse, 0x28, RZ ;  /* 0x0000002829257810 */ /* 0x040fe20007ffe0ff */
[C---:B------:R-:W-:Y:S01]  /*15b0*/  VIADD R36, R41.reuse, 0x30 ;  /* 0x0000003029247836 */ /* 0x040fe20000000000 */
[C---:B------:R-:W-:Y:S01]  /*15c0*/  IADD3 R31, PT, PT, R41.reuse, 0x48, RZ ;  /* 0x00000048291f7810 */ /* 0x040fe20007ffe0ff */
[C---:B------:R-:W-:Y:S01]  /*15d0*/  VIADD R9, R41.reuse, 0x60 ;  /* 0x0000006029097836 */ /* 0x040fe20000000000 */
[C---:B------:R-:W-:Y:S01]  /*15e0*/  IADD3 R8, PT, PT, R41.reuse, 0x68, RZ ;  /* 0x0000006829087810 */ /* 0x040fe20007ffe0ff */
[C---:B------:R-:W-:Y:S01]  /*15f0*/  VIADD R28, R41.reuse, 0x58 ;  /* 0x00000058291c7836 */ /* 0x040fe20000000000 */
[----:B-----5:R-:W1:Y:S01]  /*1600*/  LDC.64 R32, c[0x0][0x488] ;  /* 0x00012200ff207b82 */ /* 0x020e620000000a00 */
[----:B------:R-:W-:Y:S01]  /*1610*/  VIADD R6, R41, 0x40 ;  /* 0x0000004029067836 */ /* 0x000fe20000000000 */
[----:B------:R-:W-:Y:S01]  /*1620*/  R2UR UR58, R21 ;  /* 0x00000000153a72ca */ /* 0x000fe200000e0000 */
[----:B------:R-:W-:-:S02]  /*1630*/  VIADD R30, R41, 0x50 ;  /* 0x00000050291e7836 */ /* 0x000fc40000000000 */
[C---:B------:R-:W-:Y:S02]  /*1640*/  VIADD R42, R41.reuse, 0x10 ;  /* 0x00000010292a7836 */ /* 0x040fe40000000000 */
[C---:B------:R-:W-:Y:S02]  /*1650*/  VIADD R39, R41.reuse, 0x18 ;  /* 0x0000001829277836 */ /* 0x040fe40000000000 */
[C---:B------:R-:W-:Y:S02]  /*1660*/  VIADD R38, R41.reuse, 0x20 ;  /* 0x0000002029267836 */ /* 0x040fe40000000000 */
[C---:B------:R-:W-:Y:S02]  /*1670*/  VIADD R34, R41.reuse, 0x38 ;  /* 0x0000003829227836 */ /* 0x040fe40000000000 */
[C---:B------:R-:W-:Y:S02]  /*1680*/  VIADD R5, R41.reuse, 0x70 ;  /* 0x0000007029057836 */ /* 0x040fe40000000000 */
[----:B------:R-:W-:Y:S01]  /*1690*/  VIADD R0, R41, 0x78 ;  /* 0x0000007829007836 */ /* 0x000fe20000000000 */
[----:B--2---:R-:W-:Y:S01]  /*16a0*/  ISETP.NE.AND P0, PT, R2, 0x1, PT ;  /* 0x000000010200780c */ /* 0x004fe20003f05270 */
[----:B------:R-:W-:Y:S01]  /*16b0*/  IMAD.HI.U32 R67, R43, R3, RZ ;  /* 0x000000032b437227 */ /* 0x000fe200078e00ff */
[----:B------:R-:W-:-:S02]  /*16c0*/  UIADD3 UR24, UPT, UPT, UR58, 0x8, URZ ;  /* 0x000000083a187890 */ /* 0x000fc4000fffe0ff */
[----:B------:R-:W-:Y:S01]  /*16d0*/  UIADD3 UR59, UPT, UPT, UR58, 0x28, URZ ;  /* 0x000000283a3b7890 */ /* 0x000fe2000fffe0ff */
[CC--:B------:R-:W-:Y:S01]  /*16e0*/  IMAD.HI.U32 R51, R36.reuse, R3.reuse, RZ ;  /* 0x0000000324337227 */ /* 0x0c0fe200078e00ff */
[----:B------:R-:W-:Y:S01]  /*16f0*/  UIADD3 UR27, UPT, UPT, UR58, 0x10, URZ ;  /* 0x000000103a1b7890 */ /* 0x000fe2000fffe0ff */
[-C--:B-1----:R-:W-:Y:S02]  /*1700*/  SHF.R.U32.HI R56, RZ, R32.reuse, R67 ;  /* 0x00000020ff387219 */ /* 0x082fe40000011643 */
[-C--:B------:R-:W-:Y:S01]  /*1710*/  IMAD.HI.U32 R29, R9, R3.reuse, RZ ;  /* 0x00000003091d7227 */ /* 0x080fe200078e00ff */
[----:B------:R-:W-:Y:S01]  /*1720*/  SHF.R.U32.HI R51, RZ, R32, R51 ;  /* 0x00000020ff337219 */ /* 0x000fe20000011633 */
[----:B------:R-:W-:Y:S01]  /*1730*/  UIADD3 UR33, UPT, UPT, UR58, 0x18, URZ ;  /* 0x000000183a217890 */ /* 0x000fe2000fffe0ff */
[----:B------:R-:W-:Y:S01]  /*1740*/  SEL R56, R43, R56, !P0 ;  /* 0x000000382b387207 */ /* 0x000fe20004000000 */
[----:B------:R-:W-:Y:S01]  /*1750*/  IMAD.HI.U32 R63, R37, R3, RZ ;  /* 0x00000003253f7227 */ /* 0x000fe200078e00ff */
[-C--:B------:R-:W-:Y:S01]  /*1760*/  SHF.R.U32.HI R44, RZ, R32.reuse, R29 ;  /* 0x00000020ff2c7219 */ /* 0x080fe2000001161d */
[----:B------:R-:W-:Y:S01]  /*1770*/  UIADD3 UR67, UPT, UPT, UR58, 0x50, URZ ;  /* 0x000000503a437890 */ /* 0x000fe2000fffe0ff */
[----:B------:R-:W-:Y:S01]  /*1780*/  SEL R51, R36, R51, !P0 ;  /* 0x0000003324337207 */ /* 0x000fe20004000000 */
[----:B------:R-:W-:Y:S01]  /*1790*/  IMAD.HI.U32 R45, R28, R3, RZ ;  /* 0x000000031c2d7227 */ /* 0x000fe200078e00ff */
[----:B------:R-:W-:-:S02]  /*17a0*/  SHF.R.U32.HI R52, RZ, R32, R63 ;  /* 0x00000020ff347219 */ /* 0x000fc4000001163f */
[----:B------:R-:W-:Y:S01]  /*17b0*/  SEL R44, R9, R44, !P0 ;  /* 0x0000002c092c7207 */ /* 0x000fe20004000000 */
[-C--:B------:R-:W-:Y:S01]  /*17c0*/  IMAD.HI.U32 R27, R6, R3.reuse, RZ ;  /* 0x00000003061b7227 */ /* 0x080fe200078e00ff */
[----:B------:R-:W-:Y:S02]  /*17d0*/  SHF.R.U32.HI R45, RZ, R32, R45 ;  /* 0x00000020ff2d7219 */ /* 0x000fe4000001162d */
[----:B------:R-:W-:Y:S01]  /*17e0*/  SEL R52, R37, R52, !P0 ;  /* 0x0000003425347207 */ /* 0x000fe20004000000 */
[----:B------:R-:W-:Y:S01]  /*17f0*/  IMAD.HI.U32 R7, R30, R3, RZ ;  /* 0x000000031e077227 */ /* 0x000fe200078e00ff */
[-C--:B------:R-:W-:Y:S02]  /*1800*/  SHF.R.U32.HI R27, RZ, R32.reuse, R27 ;  /* 0x00000020ff1b7219 */ /* 0x080fe4000001161b */
[----:B------:R-:W-:Y:S01]  /*1810*/  SEL R45, R28, R45, !P0 ;  /* 0x0000002d1c2d7207 */ /* 0x000fe20004000000 */
[----:B------:R-:W-:Y:S01]  /*1820*/  IMAD.MOV R29, RZ, RZ, -R56 ;  /* 0x000000ffff1d7224 */ /* 0x000fe200078e0a38 */
[----:B------:R-:W-:Y:S01]  /*1830*/  SHF.R.U32.HI R7, RZ, R32, R7 ;  /* 0x00000020ff077219 */ /* 0x000fe20000011607 */
[----:B------:R-:W-:Y:S01]  /*1840*/  IMAD.HI.U32 R55, R42, R3, RZ ;  /* 0x000000032a377227 */ /* 0x000fe200078e00ff */
[----:B------:R-:W-:-:S02]  /*1850*/  SEL R48, R6, R27, !P0 ;  /* 0x0000001b06307207 */ /* 0x000fc40004000000 */
[----:B------:R-:W-:Y:S01]  /*1860*/  SEL R46, R30, R7, !P0 ;  /* 0x000000071e2e7207 */ /* 0x000fe20004000000 */
[-C--:B------:R-:W-:Y:S01]  /*1870*/  IMAD.HI.U32 R65, R39, R3.reuse, RZ ;  /* 0x0000000327417227 */ /* 0x080fe200078e00ff */
[-C--:B------:R-:W-:Y:S02]  /*1880*/  SHF.R.U32.HI R55, RZ, R32.reuse, R55 ;  /* 0x00000020ff377219 */ /* 0x080fe40000011637 */
[----:B------:R-:W-:Y:S01]  /*1890*/  IADD3 R27, PT, PT, -R46, RZ, RZ ;  /* 0x000000ff2e1b7210 */ /* 0x000fe20007ffe1ff */
[----:B------:R-:W-:Y:S01]  /*18a0*/  IMAD.HI.U32 R53, R38, R3, RZ ;  /* 0x0000000326357227 */ /* 0x000fe200078e00ff */
[-C--:B------:R-:W-:Y:S02]  /*18b0*/  SHF.R.U32.HI R54, RZ, R32.reuse, R65 ;  /* 0x00000020ff367219 */ /* 0x080fe40000011641 */
[----:B------:R-:W-:Y:S01]  /*18c0*/  SEL R55, R42, R55, !P0 ;  /* 0x000000372a377207 */ /* 0x000fe20004000000 */
[----:B------:R-:W-:Y:S01]  /*18d0*/  IMAD.HI.U32 R49, R34, R3, RZ ;  /* 0x0000000322317227 */ /* 0x000fe200078e00ff */
[----:B------:R-:W-:-:S02]  /*18e0*/  SHF.R.U32.HI R53, RZ, R32, R53 ;  /* 0x00000020ff357219 */ /* 0x000fc40000011635 */
[----:B------:R-:W-:Y:S01]  /*18f0*/  SEL R54, R39, R54, !P0 ;  /* 0x0000003627367207 */ /* 0x000fe20004000000 */
[----:B------:R-:W-:Y:S01]  /*1900*/  IMAD.HI.U32 R61, R31, R3, RZ ;  /* 0x000000031f3d7227 */ /* 0x000fe200078e00ff */
[-C--:B------:R-:W-:Y:S02]  /*1910*/  SHF.R.U32.HI R49, RZ, R32.reuse, R49 ;  /* 0x00000020ff317219 */ /* 0x080fe40000011631 */
[----:B------:R-:W-:Y:S01]  /*1920*/  SEL R53, R38, R53, !P0 ;  /* 0x0000003526357207 */ /* 0x000fe20004000000 */
[----:B------:R-:W-:Y:S01]  /*1930*/  IMAD.HI.U32 R59, R8, R3, RZ ;  /* 0x00000003083b7227 */ /* 0x000fe200078e00ff */
[----:B------:R-:W-:Y:S02]  /*1940*/  SHF.R.U32.HI R24, RZ, R32, R61 ;  /* 0x00000020ff187219 */ /* 0x000fe4000001163d */
[----:B------:R-:W-:Y:S01]  /*1950*/  SEL R49, R34, R49, !P0 ;  /* 0x0000003122317207 */ /* 0x000fe20004000000 */
[----:B------:R-:W-:-:S04]  /*1960*/  IMAD.HI.U32 R57, R5, R3, RZ ;  /* 0x0000000305397227 */ /* 0x000fc800078e00ff */
[-C--:B------:R-:W-:Y:S01]  /*1970*/  IMAD.HI.U32 R47, R41, R3.reuse, RZ ;  /* 0x00000003292f7227 */ /* 0x080fe200078e00ff */
[-C--:B------:R-:W-:Y:S02]  /*1980*/  SHF.R.U32.HI R16, RZ, R32.reuse, R57 ;  /* 0x00000020ff107219 */ /* 0x080fe40000011639 */
[----:B------:R-:W-:Y:S01]  /*1990*/  IADD3 R57, PT, PT, -R55, RZ, RZ ;  /* 0x000000ff37397210 */ /* 0x000fe20007ffe1ff */
[----:B------:R-:W-:Y:S01]  /*19a0*/  IMAD.HI.U32 R35, R0, R3, RZ ;  /* 0x0000000300237227 */ /* 0x000fe200078e00ff */
[-C--:B------:R-:W-:Y:S02]  /*19b0*/  SHF.R.U32.HI R3, RZ, R32.reuse, R59 ;  /* 0x00000020ff037219 */ /* 0x080fe4000001163b */
[-C--:B------:R-:W-:Y:S01]  /*19c0*/  SHF.R.U32.HI R14, RZ, R32.reuse, R47 ;  /* 0x00000020ff0e7219 */ /* 0x080fe2000001162f */
[C---:B------:R-:W-:Y:S01]  /*19d0*/  IMAD R43, R2.reuse, R29, R43 ;  /* 0x0000001d022b7224 */ /* 0x040fe200078e022b */
[----:B------:R-:W-:Y:S01]  /*19e0*/  IADD3 R29, PT, PT, -R51, RZ, RZ ;  /* 0x000000ff331d7210 */ /* 0x000fe20007ffe1ff */
[----:B------:R-:W-:Y:S01]  /*19f0*/  IMAD.MOV R7, RZ, RZ, -R45 ;  /* 0x000000ffff077224 */ /* 0x000fe200078e0a2d */
[----:B------:R-:W-:Y:S01]  /*1a00*/  SHF.R.U32.HI R35, RZ, R32, R35 ;  /* 0x00000020ff237219 */ /* 0x000fe20000011623 */
[----:B------:R-:W-:Y:S01]  /*1a10*/  IMAD.MOV R32, RZ, RZ, -R52 ;  /* 0x000000ffff207224 */ /* 0x000fe200078e0a34 */
[----:B------:R-:W-:Y:S01]  /*1a20*/  R2UR UR51, R43 ;  /* 0x000000002b3372ca */ /* 0x000fe200000e0000 */
[----:B------:R-:W-:Y:S01]  /*1a30*/  IMAD R36, R2, R29, R36 ;  /* 0x0000001d02247224 */ /* 0x000fe200078e0224 */
[----:B------:R-:W-:Y:S01]  /*1a40*/  SEL R35, R0, R35, !P0 ;  /* 0x0000002300237207 */ /* 0x000fe20004000000 */
[----:B------:R-:W-:-:S02]  /*1a50*/  IMAD.MOV R29, RZ, RZ, -R48 ;  /* 0x000000ffff1d7224 */ /* 0x000fc400078e0a30 */
[----:B------:R-:W-:Y:S01]  /*1a60*/  IMAD R37, R2, R32, R37 ;  /* 0x0000002002257224 */ /* 0x000fe200078e0225 */
[----:B------:R-:W-:Y:S01]  /*1a70*/  R2UR UR44, R36 ;  /* 0x00000000242c72ca */ /* 0x000fe200000e0000 */
[C---:B------:R-:W-:Y:S02]  /*1a80*/  IMAD R32, R2.reuse, R29, R6 ;  /* 0x0000001d02207224 */ /* 0x040fe400078e0206 */
[----:B------:R-:W-:Y:S01]  /*1a90*/  IMAD R28, R2, R7, R28 ;  /* 0x00000007021c7224 */ /* 0x000fe200078e021c */
[----:B------:R-:W-:Y:S01]  /*1aa0*/  R2UR UR40, R37 ;  /* 0x00000000252872ca */ /* 0x000fe200000e0000 */
[----:B------:R-:W1:Y:S01]  /*1ab0*/  LDC.64 R6, c[0x0][0x490] ;  /* 0x00012400ff067b82 */ /* 0x000e620000000a00 */
[----:B------:R-:W-:Y:S01]  /*1ac0*/  IMAD.MOV R47, RZ, RZ, -R53 ;  /* 0x000000ffff2f7224 */ /* 0x000fe200078e0a35 */
[----:B------:R-:W-:Y:S01]  /*1ad0*/  R2UR UR43, R32 ;  /* 0x00000000202b72ca */ /* 0x000fe200000e0000 */
[----:B------:R-:W-:Y:S01]  /*1ae0*/  IMAD R42, R2, R57, R42 ;  /* 0x00000039022a7224 */ /* 0x000fe200078e022a */
[----:B------:R-:W-:Y:S01]  /*1af0*/  R2UR UR34, R28 ;  /* 0x000000001c2272ca */ /* 0x000fe200000e0000 */
[----:B------:R-:W-:Y:S01]  /*1b00*/  IMAD R38, R2, R47, R38 ;  /* 0x0000002f02267224 */ /* 0x000fe200078e0226 */
[----:B------:R-:W-:Y:S01]  /*1b10*/  SEL R47, R31, R24, !P0 ;  /* 0x000000181f2f7207 */ /* 0x000fe20004000000 */
[----:B------:R-:W-:Y:S01]  /*1b20*/  IMAD.MOV R40, RZ, RZ, -R54 ;  /* 0x000000ffff287224 */ /* 0x000fe200078e0a36 */
[----:B------:R-:W-:Y:S01]  /*1b30*/  R2UR UR50, R42 ;  /* 0x000000002a3272ca */ /* 0x000fe200000e0000 */
[----:B------:R-:W-:Y:S01]  /*1b40*/  IMAD.MOV R57, RZ, RZ, -R49 ;  /* 0x000000ffff397224 */ /* 0x000fe200078e0a31 */
[----:B------:R-:W-:Y:S01]  /*1b50*/  R2UR UR48, R38 ;  /* 0x00000000263072ca */ /* 0x000fe200000e0000 */
[----:B------:R-:W-:Y:S01]  /*1b60*/  IMAD R39, R2, R40, R39 ;  /* 0x0000002802277224 */ /* 0x000fe200078e0227 */
[----:B------:R-:W-:Y:S01]  /*1b70*/  SEL R40, R8, R3, !P0 ;  /* 0x0000000308287207 */ /* 0x000fe20004000000 */
[C---:B------:R-:W-:Y:S01]  /*1b80*/  IMAD R34, R2.reuse, R57, R34 ;  /* 0x0000003902227224 */ /* 0x040fe200078e0222 */
[----:B------:R-:W-:Y:S01]  /*1b90*/  SEL R57, R41, R14, !P0 ;  /* 0x0000000e29397207 */ /* 0x000fe20004000000 */
[C---:B------:R-:W-:Y:S01]  /*1ba0*/  IMAD R30, R2.reuse, R27, R30 ;  /* 0x0000001b021e7224 */ /* 0x040fe200078e021e */
[----:B------:R-:W-:Y:S01]  /*1bb0*/  SEL R3, R5, R16, !P0 ;  /* 0x0000001005037207 */ /* 0x000fe20004000000 */
[----:B------:R-:W-:Y:S01]  /*1bc0*/  IMAD.MOV R24, RZ, RZ, -R47 ;  /* 0x000000ffff187224 */ /* 0x000fe200078e0a2f */
[----:B------:R-:W-:Y:S01]  /*1bd0*/  ISETP.NE.AND P0, PT, R33, 0x1, PT ;  /* 0x000000012100780c */ /* 0x000fe20003f05270 */
[----:B------:R-:W-:Y:S01]  /*1be0*/  IMAD.MOV R27, RZ, RZ, -R35 ;  /* 0x000000ffff1b7224 */ /* 0x000fe200078e0a23 */
[----:B------:R-:W-:Y:S01]  /*1bf0*/  IADD3 R14, PT, PT, -R3, RZ, RZ ;  /* 0x000000ff030e7210 */ /* 0x000fe20007ffe1ff */
[----:B------:R-:W-:Y:S01]  /*1c00*/  IMAD R31, R2, R24, R31 ;  /* 0x00000018021f7224 */ /* 0x000fe200078e021f */
[----:B------:R-:W-:Y:S01]  /*1c10*/  R2UR UR36, R30 ;  /* 0x000000001e2472ca */ /* 0x000fe200000e0000 */
[----:B------:R-:W-:Y:S01]  /*1c20*/  IMAD R27, R2, R27, R0 ;  /* 0x0000001b021b7224 */ /* 0x000fe200078e0200 */
[----:B------:R-:W-:Y:S01]  /*1c30*/  R2UR UR39, R34 ;  /* 0x00000000222772ca */ /* 0x000fe200000e0000 */
[----:B------:R-:W-:Y:S01]  /*1c40*/  IMAD.MOV R24, RZ, RZ, -R57 ;  /* 0x000000ffff187224 */ /* 0x000fe200078e0a39 */
[----:B------:R-:W-:Y:S01]  /*1c50*/  R2UR UR49, R39 ;  /* 0x00000000273172ca */ /* 0x000fe200000e0000 */
[----:B-1----:R-:W-:Y:S01]  /*1c60*/  IMAD.HI.U32 R60, R56, R6, RZ ;  /* 0x00000006383c7227 */ /* 0x002fe200078e00ff */
[----:B------:R-:W-:-:S02]  /*1c70*/  R2UR UR29, R27 ;  /* 0x000000001b1d72ca */ /* 0x000fc400000e0000 */
[----:B------:R-:W-:Y:S01]  /*1c80*/  R2UR UR42, R31 ;  /* 0x000000001f2a72ca */ /* 0x000fe200000e0000 */
[----:B------:R-:W-:Y:S01]  /*1c90*/  IMAD.MOV R16, RZ, RZ, -R44 ;  /* 0x000000ffff107224 */ /* 0x000fe200078e0a2c */
[----:B------:R-:W-:Y:S01]  /*1ca0*/  SHF.R.U32.HI R27, RZ, R7, R60 ;  /* 0x00000007ff1b7219 */ /* 0x000fe2000001163c */
[----:B------:R-:W-:-:S04]  /*1cb0*/  IMAD.HI.U32 R38, R48, R6, RZ ;  /* 0x0000000630267227 */ /* 0x000fc800078e00ff */
[C---:B------:R-:W-:Y:S02]  /*1cc0*/  IMAD R24, R2.reuse, R24, R41 ;  /* 0x0000001802187224 */ /* 0x040fe400078e0229 */
[----:B------:R-:W-:Y:S02]  /*1cd0*/  IMAD R14, R2, R14, R5 ;  /* 0x0000000e020e7224 */ /* 0x000fe400078e0205 */
[----:B------:R-:W-:Y:S01]  /*1ce0*/  IMAD.HI.U32 R30, R55, R6, RZ ;  /* 0x00000006371e7227 */ /* 0x000fe200078e00ff */
[----:B------:R-:W-:Y:S02]  /*1cf0*/  R2UR UR56, R24 ;  /* 0x00000000183872ca */ /* 0x000fe400000e0000 */
[----:B------:R-:W-:Y:S01]  /*1d00*/  R2UR UR32, R14 ;  /* 0x000000000e2072ca */ /* 0x000fe200000e0000 */
[----:B------:R-:W-:Y:S01]  /*1d10*/  IMAD R16, R2, R16, R9 ;  /* 0x0000001002107224 */ /* 0x000fe200078e0209 */
[----:B------:R-:W-:Y:S01]  /*1d20*/  SHF.R.U32.HI R9, RZ, R7, R38 ;  /* 0x00000007ff097219 */ /* 0x000fe20000011626 */
[----:B------:R-:W-:Y:S01]  /*1d30*/  IMAD.MOV R29, RZ, RZ, -R40 ;  /* 0x000000ffff1d7224 */ /* 0x000fe200078e0a28 */
[----:B------:R-:W-:Y:S01]  /*1d40*/  SEL R38, R56, R27, !P0 ;  /* 0x0000001b38267207 */ /* 0x000fe20004000000 */
[----:B------:R-:W-:Y:S01]  /*1d50*/  IMAD.HI.U32 R24, R53, R6, RZ ;  /* 0x0000000635187227 */ /* 0x000fe200078e00ff */
[----:B------:R-:W-:-:S02]  /*1d60*/  SHF.R.U32.HI R30, RZ, R7, R30 ;  /* 0x00000007ff1e7219 */ /* 0x000fc4000001161e */
[----:B------:R-:W-:Y:S01]  /*1d70*/  IADD3 R27, PT, PT, -R38, RZ, RZ ;  /* 0x000000ff261b7210 */ /* 0x000fe20007ffe1ff */
[-C--:B------:R-:W-:Y:S01]  /*1d80*/  IMAD.HI.U32 R42, R57, R6.reuse, RZ ;  /* 0x00000006392a7227 */ /* 0x080fe200078e00ff */
[----:B------:R-:W-:Y:S02]  /*1d90*/  R2UR UR38, R16 ;  /* 0x00000000102672ca */ /* 0x000fe400000e0000 */
[-C--:B------:R-:W-:Y:S01]  /*1da0*/  SHF.R.U32.HI R24, RZ, R7.reuse, R24 ;  /* 0x00000007ff187219 */ /* 0x080fe20000011618 */
[----:B------:R-:W-:Y:S01]  /*1db0*/  IMAD.HI.U32 R50, R52, R6, RZ ;  /* 0x0000000634327227 */ /* 0x000fe200078e00ff */
[----:B------:R-:W-:Y:S02]  /*1dc0*/  SEL R37, R55, R30, !P0 ;  /* 0x0000001e37257207 */ /* 0x000fe40004000000 */
[-C--:B------:R-:W-:Y:S01]  /*1dd0*/  SHF.R.U32.HI R42, RZ, R7.reuse, R42 ;  /* 0x00000007ff2a7219 */ /* 0x080fe2000001162a */
[----:B------:R-:W-:Y:S01]  /*1de0*/  IMAD.HI.U32 R14, R49, R6, RZ ;  /* 0x00000006310e7227 */ /* 0x000fe200078e00ff */
[----:B------:R-:W-:-:S02]  /*1df0*/  SHF.R.U32.HI R43, RZ, R7, R50 ;  /* 0x00000007ff2b7219 */ /* 0x000fc40000011632 */
[----:B------:R-:W-:Y:S01]  /*1e00*/  SEL R42, R57, R42, !P0 ;  /* 0x0000002a392a7207 */ /* 0x000fe20004000000 */
[----:B------:R-:W-:Y:S01]  /*1e10*/  IMAD R29, R2, R29, R8 ;  /* 0x0000001d021d7224 */ /* 0x000fe200078e0208 */
[----:B------:R-:W-:Y:S01]  /*1e20*/  SHF.R.U32.HI R14, RZ, R7, R14 ;  /* 0x00000007ff0e7219 */ /* 0x000fe2000001160e */
[-C--:B------:R-:W-:Y:S01]  /*1e30*/  IMAD.HI.U32 R28, R40, R6.reuse, RZ ;  /* 0x00000006281c7227 */ /* 0x080fe200078e00ff */
[----:B------:R-:W-:Y:S02]  /*1e40*/  SEL R9, R48, R9, !P0 ;  /* 0x0000000930097207 */ /* 0x000fe40004000000 */
[----:B------:R-:W-:Y:S01]  /*1e50*/  R2UR UR37, R29 ;  /* 0x000000001d2572ca */ /* 0x000fe200000e0000 */
        /* <DEDUP_REMOVED lines=10> */
[-C--:B------:R-:W-:Y:S02]  /*1f00*/  SHF.R.U32.HI R0, RZ, R7.reuse, R0 ;  /* 0x00000007ff007219 */ /* 0x080fe40000011600 */
[----:B------:R-:W-:Y:S01]  /*1f10*/  SEL R8, R47, R8, !P0 ;  /* 0x000000082f087207 */ /* 0x000fe20004000000 */
[----:B------:R-:W-:Y:S01]  /*1f20*/  IMAD.HI.U32 R36, R46, R6, RZ ;  /* 0x000000062e247227 */ /* 0x000fe200078e00ff */
[----:B------:R-:W-:-:S02]  /*1f30*/  SHF.R.U32.HI R39, RZ, R7, R58 ;  /* 0x00000007ff277219 */ /* 0x000fc4000001163a */
[----:B------:R-:W-:Y:S01]  /*1f40*/  SEL R0, R3, R0, !P0 ;  /* 0x0000000003007207 */ /* 0x000fe20004000000 */
[-C--:B------:R-:W-:Y:S01]  /*1f50*/  IMAD.HI.U32 R34, R45, R6.reuse, RZ ;  /* 0x000000062d227227 */ /* 0x080fe200078e00ff */
[----:B------:R-:W-:Y:S02]  /*1f60*/  SHF.R.U32.HI R31, RZ, R7, R36 ;  /* 0x00000007ff1f7219 */ /* 0x000fe40000011624 */
[----:B------:R-:W-:Y:S01]  /*1f70*/  SEL R39, R54, R39, !P0 ;  /* 0x0000002736277207 */ /* 0x000fe20004000000 */
[-C--:B------:R-:W-:Y:S01]  /*1f80*/  IMAD.HI.U32 R32, R44, R6.reuse, RZ ;  /* 0x000000062c207227 */ /* 0x080fe200078e00ff */
[----:B------:R-:W-:Y:S02]  /*1f90*/  R2UR UR55, R42 ;  /* 0x000000002a3772ca */ /* 0x000fe400000e0000 */
[----:B------:R-:W-:Y:S01]  /*1fa0*/  R2UR UR53, R38 ;  /* 0x00000000263572ca */ /* 0x000fe200000e0000 */
[----:B------:R-:W-:Y:S01]  /*1fb0*/  IMAD.HI.U32 R2, R35, R6, RZ ;  /* 0x0000000623027227 */ /* 0x000fe200078e00ff */
[----:B------:R-:W-:-:S02]  /*1fc0*/  SHF.R.U32.HI R6, RZ, R7, R34 ;  /* 0x00000007ff067219 */ /* 0x000fc40000011622 */
[----:B------:R-:W-:Y:S01]  /*1fd0*/  SHF.R.U32.HI R5, RZ, R7, R32 ;  /* 0x00000007ff057219 */ /* 0x000fe20000011620 */
[----:B------:R-:W-:Y:S01]  /*1fe0*/  IMAD R56, R33, R27, R56 ;  /* 0x0000001b21387224 */ /* 0x000fe200078e0238 */
[----:B------:R-:W-:Y:S01]  /*1ff0*/  SEL R27, R53, R24, !P0 ;  /* 0x00000018351b7207 */ /* 0x000fe20004000000 */
[----:B------:R-:W-:Y:S01]  /*2000*/  IMAD.MOV R28, RZ, RZ, -R37 ;  /* 0x000000ffff1c7224 */ /* 0x000fe200078e0a25 */
[----:B------:R-:W-:Y:S01]  /*2010*/  SEL R24, R52, R43, !P0 ;  /* 0x0000002b34187207 */ /* 0x000fe20004000000 */
[----:B------:R-:W-:Y:S01]  /*2020*/  IMAD.MOV R30, RZ, RZ, -R42 ;  /* 0x000000ffff1e7224 */ /* 0x000fe200078e0a2a */
[----:B------:R-:W-:Y:S01]  /*2030*/  SHF.R.U32.HI R2, RZ, R7, R2 ;  /* 0x00000007ff027219 */ /* 0x000fe20000011602 */
[----:B------:R-:W-:Y:S01]  /*2040*/  IMAD R55, R33, R28, R55 ;  /* 0x0000001c21377224 */ /* 0x000fe200078e0237 */
[----:B------:R-:W-:Y:S01]  /*2050*/  IADD3 R7, PT, PT, -R24, RZ, RZ ;  /* 0x000000ff18077210 */ /* 0x000fe20007ffe1ff */
[----:B------:R-:W-:Y:S01]  /*2060*/  IMAD.MOV R32, RZ, RZ, -R27 ;  /* 0x000000ffff207224 */ /* 0x000fe200078e0a1b */
[----:B------:R-:W-:Y:S01]  /*2070*/  SEL R43, R35, R2, !P0 ;  /* 0x00000002232b7207 */ /* 0x000fe20004000000 */
[----:B------:R-:W-:Y:S01]  /*2080*/  IMAD.MOV R28, RZ, RZ, -R14 ;  /* 0x000000ffff1c7224 */ /* 0x000fe200078e0a0e */
[----:B------:R-:W-:Y:S01]  /*2090*/  IADD3 R2, PT, PT, -R50, RZ, RZ ;  /* 0x000000ff32027210 */ /* 0x000fe20007ffe1ff */
[C---:B------:R-:W-:Y:S01]  /*20a0*/  IMAD R53, R33.reuse, R32, R53 ;  /* 0x0000002021357224 */ /* 0x040fe200078e0235 */
[----:B------:R-:W-:Y:S01]  /*20b0*/  IADD3 R32, PT, PT, -R8, RZ, RZ ;  /* 0x000000ff08207210 */ /* 0x000fe20007ffe1ff */
[----:B------:R-:W-:Y:S01]  /*20c0*/  IMAD R57, R33, R30, R57 ;  /* 0x0000001e21397224 */ /* 0x000fe200078e0239 */
[----:B------:R-:W-:Y:S01]  /*20d0*/  SEL R6, R45, R6, !P0 ;  /* 0x000000062d067207 */ /* 0x000fe20004000000 */
[C---:B------:R-:W-:Y:S01]  /*20e0*/  IMAD R52, R33.reuse, R7, R52 ;  /* 0x0000000721347224 */ /* 0x040fe200078e0234 */
[----:B------:R-:W-:Y:S01]  /*20f0*/  SEL R7, R46, R31, !P0 ;  /* 0x0000001f2e077207 */ /* 0x000fe20004000000 */
[----:B------:R-:W-:Y:S01]  /*2100*/  IMAD R49, R33, R28, R49 ;  /* 0x0000001c21317224 */ /* 0x000fe200078e0231 */
[----:B------:R-:W-:Y:S01]  /*2110*/  SEL R5, R44, R5, !P0 ;  /* 0x000000052c057207 */ /* 0x000fe20004000000 */
[----:B------:R-:W-:Y:S01]  /*2120*/  IMAD.MOV R30, RZ, RZ, -R16 ;  /* 0x000000ffff1e7224 */ /* 0x000fe200078e0a10 */
[----:B------:R-:W-:Y:S01]  /*2130*/  R2UR UR18, R53 ;  /* 0x00000000351272ca */ /* 0x000fe200000e0000 */
[----:B------:R-:W-:Y:S01]  /*2140*/  IMAD.MOV R28, RZ, RZ, -R9 ;  /* 0x000000ffff1c7224 */ /* 0x000fe200078e0a09 */
[----:B------:R-:W-:Y:S01]  /*2150*/  R2UR UR9, R49 ;  /* 0x00000000310972ca */ /* 0x000fe200000e0000 */
[----:B------:R-:W-:Y:S01]  /*2160*/  IMAD.MOV R36, RZ, RZ, -R0 ;  /* 0x000000ffff247224 */ /* 0x000fe200078e0a00 */
[----:B------:R-:W-:Y:S01]  /*2170*/  R2UR UR11, R52 ;  /* 0x00000000340b72ca */ /* 0x000fe200000e0000 */
[C---:B------:R-:W-:Y:S01]  /*2180*/  IMAD R51, R33.reuse, R30, R51 ;  /* 0x0000001e21337224 */ /* 0x040fe200078e0233 */
[----:B------:R-:W-:Y:S01]  /*2190*/  R2UR UR21, R56 ;  /* 0x00000000381572ca */ /* 0x000fe200000e0000 */
[----:B------:R-:W-:Y:S01]  /*21a0*/  IMAD R48, R33, R28, R48 ;  /* 0x0000001c21307224 */ /* 0x000fe200078e0230 */
[----:B------:R-:W-:Y:S01]  /*21b0*/  R2UR UR57, R37 ;  /* 0x00000000253972ca */ /* 0x000fe200000e0000 */
[----:B------:R-:W-:Y:S01]  /*21c0*/  IMAD R47, R33, R32, R47 ;  /* 0x00000020212f7224 */ /* 0x000fe200078e022f */
[----:B------:R-:W-:Y:S01]  /*21d0*/  R2UR UR10, R51 ;  /* 0x00000000330a72ca */ /* 0x000fe200000e0000 */
[C---:B------:R-:W-:Y:S01]  /*21e0*/  IMAD R40, R33.reuse, R2, R40 ;  /* 0x0000000221287224 */ /* 0x040fe200078e0228 */
[----:B------:R-:W-:Y:S01]  /*21f0*/  R2UR UR8, R48 ;  /* 0x00000000300872ca */ /* 0x000fe200000e0000 */
[----:B------:R-:W-:Y:S01]  /*2200*/  IMAD R36, R33, R36, R3 ;  /* 0x0000002421247224 */ /* 0x000fe200078e0203 */
[----:B------:R-:W-:Y:S01]  /*2210*/  R2UR UR6, R47 ;  /* 0x000000002f0672ca */ /* 0x000fe200000e0000 */
[----:B------:R-:W-:Y:S01]  /*2220*/  IMAD.MOV R34, RZ, RZ, -R39 ;  /* 0x000000ffff227224 */ /* 0x000fe200078e0a27 */
[----:B------:R-:W1:Y:S01]  /*2230*/  LDC.64 R2, c[0x0][0x498] ;  /* 0x00012600ff027b82 */ /* 0x000e620000000a00 */
[----:B------:R-:W-:Y:S01]  /*2240*/  IMAD.MOV R31, RZ, RZ, -R7 ;  /* 0x000000ffff1f7224 */ /* 0x000fe200078e0a07 */
[----:B------:R-:W-:Y:S01]  /*2250*/  R2UR UR13, R36 ;  /* 0x00000000240d72ca */ /* 0x000fe200000e0000 */
[----:B------:R-:W-:Y:S01]  /*2260*/  IMAD.MOV R30, RZ, RZ, -R6 ;  /* 0x000000ffff1e7224 */ /* 0x000fe200078e0a06 */
[----:B------:R-:W-:Y:S01]  /*2270*/  R2UR UR14, R40 ;  /* 0x00000000280e72ca */ /* 0x000fe200000e0000 */
[----:B------:R-:W-:Y:S01]  /*2280*/  IMAD.MOV R28, RZ, RZ, -R5 ;  /* 0x000000ffff1c7224 */ /* 0x000fe200078e0a05 */
[----:B------:R-:W-:Y:S01]  /*2290*/  R2UR UR22, R57 ;  /* 0x00000000391672ca */ /* 0x000fe200000e0000 */
[----:B------:R-:W-:Y:S01]  /*22a0*/  IMAD.MOV R32, RZ, RZ, -R43 ;  /* 0x000000ffff207224 */ /* 0x000fe200078e0a2b */
[----:B------:R-:W-:Y:S01]  /*22b0*/  R2UR UR20, R55 ;  /* 0x00000000371472ca */ /* 0x000fe200000e0000 */
[----:B------:R-:W-:-:S02]  /*22c0*/  IMAD R54, R33, R34, R54 ;  /* 0x0000002221367224 */ /* 0x000fc400078e0236 */
[C---:B------:R-:W-:Y:S01]  /*22d0*/  IMAD R46, R33.reuse, R31, R46 ;  /* 0x0000001f212e7224 */ /* 0x040fe200078e022e */
[----:B------:R-:W2:Y:S01]  /*22e0*/  LDC R34, c[0x0][0x4ec] ;  /* 0x00013b00ff227b82 */ /* 0x000ea20000000800 */
[C---:B------:R-:W-:Y:S01]  /*22f0*/  IMAD R45, R33.reuse, R30, R45 ;  /* 0x0000001e212d7224 */ /* 0x040fe200078e022d */
[----:B------:R-:W-:Y:S01]  /*2300*/  R2UR UR19, R54 ;  /* 0x00000000361372ca */ /* 0x000fe200000e0000 */
[C---:B------:R-:W-:Y:S01]  /*2310*/  IMAD R44, R33.reuse, R28, R44 ;  /* 0x0000001c212c7224 */ /* 0x040fe200078e022c */
[----:B------:R-:W-:Y:S01]  /*2320*/  R2UR UR7, R46 ;  /* 0x000000002e0772ca */ /* 0x000fe200000e0000 */
[----:B------:R-:W-:Y:S01]  /*2330*/  IMAD R32, R33, R32, R35 ;  /* 0x0000002021207224 */ /* 0x000fe200078e0223 */
[----:B------:R-:W-:Y:S02]  /*2340*/  R2UR UR4, R45 ;  /* 0x000000002d0472ca */ /* 0x000fe400000e0000 */
[----:B------:R-:W3:Y:S01]  /*2350*/  LDC R33, c[0x0][0x4a0] ;  /* 0x00012800ff217b82 */ /* 0x000ee20000000800 */
[----:B------:R-:W-:-:S02]  /*2360*/  R2UR UR15, R44 ;  /* 0x000000002c0f72ca */ /* 0x000fc400000e0000 */
[----:B------:R-:W-:Y:S01]  /*2370*/  R2UR UR12, R32 ;  /* 0x00000000200c72ca */ /* 0x000fe200000e0000 */
[----:B-1----:R-:W-:Y:S01]  /*2380*/  IMAD.HI.U32 R64, R42, R3, RZ ;  /* 0x000000032a407227 */ /* 0x002fe200078e00ff */
[----:B------:R-:W-:-:S03]  /*2390*/  ISETP.NE.AND P0, PT, R2, 0x1, PT ;  /* 0x000000010200780c */ /* 0x000fc60003f05270 */
[-C--:B------:R-:W-:Y:S01]  /*23a0*/  IMAD.HI.U32 R60, R27, R3.reuse, RZ ;  /* 0x000000031b3c7227 */ /* 0x080fe200078e00ff */
[----:B------:R-:W1:Y:S03]  /*23b0*/  LDC.64 R28, c[0x0][0x4f0] ;  /* 0x00013c00ff1c7b82 */ /* 0x000e660000000a00 */
[----:B------:R-:W-:-:S04]  /*23c0*/  IMAD.HI.U32 R36, R14, R3, RZ ;  /* 0x000000030e247227 */ /* 0x000fc800078e00ff */
[-C--:B------:R-:W-:Y:S01]  /*23d0*/  IMAD.HI.U32 R46, R39, R3.reuse, RZ ;  /* 0x00000003272e7227 */ /* 0x080fe200078e00ff */
[----:B------:R-:W4:Y:S01]  /*23e0*/  LDC.64 R30, c[0x0][0x4c0] ;  /* 0x00013000ff1e7b82 */ /* 0x000f220000000a00 */
[----:B------:R-:W-:Y:S01]  /*23f0*/  VOTEU.ANY UP0, P0 ;  /* 0x0000000000ff7886 */ /* 0x000fe20000000100 */
[----:B--2---:R-:W-:Y:S01]  /*2400*/  R2UR UR30, R34 ;  /* 0x00000000221e72ca */ /* 0x004fe200000e0000 */
[----:B------:R-:W-:Y:S01]  /*2410*/  IMAD.HI.U32 R48, R38, R3, RZ ;  /* 0x0000000326307227 */ /* 0x000fe200078e00ff */
[----:B---3--:R-:W-:-:S03]  /*2420*/  SHF.R.U32.HI R49, RZ, R33, R64 ;  /* 0x00000021ff317219 */ /* 0x008fc60000011640 */
[----:B------:R-:W-:Y:S01]  /*2430*/  IMAD.HI.U32 R58, R9, R3, RZ ;  /* 0x00000003093a7227 */ /* 0x000fe200078e00ff */
[----:B------:R-:W-:Y:S02]  /*2440*/  SHF.R.U32.HI R45, RZ, R33, R60 ;  /* 0x00000021ff2d7219 */ /* 0x000fe4000001163c */
[----:B------:R-:W-:Y:S01]  /*2450*/  R2UR UR54, R49 ;  /* 0x00000000313672ca */ /* 0x000fe200000e0000 */
[----:B------:R-:W-:Y:S01]  /*2460*/  IMAD.HI.U32 R32, R7, R3, RZ ;  /* 0x0000000307207227 */ /* 0x000fe200078e00ff */
[----:B------:R-:W-:Y:S02]  /*2470*/  R2UR UR45, R45 ;  /* 0x000000002d2d72ca */ /* 0x000fe400000e0000 */
[----:B------:R-:W-:Y:S01]  /*2480*/  SHF.R.U32.HI R36, RZ, R33, R36 ;  /* 0x00000021ff247219 */ /* 0x000fe20000011624 */
[----:B------:R-:W-:Y:S01]  /*2490*/  IMAD.HI.U32 R40, R16, R3, RZ ;  /* 0x0000000310287227 */ /* 0x000fe200078e00ff */
[-C--:B------:R-:W-:Y:S02]  /*24a0*/  SHF.R.U32.HI R46, RZ, R33.reuse, R46 ;  /* 0x00000021ff2e7219 */ /* 0x080fe4000001162e */
[----:B------:R-:W-:Y:S01]  /*24b0*/  R2UR UR41, R36 ;  /* 0x00000000242972ca */ /* 0x000fe200000e0000 */
[----:B------:R-:W-:Y:S01]  /*24c0*/  IMAD.U32 R36, RZ, RZ, UR24 ;  /* 0x00000018ff247e24 */ /* 0x000fe2000f8e00ff */
[----:B------:R-:W-:Y:S01]  /*24d0*/  SHF.R.U32.HI R48, RZ, R33, R48 ;  /* 0x00000021ff307219 */ /* 0x000fe20000011630 */
[----:B------:R-:W-:Y:S01]  /*24e0*/  IMAD.HI.U32 R62, R37, R3, RZ ;  /* 0x00000003253e7227 */ /* 0x000fe200078e00ff */
[----:B------:R-:W-:Y:S01]  /*24f0*/  SHF.R.U32.HI R35, RZ, R33, R58 ;  /* 0x00000021ff237219 */ /* 0x000fe2000001163a */
[----:B------:R-:W-:Y:S01]  /*2500*/  USEL UR60, UR55, UR54, !UP0 ;  /* 0x00000036373c7287 */ /* 0x000fe2000c000000 */
[----:B------:R-:W-:Y:S01]  /*2510*/  R2UR UR54, R27 ;  /* 0x000000001b3672ca */ /* 0x000fe200000e0000 */
[----:B------:R-:W-:Y:S01]  /*2520*/  IMAD.HI.U32 R56, R6, R3, RZ ;  /* 0x0000000306387227 */ /* 0x000fe200078e00ff */
[----:B------:R-:W-:-:S02]  /*2530*/  R2UR UR47, R46 ;  /* 0x000000002e2f72ca */ /* 0x000fc400000e0000 */
[----:B------:R-:W-:Y:S01]  /*2540*/  R2UR UR55, R39 ;  /* 0x00000000273772ca */ /* 0x000fe200000e0000 */
[-C--:B------:R-:W-:Y:S01]  /*2550*/  IMAD.HI.U32 R44, R24, R3.reuse, RZ ;  /* 0x00000003182c7227 */ /* 0x080fe200078e00ff */
[----:B------:R-:W-:Y:S02]  /*2560*/  R2UR UR25, R48 ;  /* 0x00000000301972ca */ /* 0x000fe400000e0000 */
[----:B------:R-:W-:Y:S01]  /*2570*/  R2UR UR28, R35 ;  /* 0x00000000231c72ca */ /* 0x000fe200000e0000 */
[-C--:B------:R-:W-:Y:S01]  /*2580*/  IMAD.HI.U32 R34, R8, R3.reuse, RZ ;  /* 0x0000000308227227 */ /* 0x080fe200078e00ff */
[----:B-1----:R-:W-:Y:S02]  /*2590*/  R2UR UR16, R28 ;  /* 0x000000001c1072ca */ /* 0x002fe400000e0000 */
[----:B----4-:R-:W-:Y:S01]  /*25a0*/  R2UR UR17, R31 ;  /* 0x000000001f1172ca */ /* 0x010fe200000e0000 */
[----:B------:R-:W-:Y:S01]  /*25b0*/  USEL UR54, UR54, UR45, !UP0 ;  /* 0x0000002d36367287 */ /* 0x000fe2000c000000 */
[----:B------:R-:W-:Y:S01]  /*25c0*/  R2UR UR45, R14 ;  /* 0x000000000e2d72ca */ /* 0x000fe200000e0000 */
[----:B------:R-:W-:Y:S01]  /*25d0*/  IMAD.HI.U32 R28, R0, R3, RZ ;  /* 0x00000003001c7227 */ /* 0x000fe200078e00ff */
[-C--:B------:R-:W-:Y:S01]  /*25e0*/  SHF.R.U32.HI R32, RZ, R33.reuse, R32 ;  /* 0x00000021ff207219 */ /* 0x080fe20000011620 */
[----:B------:R-:W-:Y:S01]  /*25f0*/  USEL UR55, UR55, UR47, !UP0 ;  /* 0x0000002f37377287 */ /* 0x000fe2000c000000 */
[----:B------:R-:W-:Y:S01]  /*2600*/  SHF.R.U32.HI R40, RZ, R33, R40 ;  /* 0x00000021ff287219 */ /* 0x000fe20000011628 */
[----:B------:R-:W-:Y:S01]  /*2610*/  IMAD.HI.U32 R54, R50, R3, RZ ;  /* 0x0000000332367227 */ /* 0x000fe200078e00ff */
[----:B------:R-:W-:-:S02]  /*2620*/  SHF.R.U32.HI R28, RZ, R33, R28 ;  /* 0x00000021ff1c7219 */ /* 0x000fc4000001161c */
[----:B------:R-:W-:Y:S01]  /*2630*/  R2UR UR24, R32 ;  /* 0x00000000201872ca */ /* 0x000fe200000e0000 */
[----:B------:R-:W-:Y:S01]  /*2640*/  IMAD.U32 R32, RZ, RZ, UR59 ;  /* 0x0000003bff207e24 */ /* 0x000fe2000f8e00ff */
[----:B------:R-:W-:Y:S01]  /*2650*/  R2UR UR46, R40 ;  /* 0x00000000282e72ca */ /* 0x000fe200000e0000 */
[----:B------:R-:W-:Y:S01]  /*2660*/  USEL UR59, UR53, UR25, !UP0 ;  /* 0x00000019353b7287 */ /* 0x000fe2000c000000 */
[----:B------:R-:W-:Y:S01]  /*2670*/  R2UR UR47, R16 ;  /* 0x00000000102f72ca */ /* 0x000fe200000e0000 */
[----:B------:R-:W-:Y:S01]  /*2680*/  USEL UR45, UR45, UR41, !UP0 ;  /* 0x000000292d2d7287 */ /* 0x000fe2000c000000 */
[----:B------:R-:W-:Y:S01]  /*2690*/  R2UR UR41, R9 ;  /* 0x00000000092972ca */ /* 0x000fe200000e0000 */
[----:B------:R-:W-:Y:S01]  /*26a0*/  UIADD3 UR53, UPT, UPT, UR58, 0x30, URZ ;  /* 0x000000303a357890 */ /* 0x000fe2000fffe0ff */
[----:B------:R-:W-:Y:S01]  /*26b0*/  R2UR UR31, R30 ;  /* 0x000000001e1f72ca */ /* 0x000fe200000e0000 */
[----:B------:R-:W-:Y:S01]  /*26c0*/  UIMAD UR19, UR19, UR17, UR16 ;  /* 0x00000011131372a4 */ /* 0x000fe2000f8e0210 */
[----:B------:R-:W-:Y:S01]  /*26d0*/  R2UR UR25, R28 ;  /* 0x000000001c1972ca */ /* 0x000fe200000e0000 */
[----:B------:R-:W-:Y:S01]  /*26e0*/  IMAD R28, RZ, RZ, -UR54 ;  /* 0x80000036ff1c7e24 */ /* 0x000fe2000f8e02ff */
[-C--:B------:R-:W-:Y:S01]  /*26f0*/  SHF.R.U32.HI R47, RZ, R33.reuse, R62 ;  /* 0x00000021ff2f7219 */ /* 0x080fe2000001163e */
[----:B------:R-:W-:Y:S01]  /*2700*/  UIMAD UR18, UR18, UR17, UR16 ;  /* 0x00000011121272a4 */ /* 0x000fe2000f8e0210 */
[-C--:B------:R-:W-:Y:S01]  /*2710*/  SHF.R.U32.HI R31, RZ, R33.reuse, R56 ;  /* 0x00000021ff1f7219 */ /* 0x080fe20000011638 */
[----:B------:R-:W-:Y:S01]  /*2720*/  IMAD R27, R2, R28, R27 ;  /* 0x0000001c021b7224 */ /* 0x000fe200078e021b */
[----:B------:R-:W-:Y:S01]  /*2730*/  R2UR UR23, R47 ;  /* 0x000000002f1772ca */ /* 0x000fe200000e0000 */
[----:B------:R-:W-:Y:S01]  /*2740*/  USEL UR46, UR47, UR46, !UP0 ;  /* 0x0000002e2f2e7287 */ /* 0x000fe2000c000000 */
[----:B------:R-:W-:Y:S01]  /*2750*/  SHF.R.U32.HI R44, RZ, R33, R44 ;  /* 0x00000021ff2c7219 */ /* 0x000fe2000001162c */
[----:B------:R-:W-:Y:S01]  /*2760*/  USEL UR41, UR41, UR28, !UP0 ;  /* 0x0000001c29297287 */ /* 0x000fe2000c000000 */
[----:B------:R-:W-:Y:S01]  /*2770*/  R2UR UR35, R31 ;  /* 0x000000001f2372ca */ /* 0x000fe200000e0000 */
[----:B------:R-:W-:Y:S01]  /*2780*/  IMAD.U32 R31, RZ, RZ, UR53 ;  /* 0x00000035ff1f7e24 */ /* 0x000fe2000f8e00ff */
[----:B------:R-:W-:Y:S01]  /*2790*/  R2UR UR52, R44 ;  /* 0x000000002c3472ca */ /* 0x000fe200000e0000 */
[----:B------:R-:W-:Y:S01]  /*27a0*/  IMAD.U32 R89, RZ, RZ, UR19 ;  /* 0x00000013ff597e24 */ /* 0x000fe2000f8e00ff */
[----:B------:R-:W-:Y:S01]  /*27b0*/  R2UR UR53, R24 ;  /* 0x00000000183572ca */ /* 0x000fe200000e0000 */
[----:B------:R-:W-:Y:S01]  /*27c0*/  IMAD.U32 R83, RZ, RZ, UR18 ;  /* 0x00000012ff537e24 */ /* 0x000fe2000f8e00ff */
[----:B------:R-:W-:Y:S01]  /*27d0*/  IADD3 R28, PT, PT, RZ, -UR41, RZ ;  /* 0x80000029ff1c7c10 */ /* 0x000fe2000fffe0ff */
[----:B------:R-:W-:Y:S01]  /*27e0*/  UIMAD UR47, UR40, UR31, UR30 ;  /* 0x0000001f282f72a4 */ /* 0x000fe2000f8e021e */
[----:B------:R-:W-:Y:S01]  /*27f0*/  IMAD.HI.U32 R52, R43, R3, RZ ;  /* 0x000000032b347227 */ /* 0x000fe200078e00ff */
[----:B------:R-:W-:Y:S01]  /*2800*/  UIMAD UR19, UR11, UR17, UR16 ;  /* 0x000000110b1372a4 */ /* 0x000fe2000f8e0210 */
[----:B------:R-:W-:Y:S01]  /*2810*/  SHF.R.U32.HI R34, RZ, R33, R34 ;  /* 0x00000021ff227219 */ /* 0x000fe20000011622 */
[----:B------:R-:W-:Y:S01]  /*2820*/  UIMAD UR18, UR10, UR17, UR16 ;  /* 0x000000110a1272a4 */ /* 0x000fe2000f8e0210 */
[----:B------:R-:W-:Y:S01]  /*2830*/  IMAD R9, R2, R28, R9 ;  /* 0x0000001c02097224 */ /* 0x000fe200078e0209 */
[----:B------:R-:W-:Y:S01]  /*2840*/  MOV R35, UR27 ;  /* 0x0000001b00237c02 */ /* 0x000fe20008000f00 */
[----:B------:R-:W1:Y:S01]  /*2850*/  LDC R28, c[0x0][0x4c8] ;  /* 0x00013200ff1c7b82 */ /* 0x000e620000000800 */
[----:B------:R-:W-:Y:S01]  /*2860*/  IMAD.HI.U32 R30, R5, R3, RZ ;  /* 0x00000003051e7227 */ /* 0x000fe200078e00ff */
[----:B------:R-:W-:Y:S01]  /*2870*/  UIADD3 UR27, UPT, UPT, UR58, 0x20, URZ ;  /* 0x000000203a1b7890 */ /* 0x000fe2000fffe0ff */
[----:B------:R-:W-:Y:S01]  /*2880*/  MOV R75, UR18 ;  /* 0x00000012004b7c02 */ /* 0x000fe20008000f00 */
[----:B------:R-:W-:Y:S01]  /*2890*/  USEL UR57, UR57, UR23, !UP0 ;  /* 0x0000001739397287 */ /* 0x000fe2000c000000 */
[----:B------:R-:W-:Y:S01]  /*28a0*/  IMAD.U32 R80, RZ, RZ, UR47 ;  /* 0x0000002fff507e24 */ /* 0x000fe2000f8e00ff */
[----:B------:R-:W-:Y:S01]  /*28b0*/  R2UR UR5, R29 ;  /* 0x000000001d0572ca */ /* 0x000fe200000e0000 */
[----:B------:R-:W-:Y:S01]  /*28c0*/  IMAD.U32 R79, RZ, RZ, UR19 ;  /* 0x00000013ff4f7e24 */ /* 0x000fe2000f8e00ff */
[----:B------:R-:W-:Y:S01]  /*28d0*/  UIMAD UR47, UR44, UR31, UR30 ;  /* 0x0000001f2c2f72a4 */ /* 0x000fe2000f8e021e */
[-C--:B------:R-:W-:Y:S01]  /*28e0*/  SHF.R.U32.HI R29, RZ, R33.reuse, R54 ;  /* 0x00000021ff1d7219 */ /* 0x080fe20000011636 */
[----:B------:R-:W-:Y:S01]  /*28f0*/  UIMAD UR19, UR9, UR17, UR16 ;  /* 0x00000011091372a4 */ /* 0x000fe2000f8e0210 */
[-C--:B------:R-:W-:Y:S01]  /*2900*/  SHF.R.U32.HI R3, RZ, R33.reuse, R52 ;  /* 0x00000021ff037219 */ /* 0x080fe20000011634 */
[----:B------:R-:W-:Y:S01]  /*2910*/  UIMAD UR18, UR8, UR17, UR16 ;  /* 0x00000011081272a4 */ /* 0x000fe2000f8e0210 */
[----:B------:R-:W-:Y:S01]  /*2920*/  R2UR UR26, R34 ;  /* 0x00000000221a72ca */ /* 0x000fe200000e0000 */
[----:B------:R-:W-:Y:S01]  /*2930*/  UIMAD UR44, UR39, UR31, UR30 ;  /* 0x0000001f272c72a4 */ /* 0x000fe2000f8e021e */
[----:B------:R-:W-:Y:S01]  /*2940*/  R2UR UR40, R8 ;  /* 0x00000000082872ca */ /* 0x000fe200000e0000 */
[----:B------:R-:W-:Y:S01]  /*2950*/  UIMAD UR42, UR42, UR31, UR30 ;  /* 0x0000001f2a2a72a4 */ /* 0x000fe2000f8e021e */
[----:B------:R-:W-:Y:S01]  /*2960*/  R2UR UR39, R7 ;  /* 0x00000000072772ca */ /* 0x000fe200000e0000 */
[----:B------:R-:W-:Y:S01]  /*2970*/  USEL UR52, UR53, UR52, !UP0 ;  /* 0x0000003435347287 */ /* 0x000fe2000c000000 */
[----:B------:R-:W-:Y:S01]  /*2980*/  SHF.R.U32.HI R30, RZ, R33, R30 ;  /* 0x00000021ff1e7219 */ /* 0x000fe2000001161e */
[----:B------:R-:W-:Y:S01]  /*2990*/  IMAD.U32 R33, RZ, RZ, UR27 ;  /* 0x0000001bff217e24 */ /* 0x000fe2000f8e00ff */
[----:B------:R-:W-:Y:S01]  /*29a0*/  R2UR UR27, R29 ;  /* 0x000000001d1b72ca */ /* 0x000fe200000e0000 */
[----:B------:R-:W-:Y:S01]  /*29b0*/  IMAD.U32 R71, RZ, RZ, UR19 ;  /* 0x00000013ff477e24 */ /* 0x000fe2000f8e00ff */
[----:B------:R-:W-:Y:S01]  /*29c0*/  R2UR UR23, R3 ;  /* 0x00000000031772ca */ /* 0x000fe200000e0000 */
[----:B------:R-:W-:Y:S01]  /*29d0*/  IMAD.U32 R67, RZ, RZ, UR18 ;  /* 0x00000012ff437e24 */ /* 0x000fe2000f8e00ff */
[----:B------:R-:W-:Y:S01]  /*29e0*/  IADD3 R29, PT, PT, RZ, -UR59, RZ ;  /* 0x8000003bff1d7c10 */ /* 0x000fe2000fffe0ff */
[----:B------:R-:W-:Y:S01]  /*29f0*/  UIMAD UR43, UR43, UR31, UR30 ;  /* 0x0000001f2b2b72a4 */ /* 0x000fe2000f8e021e */
[----:B------:R-:W-:Y:S01]  /*2a00*/  IADD3 R3, PT, PT, RZ, -UR57, RZ ;  /* 0x80000039ff037c10 */ /* 0x000fe2000fffe0ff */
[----:B------:R-:W-:Y:S01]  /*2a10*/  UIMAD UR19, UR6, UR17, UR16 ;  /* 0x00000011061372a4 */ /* 0x000fe2000f8e0210 */
[----:B------:R-:W-:Y:S01]  /*2a20*/  IMAD.U32 R64, RZ, RZ, UR42 ;  /* 0x0000002aff407e24 */ /* 0x000fe2000f8e00ff */
[----:B------:R-:W-:Y:S01]  /*2a30*/  UIMAD UR18, UR7, UR17, UR16 ;  /* 0x00000011071272a4 */ /* 0x000fe2000f8e0210 */
[----:B------:R-:W-:Y:S01]  /*2a40*/  IMAD.U32 R34, RZ, RZ, UR33 ;  /* 0x00000021ff227e24 */ /* 0x000fe2000f8e00ff */
[----:B------:R-:W-:Y:S01]  /*2a50*/  UIMAD UR42, UR34, UR31, UR30 ;  /* 0x0000001f222a72a4 */ /* 0x000fe2000f8e021e */
[----:B------:R-:W-:Y:S01]  /*2a60*/  R2UR UR33, R30 ;  /* 0x000000001e2172ca */ /* 0x000fe200000e0000 */
[C---:B------:R-:W-:Y:S01]  /*2a70*/  IMAD R38, R2.reuse, R29, R38 ;  /* 0x0000001d02267224 */ /* 0x040fe200078e0226 */
[----:B------:R-:W-:Y:S01]  /*2a80*/  R2UR UR34, R5 ;  /* 0x00000000052272ca */ /* 0x000fe200000e0000 */
[----:B------:R-:W-:Y:S01]  /*2a90*/  IMAD R37, R2, R3, R37 ;  /* 0x0000000302257224 */ /* 0x000fe200078e0225 */
[----:B------:R-:W-:Y:S01]  /*2aa0*/  IADD3 R3, PT, PT, RZ, -UR52, RZ ;  /* 0x80000034ff037c10 */ /* 0x000fe2000fffe0ff */
[----:B------:R-:W-:Y:S01]  /*2ab0*/  IMAD R45, RZ, RZ, -UR60 ;  /* 0x8000003cff2d7e24 */ /* 0x000fe2000f8e02ff */
[----:B------:R-:W-:Y:S01]  /*2ac0*/  MOV R59, UR18 ;  /* 0x00000012003b7c02 */ /* 0x000fe20008000f00 */
[----:B------:R-:W-:Y:S01]  /*2ad0*/  IMAD.U32 R68, RZ, RZ, UR43 ;  /* 0x0000002bff447e24 */ /* 0x000fe2000f8e00ff */
[----:B------:R-:W-:Y:S01]  /*2ae0*/  UIMAD UR43, UR36, UR31, UR30 ;  /* 0x0000001f242b72a4 */ /* 0x000fe2000f8e021e */
[----:B------:R-:W-:Y:S01]  /*2af0*/  IMAD.U32 R63, RZ, RZ, UR19 ;  /* 0x00000013ff3f7e24 */ /* 0x000fe2000f8e00ff */
[----:B------:R-:W-:Y:S01]  /*2b00*/  USEL UR40, UR40, UR26, !UP0 ;  /* 0x0000001a28287287 */ /* 0x000fe2000c000000 */
[----:B------:R-:W-:Y:S01]  /*2b10*/  IMAD R29, RZ, RZ, -UR55 ;  /* 0x80000037ff1d7e24 */ /* 0x000fe2000f8e02ff */
[----:B------:R-:W-:Y:S01]  /*2b20*/  UIMAD UR19, UR4, UR17, UR16 ;  /* 0x00000011041372a4 */ /* 0x000fe2000f8e0210 */
[----:B------:R-:W-:Y:S01]  /*2b30*/  R2UR UR36, R6 ;  /* 0x00000000062472ca */ /* 0x000fe200000e0000 */
[----:B------:R-:W-:Y:S01]  /*2b40*/  UIMAD UR18, UR15, UR17, UR16 ;  /* 0x000000110f1272a4 */ /* 0x000fe2000f8e0210 */
[----:B------:R-:W-:Y:S01]  /*2b50*/  R2UR UR28, R50 ;  /* 0x00000000321c72ca */ /* 0x000fe200000e0000 */
[----:B------:R-:W-:Y:S01]  /*2b60*/  USEL UR39, UR39, UR24, !UP0 ;  /* 0x0000001827277287 */ /* 0x000fe2000c000000 */
[----:B------:R-:W-:Y:S01]  /*2b70*/  R2UR UR26, R0 ;  /* 0x00000000001a72ca */ /* 0x000fe200000e0000 */
[C---:B------:R-:W-:Y:S01]  /*2b80*/  IMAD R42, R2.reuse, R45, R42 ;  /* 0x0000002d022a7224 */ /* 0x040fe200078e022a */
[----:B------:R-:W-:Y:S01]  /*2b90*/  R2UR UR24, R43 ;  /* 0x000000002b1872ca */ /* 0x000fe200000e0000 */
[----:B------:R-:W-:Y:S01]  /*2ba0*/  IMAD R24, R2, R3, R24 ;  /* 0x0000000302187224 */ /* 0x000fe200078e0218 */
[----:B------:R-:W-:Y:S01]  /*2bb0*/  R2UR UR10, R38 ;  /* 0x00000000260a72ca */ /* 0x000fe200000e0000 */
[----:B------:R-:W-:Y:S01]  /*2bc0*/  IMAD R29, R2, R29, R39 ;  /* 0x0000001d021d7224 */ /* 0x000fe200078e0227 */
[----:B-1----:R-:W-:Y:S01]  /*2bd0*/  R2UR UR6, R28 ;  /* 0x000000001c0672ca */ /* 0x002fe200000e0000 */
[----:B------:R-:W-:Y:S01]  /*2be0*/  IMAD.U32 R55, RZ, RZ, UR19 ;  /* 0x00000013ff377e24 */ /* 0x000fe2000f8e00ff */
[----:B------:R-:W-:Y:S01]  /*2bf0*/  IADD3 R3, PT, PT, RZ, -UR45, RZ ;  /* 0x8000002dff037c10 */ /* 0x000fe2000fffe0ff */
[----:B------:R-:W-:Y:S01]  /*2c00*/  IMAD.U32 R51, RZ, RZ, UR18 ;  /* 0x00000012ff337e24 */ /* 0x000fe2000f8e00ff */
[----:B------:R-:W-:Y:S01]  /*2c10*/  UIMAD UR22, UR22, UR17, UR16 ;  /* 0x00000011161672a4 */ /* 0x000fe2000f8e0210 */
[----:B------:R-:W-:Y:S01]  /*2c20*/  R2UR UR11, R42 ;  /* 0x000000002a0b72ca */ /* 0x000fe200000e0000 */
[----:B------:R-:W-:Y:S01]  /*2c30*/  UIMAD UR21, UR21, UR17, UR16 ;  /* 0x00000011151572a4 */ /* 0x000fe2000f8e0210 */
[C---:B------:R-:W-:Y:S01]  /*2c40*/  IMAD R14, R2.reuse, R3, R14 ;  /* 0x00000003020e7224 */ /* 0x040fe200078e020e */
[----:B------:R-:W-:Y:S01]  /*2c50*/  UIMAD UR20, UR20, UR17, UR16 ;  /* 0x00000011141472a4 */ /* 0x000fe2000f8e0210 */
[----:B------:R-:W-:Y:S01]  /*2c60*/  R2UR UR8, R29 ;  /* 0x000000001d0872ca */ /* 0x000fe200000e0000 */
[----:B------:R-:W-:Y:S01]  /*2c70*/  UIMAD UR19, UR14, UR17, UR16 ;  /* 0x000000110e1372a4 */ /* 0x000fe2000f8e0210 */
[----:B------:R-:W-:Y:S01]  /*2c80*/  IMAD R3, RZ, RZ, -UR39 ;  /* 0x80000027ff037e24 */ /* 0x000fe2000f8e02ff */
[----:B------:R-:W-:Y:S01]  /*2c90*/  UIMAD UR18, UR13, UR17, UR16 ;  /* 0x000000110d1272a4 */ /* 0x000fe2000f8e0210 */
[----:B------:R-:W-:Y:S01]  /*2ca0*/  IMAD R39, RZ, RZ, -UR46 ;  /* 0x8000002eff277e24 */ /* 0x000fe2000f8e02ff */
[----:B------:R-:W-:Y:S01]  /*2cb0*/  UIMAD UR16, UR12, UR17, UR16 ;  /* 0x000000110c1072a4 */ /* 0x000fe2000f8e0210 */
[----:B------:R-:W-:Y:S01]  /*2cc0*/  IMAD R7, R2, R3, R7 ;  /* 0x0000000302077224 */ /* 0x000fe200078e0207 */
[----:B------:R-:W-:Y:S01]  /*2cd0*/  USEL UR33, UR34, UR33, !UP0 ;  /* 0x0000002122217287 */ /* 0x000fe2000c000000 */
[----:B------:R-:W-:Y:S01]  /*2ce0*/  R2UR UR9, R37 ;  /* 0x00000000250972ca */ /* 0x000fe200000e0000 */
[----:B------:R-:W-:Y:S01]  /*2cf0*/  USEL UR35, UR36, UR35, !UP0 ;  /* 0x0000002324237287 */ /* 0x000fe2000c000000 */
[----:B------:R-:W-:Y:S01]  /*2d00*/  R2UR UR4, R24 ;  /* 0x00000000180472ca */ /* 0x000fe200000e0000 */
[----:B------:R-:W-:Y:S01]  /*2d10*/  USEL UR27, UR28, UR27, !UP0 ;  /* 0x0000001b1c1b7287 */ /* 0x000fe2000c000000 */
[----:B------:R-:W-:Y:S01]  /*2d20*/  IMAD.U32 R38, RZ, RZ, UR16 ;  /* 0x00000010ff267e24 */ /* 0x000fe2000f8e00ff */
[----:B------:R-:W-:Y:S01]  /*2d30*/  USEL UR25, UR26, UR25, !UP0 ;  /* 0x000000191a197287 */ /* 0x000fe2000c000000 */
[----:B------:R-:W-:Y:S01]  /*2d40*/  IMAD R3, RZ, RZ, -UR33 ;  /* 0x80000021ff037e24 */ /* 0x000fe2000f8e02ff */
[----:B------:R-:W-:Y:S01]  /*2d50*/  USEL UR23, UR24, UR23, !UP0 ;  /* 0x0000001718177287 */ /* 0x000fe2000c000000 */
[C---:B------:R-:W-:Y:S01]  /*2d60*/  IMAD R16, R2.reuse, R39, R16 ;  /* 0x0000002702107224 */ /* 0x040fe200078e0210 */
[----:B------:R-:W-:Y:S01]  /*2d70*/  UIMAD UR16, UR10, UR6, UR5 ;  /* 0x000000060a1072a4 */ /* 0x000fe2000f8e0205 */
[----:B------:R-:W-:Y:S01]  /*2d80*/  IMAD R5, R2, R3, R5 ;  /* 0x0000000302057224 */ /* 0x000fe200078e0205 */
[----:B------:R-:W-:Y:S01]  /*2d90*/  UIMAD UR17, UR11, UR6, UR5 ;  /* 0x000000060b1172a4 */ /* 0x000fe2000f8e0205 */
[----:B------:R-:W-:Y:S01]  /*2da0*/  IMAD R39, RZ, RZ, -UR40 ;  /* 0x80000028ff277e24 */ /* 0x000fe2000f8e02ff */
[----:B------:R-:W-:Y:S01]  /*2db0*/  R2UR UR7, R27 ;  /* 0x000000001b0772ca */ /* 0x000fe200000e0000 */
        /* <DEDUP_REMOVED lines=8> */
[----:B------:R-:W-:Y:S01]  /*2e40*/  IMAD.U32 R96, RZ, RZ, UR16 ;  /* 0x00000010ff607e24 */ /* 0x000fe2000f8e00ff */
[----:B------:R-:W-:Y:S01]  /*2e50*/  UIMAD UR16, UR8, UR6, UR5 ;  /* 0x00000006081072a4 */ /* 0x000fe2000f8e0205 */
[C---:B------:R-:W-:Y:S01]  /*2e60*/  IMAD R8, R2.reuse, R39, R8 ;  /* 0x0000002702087224 */ /* 0x040fe200078e0208 */
[----:B------:R-:W1:Y:S01]  /*2e70*/  LDC R24, c[0x0][0x38c] ;  /* 0x0000e300ff187b82 */ /* 0x000e620000000800 */
[C---:B------:R-:W-:Y:S01]  /*2e80*/  IMAD R6, R2.reuse, R45, R6 ;  /* 0x0000002d02067224 */ /* 0x040fe200078e0206 */
[----:B------:R-:W-:Y:S01]  /*2e90*/  UIMAD UR56, UR56, UR31, UR30 ;  /* 0x0000001f383872a4 */ /* 0x000fe2000f8e021e */
[----:B------:R-:W-:Y:S01]  /*2ea0*/  IMAD R3, R2, R3, R50 ;  /* 0x0000000302037224 */ /* 0x000fe200078e0232 */
[----:B------:R-:W-:Y:S01]  /*2eb0*/  R2UR UR12, R8 ;  /* 0x00000000080c72ca */ /* 0x000fe200000e0000 */
[----:B------:R-:W-:Y:S01]  /*2ec0*/  IMAD R0, R2, R47, R0 ;  /* 0x0000002f02007224 */ /* 0x000fe200078e0200 */
[----:B------:R-:W-:Y:S01]  /*2ed0*/  R2UR UR10, R6 ;  /* 0x00000000060a72ca */ /* 0x000fe200000e0000 */
[----:B------:R-:W-:Y:S01]  /*2ee0*/  IMAD R2, R2, R46, R43 ;  /* 0x0000002e02027224 */ /* 0x000fe200078e022b */
[----:B------:R-:W-:Y:S01]  /*2ef0*/  R2UR UR8, R3 ;  /* 0x00000000030872ca */ /* 0x000fe200000e0000 */
[----:B------:R-:W-:Y:S01]  /*2f00*/  IMAD.U32 R100, RZ, RZ, UR17 ;  /* 0x00000011ff647e24 */ /* 0x000fe2000f8e00ff */
[----:B------:R-:W-:Y:S01]  /*2f10*/  UIMAD UR17, UR9, UR6, UR5 ;  /* 0x00000006091172a4 */ /* 0x000fe2000f8e0205 */
[----:B------:R-:W-:Y:S01]  /*2f20*/  IMAD.U32 R88, RZ, RZ, UR16 ;  /* 0x00000010ff587e24 */ /* 0x000fe2000f8e00ff */
[----:B------:R-:W-:Y:S01]  /*2f30*/  UIMAD UR16, UR4, UR6, UR5 ;  /* 0x00000006041072a4 */ /* 0x000fe2000f8e0205 */
[----:B------:R-:W-:Y:S01]  /*2f40*/  R2UR UR4, R2 ;  /* 0x00000000020472ca */ /* 0x000fe200000e0000 */
[----:B------:R-:W2:Y:S01]  /*2f50*/  LDC.64 R8, c[0x0][0x390] ;  /* 0x0000e400ff087b82 */ /* 0x000ea20000000a00 */
[----:B------:R-:W-:Y:S01]  /*2f60*/  R2UR UR9, R5 ;  /* 0x00000000050972ca */ /* 0x000fe200000e0000 */
[----:B------:R-:W-:Y:S01]  /*2f70*/  UIMAD UR15, UR15, UR6, UR5 ;  /* 0x000000060f0f72a4 */ /* 0x000fe2000f8e0205 */
[----:B------:R-:W-:Y:S01]  /*2f80*/  MOV R92, UR17 ;  /* 0x00000011005c7c02 */ /* 0x000fe20008000f00 */
[----:B------:R-:W-:Y:S01]  /*2f90*/  UIMAD UR17, UR7, UR6, UR5 ;  /* 0x00000006071172a4 */ /* 0x000fe2000f8e0205 */
[----:B------:R-:W-:Y:S01]  /*2fa0*/  R2UR UR7, R0 ;  /* 0x00000000000772ca */ /* 0x000fe200000e0000 */
[----:B------:R-:W-:Y:S01]  /*2fb0*/  UIMAD UR14, UR14, UR6, UR5 ;  /* 0x000000060e0e72a4 */ /* 0x000fe2000f8e0205 */
[----:B------:R-:W-:Y:S01]  /*2fc0*/  IMAD.U32 R99, RZ, RZ, UR59 ;  /* 0x0000003bff637e24 */ /* 0x000fe2000f8e00ff */
[----:B------:R-:W-:Y:S01]  /*2fd0*/  UIMAD UR13, UR13, UR6, UR5 ;  /* 0x000000060d0d72a4 */ /* 0x000fe2000f8e0205 */
[----:B------:R-:W-:Y:S01]  /*2fe0*/  MOV R103, UR60 ;  /* 0x0000003c00677c02 */ /* 0x000fe20008000f00 */
[----:B------:R-:W-:Y:S01]  /*2ff0*/  UIMAD UR12, UR12, UR6, UR5 ;  /* 0x000000060c0c72a4 */ /* 0x000fe2000f8e0205 */
[----:B------:R-:W-:Y:S01]  /*3000*/  IMAD.U32 R95, RZ, RZ, UR57 ;  /* 0x00000039ff5f7e24 */ /* 0x000fe2000f8e00ff */
        /* <DEDUP_REMOVED lines=9> */
[----:B------:R-:W-:Y:S01]  /*30a0*/  MOV R81, UR52 ;  /* 0x0000003400517c02 */ /* 0x000fe20008000f00 */
[----:B------:R-:W-:Y:S01]  /*30b0*/  UIMAD UR7, UR7, UR6, UR5 ;  /* 0x00000006070772a4 */ /* 0x000fe2000f8e0205 */
[----:B------:R-:W-:Y:S01]  /*30c0*/  IMAD.U32 R77, RZ, RZ, UR46 ;  /* 0x0000002eff4d7e24 */ /* 0x000fe2000f8e00ff */
[----:B------:R-:W-:Y:S01]  /*30d0*/  UIADD3 UR5, UPT, UPT, UR58, 0x40, URZ ;  /* 0x000000403a057890 */ /* 0x000fe2000fffe0ff */
[----:B------:R-:W-:Y:S01]  /*30e0*/  MOV R73, UR45 ;  /* 0x0000002d00497c02 */ /* 0x000fe20008000f00 */
[----:B------:R-:W-:Y:S01]  /*30f0*/  UIADD3 UR4, UPT, UPT, UR58, 0x48, URZ ;  /* 0x000000483a047890 */ /* 0x000fe2000fffe0ff */
[----:B------:R-:W-:Y:S01]  /*3100*/  IMAD.U32 R76, RZ, RZ, UR47 ;  /* 0x0000002fff4c7e24 */ /* 0x000fe2000f8e00ff */
        /* <DEDUP_REMOVED lines=14> */
[----:B------:R-:W-:Y:S01]  /*31f0*/  UIADD3 UR59, UPT, UPT, UR58, 0x38, URZ ;  /* 0x000000383a3b7890 */ /* 0x000fe2000fffe0ff */
[----:B------:R-:W-:Y:S01]  /*3200*/  IMAD.U32 R69, RZ, RZ, UR41 ;  /* 0x00000029ff457e24 */ /* 0x000fe2000f8e00ff */
[----:B------:R-:W-:Y:S01]  /*3210*/  UIMAD UR51, UR51, UR31, UR30 ;  /* 0x0000001f333372a4 */ /* 0x000fe2000f8e021e */
[----:B------:R-:W-:Y:S01]  /*3220*/  IMAD.U32 R65, RZ, RZ, UR40 ;  /* 0x00000028ff417e24 */ /* 0x000fe2000f8e00ff */
[----:B------:R-:W-:Y:S01]  /*3230*/  UMOV UR6, URZ ;  /* 0x000000ff00067c82 */ /* 0x000fe20008000000 */
[----:B------:R-:W-:Y:S01]  /*3240*/  UMOV UR5, URZ ;  /* 0x000000ff00057c82 */ /* 0x000fe20008000000 */
[----:B------:R-:W-:Y:S01]  /*3250*/  UMOV UR4, URZ ;  /* 0x000000ff00047c82 */ /* 0x000fe20008000000 */
[----:B------:R-:W-:Y:S01]  /*3260*/  IMAD.U32 R61, RZ, RZ, UR39 ;  /* 0x00000027ff3d7e24 */ /* 0x000fe2000f8e00ff */
[----:B------:R-:W-:Y:S01]  /*3270*/  MOV R48, UR37 ;  /* 0x0000002500307c02 */ /* 0x000fe20008000f00 */
        /* <DEDUP_REMOVED lines=21> */
[----:B------:R-:W-:Y:S01]  /*33d0*/  UIADD3 UR43, UPT, UPT, UR58, 0x68, URZ ;  /* 0x000000683a2b7890 */ /* 0x000fe2000fffe0ff */
[----:B------:R-:W-:-:S02]  /*33e0*/  IMAD.MOV.U32 R27, RZ, RZ, R109 ;  /* 0x000000ffff1b7224 */ /* 0x000fc400078e006d */
[----:B------:R-:W-:Y:S02]  /*33f0*/  IMAD.U32 R54, RZ, RZ, UR10 ;  /* 0x0000000aff367e24 */ /* 0x000fe4000f8e00ff */
[----:B------:R-:W-:Y:S02]  /*3400*/  IMAD.U32 R50, RZ, RZ, UR9 ;  /* 0x00000009ff327e24 */ /* 0x000fe4000f8e00ff */
[----:B------:R-:W-:Y:S02]  /*3410*/  IMAD.U32 R42, RZ, RZ, UR7 ;  /* 0x00000007ff2a7e24 */ /* 0x000fe4000f8e00ff */
[----:B------:R-:W-:Y:S02]  /*3420*/  IMAD.IADD R14, R10, 0x1, R25 ;  /* 0x000000010a0e7824 */ /* 0x000fe400078e0219 */
[----:B------:R-:W-:Y:S02]  /*3430*/  IMAD.MOV.U32 R16, RZ, RZ, RZ ;  /* 0x000000ffff107224 */ /* 0x000fe400078e00ff */
[----:B------:R-:W-:-:S02]  /*3440*/  IMAD.U32 R108, RZ, RZ, UR6 ;  /* 0x00000006ff6c7e24 */ /* 0x000fc4000f8e00ff */
[----:B------:R-:W-:Y:S02]  /*3450*/  IMAD.U32 R110, RZ, RZ, UR5 ;  /* 0x00000005ff6e7e24 */ /* 0x000fe4000f8e00ff */
[----:B------:R-:W-:Y:S01]  /*3460*/  IMAD.U32 R30, RZ, RZ, UR59 ;  /* 0x0000003bff1e7e24 */ /* 0x000fe2000f8e00ff */
[----:B------:R-:W-:Y:S01]  /*3470*/  UIADD3 UR59, UPT, UPT, UR58, 0x58, URZ ;  /* 0x000000583a3b7890 */ /* 0x000fe2000fffe0ff */
[----:B------:R-:W-:Y:S01]  /*3480*/  IMAD.U32 R98, RZ, RZ, UR51 ;  /* 0x00000033ff627e24 */ /* 0x000fe2000f8e00ff */
[----:B------:R-:W-:Y:S01]  /*3490*/  UIADD3 UR51, UPT, UPT, UR58, 0x60, URZ ;  /* 0x000000603a337890 */ /* 0x000fe2000fffe0ff */
[----:B------:R-:W-:Y:S01]  /*34a0*/  IMAD.U32 R57, RZ, RZ, UR35 ;  /* 0x00000023ff397e24 */ /* 0x000fe2000f8e00ff */
[----:B------:R-:W-:Y:S01]  /*34b0*/  UIADD3 UR35, UPT, UPT, UR58, 0x70, URZ ;  /* 0x000000703a237890 */ /* 0x000fe2000fffe0ff */
[----:B------:R-:W-:Y:S01]  /*34c0*/  IMAD.U32 R47, RZ, RZ, UR19 ;  /* 0x00000013ff2f7e24 */ /* 0x000fe2000f8e00ff */
[----:B-12---:R-:W-:-:S12]  /*34d0*/  UIADD3 UR19, UPT, UPT, UR58, 0x78, URZ ;  /* 0x000000783a137890 */ /* 0x006fd8000fffe0ff */
.L_x_22:
[----:B------:R-:W-:Y:S01]  /*34e0*/  @!P1 IMAD.MOV.U32 R2, RZ, RZ, 0x10000 ;  /* 0x00010000ff029424 */ /* 0x000fe200078e00ff */
[----:B------:R-:W-:Y:S02]  /*34f0*/  R2UR UR5, R27 ;  /* 0x000000001b0572ca */ /* 0x000fe400000e0000 */
[----:B------:R-:W-:Y:S11]  /*3500*/  R2UR UR4, R4 ;  /* 0x00000000040472ca */ /* 0x000ff600000e0000 */
[----:B------:R-:W-:Y:S02]  /*3510*/  @!UPT UIADD3 URZ, UPT, UPT, URZ, URZ, URZ ;  /* 0x000000fffffff290 */ /* 0x000fe4000fffe0ff */
[----:B------:R-:W-:Y:S06]  /*3520*/  ULEA UR4, UR5, UR4, 0x3 ;  /* 0x0000000405047291 */ /* 0x000fec000f8e18ff */
[----:B------:R-:W-:Y:S01]  /*3530*/  IMAD.U32 R104, RZ, RZ, UR4 ;  /* 0x00000004ff687e24 */ /* 0x000fe2000f8e00ff */
[----:B------:R-:W-:Y:S06]  /*3540*/  @P4 BRA `(.L_x_18) ;  /* 0x0000000000104947 */ /* 0x000fec0003800000 */
[----:B------:R-:W-:Y:S02]  /*3550*/  R2UR UR4, R104 ;  /* 0x00000000680472ca */ /* 0x000fe400000e0000 */
[----:B------:R-:W-:Y:S11]  /*3560*/  SHF.L.U32 R3, R18, 0x1f, RZ ;  /* 0x0000001f12037819 */ /* 0x000ff600000006ff */
[----:B------:R-:W1:Y:S02]  /*3570*/  SYNCS.PHASECHK.TRANS64.TRYWAIT P0, [UR4+0x18], R3 ;  /* 0x00001803ff0075a7 */ /* 0x000e640008001104 */
[----:B-1----:R-:W-:Y:S05]  /*3580*/  @!P0 BRA `(.L_x_19) ;  /* 0x000000fc00688947 */ /* 0x002fea0003800000 */
.L_x_18:
[----:B------:R-:W-:Y:S01]  /*3590*/  R2UR UR4, R104 ;  /* 0x00000000680472ca */ /* 0x000fe200000e0000 */
[----:B------:R-:W-:Y:S11]  /*35a0*/  BSSY.RECONVERGENT B0, `(.L_x_20) ;  /* 0x0000005000007945 */ /* 0x000ff60003800200 */
[----:B------:R-:W-:Y:S01]  /*35b0*/  @!UPT UIADD3 URZ, UPT, UPT, URZ, URZ, URZ ;  /* 0x000000fffffff290 */ /* 0x000fe2000fffe0ff */
[----:B------:R2:W-:Y:S01]  /*35c0*/  @!P1 SYNCS.ARRIVE.TRANS64 RZ, [UR4], R2 ;  /* 0x00000002ffff99a7 */ /* 0x0005e20008000004 */
[----:B------:R-:W-:Y:S05]  /*35d0*/  @P2 BRA `(.L_x_21) ;  /* 0x0000000000042947 */ /* 0x000fea0003800000 */
[----:B------:R-:W-:Y:S05]  /*35e0*/  BPT.TRAP 0x1 ;  /* 0x000000040000795c */ /* 0x000fea0000300000 */
.L_x_21:
[----:B------:R-:W-:Y:S05]  /*35f0*/  BSYNC.RECONVERGENT B0 ;  /* 0x0000000000007941 */ /* 0x000fea0003800200 */
.L_x_20:
[----:B------:R-:W-:Y:S02]  /*3600*/  ELECT P0, URZ, PT ;  /* 0x0000000000ff782f */ /* 0x000fe40003800000 */
[----:B------:R-:W-:Y:S01]  /*3610*/  R2UR UR44, R108 ;  /* 0x000000006c2c72ca */ /* 0x000fe200000e0000 */
[----:B------:R-:W-:Y:S01]  /*3620*/  VIADD R25, R25, 0x1 ;  /* 0x0000000119197836 */ /* 0x000fe20000000000 */
[----:B------:R-:W-:Y:S02]  /*3630*/  R2UR UR45, R110 ;  /* 0x000000006e2d72ca */ /* 0x000fe400000e0000 */
[----:B------:R-:W-:Y:S02]  /*3640*/  R2UR UR46, R111 ;  /* 0x000000006f2e72ca */ /* 0x000fe400000e0000 */
[----:B------:R-:W-:Y:S02]  /*3650*/  R2UR UR25, R104 ;  /* 0x00000000681972ca */ /* 0x000fe400000e0000 */
[----:B------:R-:W-:Y:S02]  /*3660*/  R2UR UR27, R102 ;  /* 0x00000000661b72ca */ /* 0x000fe400000e0000 */
[----:B------:R-:W-:Y:S01]  /*3670*/  R2UR UR28, R101 ;  /* 0x00000000651c72ca */ /* 0x000fe200000e0000 */
[----:B------:R-:W3:Y:S01]  /*3680*/  @P0 LDC R5, c[0x0][0x4cc] ;  /* 0x00013300ff050b82 */ /* 0x000ee20000000800 */
[----:B------:R-:W-:Y:S01]  /*3690*/  @P0 IADD3 R108, P4, PT, R22, 0x80, RZ ;  /* 0x00000080166c0810 */ /* 0x000fe20007f9e0ff */
[----:B------:R-:W-:Y:S01]  /*36a0*/  UMOV UR31, UR44 ;  /* 0x0000002c001f7c82 */ /* 0x000fe20008000000 */
[----:B------:R-:W-:Y:S01]  /*36b0*/  R2UR UR29, R100 ;  /* 0x00000000641d72ca */ /* 0x000fe200000e0000 */
[----:B------:R-:W-:Y:S01]  /*36c0*/  UMOV UR23, UR45 ;  /* 0x0000002d00177c82 */ /* 0x000fe20008000000 */
[----:B------:R-:W-:Y:S01]  /*36d0*/  @P0 R2UR UR4, R108 ;  /* 0x000000006c0402ca */ /* 0x000fe200000e0000 */
[----:B------:R-:W-:Y:S01]  /*36e0*/  @P0 IMAD.X R108, RZ, RZ, R23, P4 ;  /* 0x000000ffff6c0224 */ /* 0x000fe200020e0617 */
[----:B------:R-:W-:Y:S01]  /*36f0*/  R2UR UR30, R103 ;  /* 0x00000000671e72ca */ /* 0x000fe200000e0000 */
[----:B-12---:R-:W3:Y:S01]  /*3700*/  @P0 LDC.64 R2, c[0x0][0x4f8] ;  /* 0x00013e00ff020b82 */ /* 0x006ee20000000a00 */
[----:B------:R-:W-:Y:S01]  /*3710*/  MOV.SPILL R107, UR67 ;  /* 0x00000043006b7c02 */ /* 0x000fe20009000f00 */
[----:B------:R-:W-:Y:S01]  /*3720*/  UMOV UR10, UR27 ;  /* 0x0000001b000a7c82 */ /* 0x000fe20008000000 */
[----:B------:R-:W-:Y:S01]  /*3730*/  R2UR UR67, R98 ;  /* 0x00000000624372ca */ /* 0x000fe200000e0000 */
[----:B------:R-:W-:Y:S01]  /*3740*/  UMOV UR9, UR28 ;  /* 0x0000001c00097c82 */ /* 0x000fe20008000000 */
[----:B------:R-:W-:Y:S01]  /*3750*/  R2UR UR68, R97 ;  /* 0x00000000614472ca */ /* 0x000fe200000e0000 */
[----:B------:R-:W-:Y:S01]  /*3760*/  UMOV UR39, UR25 ;  /* 0x0000001900277c82 */ /* 0x000fe20008000000 */
[----:B------:R-:W-:Y:S01]  /*3770*/  R2UR UR69, R96 ;  /* 0x00000000604572ca */ /* 0x000fe200000e0000 */
[----:B------:R-:W1:Y:S01]  /*3780*/  @P0 LDC.64 R6, c[0x0][0x4d0] ;  /* 0x00013400ff060b82 */ /* 0x000e620000000a00 */
[----:B------:R-:W-:Y:S01]  /*3790*/  R2UR UR70, R99 ;  /* 0x00000000634672ca */ /* 0x000fe200000e0000 */
[----:B------:R-:W-:Y:S01]  /*37a0*/  IMAD.U32 R110, RZ, RZ, UR4 ;  /* 0x00000004ff6e7e24 */ /* 0x000fe2000f8e00ff */
[----:B------:R-:W-:Y:S01]  /*37b0*/  @P0 R2UR UR4, R108 ;  /* 0x000000006c0402ca */ /* 0x000fe200000e0000 */
[----:B------:R-:W-:Y:S01]  /*37c0*/  UMOV UR8, UR29 ;  /* 0x0000001d00087c82 */ /* 0x000fe20008000000 */
[----:B------:R-:W-:Y:S01]  /*37d0*/  UMOV UR5, UR30 ;  /* 0x0000001e00057c82 */ /* 0x000fe20008000000 */
[----:B------:R-:W-:Y:S01]  /*37e0*/  UMOV UR65, UR39 ;  /* 0x0000002700417c82 */ /* 0x000fe20008000000 */
[----:B------:R-:W-:Y:S01]  /*37f0*/  @P0 R2UR UR6, R110 ;  /* 0x000000006e0602ca */ /* 0x000fe200000e0000 */
[----:B------:R-:W2:Y:S01]  /*3800*/  @P0 LDC R0, c[0x0][0x500] ;  /* 0x00014000ff000b82 */ /* 0x000ea20000000800 */
[----:B------:R-:W-:Y:S01]  /*3810*/  UMOV UR11, UR67 ;  /* 0x00000043000b7c82 */ /* 0x000fe20008000000 */
[----:B------:R-:W-:Y:S01]  /*3820*/  UMOV UR12, UR68 ;  /* 0x00000044000c7c82 */ /* 0x000fe20008000000 */
[----:B------:R-:W-:Y:S01]  /*3830*/  MOV.SPILL R106, UR59 ;  /* 0x0000003b006a7c02 */ /* 0x000fe20009000f00 */
[----:B------:R-:W-:Y:S01]  /*3840*/  UMOV UR57, UR39 ;  /* 0x0000002700397c82 */ /* 0x000fe20008000000 */
[----:B------:R-:W-:Y:S01]  /*3850*/  R2UR UR59, R94 ;  /* 0x000000005e3b72ca */ /* 0x000fe200000e0000 */
[----:B------:R-:W-:Y:S01]  /*3860*/  UMOV UR49, UR39 ;  /* 0x0000002700317c82 */ /* 0x000fe20008000000 */
[----:B------:R-:W-:Y:S01]  /*3870*/  R2UR UR60, R93 ;  /* 0x000000005d3c72ca */ /* 0x000fe200000e0000 */
[----:B------:R-:W-:Y:S01]  /*3880*/  IMAD.U32 R111, RZ, RZ, UR4 ;  /* 0x00000004ff6f7e24 */ /* 0x000fe2000f8e00ff */
[----:B------:R-:W-:Y:S01]  /*3890*/  R2UR UR61, R92 ;  /* 0x000000005c3d72ca */ /* 0x000fe200000e0000 */
[----:B------:R-:W-:Y:S01]  /*38a0*/  UMOV UR41, UR39 ;  /* 0x0000002700297c82 */ /* 0x000fe20008000000 */
[----:B------:R-:W-:Y:S01]  /*38b0*/  R2UR UR62, R95 ;  /* 0x000000005f3e72ca */ /* 0x000fe200000e0000 */
[----:B------:R-:W-:Y:S01]  /*38c0*/  UMOV UR33, UR39 ;  /* 0x0000002700217c82 */ /* 0x000fe20008000000 */
[----:B------:R-:W-:Y:S01]  /*38d0*/  @P0 R2UR UR7, R111 ;  /* 0x000000006f0702ca */ /* 0x000fe200000e0000 */
[----:B------:R-:W-:Y:S01]  /*38e0*/  UMOV UR36, UR31 ;  /* 0x0000001f00247c82 */ /* 0x000fe20008000000 */
[----:B------:R-:W-:Y:S01]  /*38f0*/  MOV.SPILL R105, UR51 ;  /* 0x0000003300697c02 */ /* 0x000fe20009000f00 */
[----:B------:R-:W-:Y:S01]  /*3900*/  UMOV UR37, UR23 ;  /* 0x0000001700257c82 */ /* 0x000fe20008000000 */
[----:B------:R-:W-:Y:S01]  /*3910*/  R2UR UR51, R90 ;  /* 0x000000005a3372ca */ /* 0x000fe200000e0000 */
[----:B------:R-:W-:Y:S01]  /*3920*/  UMOV UR17, UR39 ;  /* 0x0000002700117c82 */ /* 0x000fe20008000000 */
[----:B------:R-:W-:Y:S01]  /*3930*/  R2UR UR52, R89 ;  /* 0x00000000593472ca */ /* 0x000fe200000e0000 */
[----:B------:R-:W-:Y:S01]  /*3940*/  UMOV UR20, UR31 ;  /* 0x0000001f00147c82 */ /* 0x000fe20008000000 */
[----:B------:R-:W-:Y:S01]  /*3950*/  R2UR UR53, R88 ;  /* 0x00000000583572ca */ /* 0x000fe200000e0000 */
[----:B------:R-:W-:Y:S01]  /*3960*/  UMOV UR21, UR23 ;  /* 0x0000001700157c82 */ /* 0x000fe20008000000 */
[----:B------:R-:W-:Y:S01]  /*3970*/  R2UR UR54, R91 ;  /* 0x000000005b3672ca */ /* 0x000fe200000e0000 */
[----:B---3--:R-:W-:Y:S01]  /*3980*/  @P0 IMAD R2, R5, UR44, R2 ;  /* 0x0000002c05020c24 */ /* 0x008fe2000f8e0202 */
[----:B------:R-:W-:Y:S01]  /*3990*/  MOV.SPILL R104, UR43 ;  /* 0x0000002b00687c02 */ /* 0x000fe20009000f00 */
[----:B-1----:R-:W-:Y:S01]  /*39a0*/  @P0 IMAD R3, R6, UR45, R3 ;  /* 0x0000002d06030c24 */ /* 0x002fe2000f8e0203 */
[----:B------:R-:W-:Y:S01]  /*39b0*/  R2UR UR43, R21 ;  /* 0x00000000152b72ca */ /* 0x000fe200000e0000 */
[----:B--2---:R-:W-:Y:S02]  /*39c0*/  @P0 IMAD R0, R7, UR46, R0 ;  /* 0x0000002e07000c24 */ /* 0x004fe4000f8e0200 */
[----:B------:R-:W-:Y:S04]  /*39d0*/  @P0 IMAD.U32 R109, R3, 0x20, R2 ;  /* 0x00000020036d0824 */ /* 0x000fe800078e0002 */
[----:B------:R-:W-:Y:S05]  /*39e0*/  @P0 IMAD.U32 R109, R0, 0x400, R109 ;  /* 0x00000400006d0824 */ /* 0x000fea00078e006d */
[----:B------:R-:W-:Y:S01]  /*39f0*/  @P0 R2UR UR4, R109 ;  /* 0x000000006d0402ca */ /* 0x000fe200000e0000 */
[C---:B------:R-:W-:Y:S02]  /*3a00*/  VIADD R109, R27.reuse, 0x1 ;  /* 0x000000011b6d7836 */ /* 0x040fe40000000000 */
[--C-:B------:R-:W-:Y:S03]  /*3a10*/  @P0 IMAD R27, R27, 0x8000, R4.reuse ;  /* 0x000080001b1b0824 */ /* 0x100fe600078e0204 */
[----:B------:R-:W-:Y:S01]  /*3a20*/  ISETP.NE.AND P4, PT, R109, 0x3, PT ;  /* 0x000000036d00780c */ /* 0x000fe20003f85270 */
[----:B------:R-:W-:Y:S03]  /*3a30*/  @P0 VIADD R114, R27, 0x8400 ;  /* 0x000084001b720836 */ /* 0x000fe60000000000 */
[----:B------:R-:W-:Y:S02]  /*3a40*/  SEL R115, RZ, 0x1, P4 ;  /* 0x00000001ff737807 */ /* 0x000fe40002000000 */
[----:B------:R-:W-:Y:S01]  /*3a50*/  @P0 R2UR UR24, R114 ;  /* 0x00000000721802ca */ /* 0x000fe200000e0000 */
[----:B------:R-:W-:Y:S01]  /*3a60*/  IMAD.U32 R108, RZ, RZ, UR4 ;  /* 0x00000004ff6c7e24 */ /* 0x000fe2000f8e00ff */
[----:B------:R-:W-:Y:S01]  /*3a70*/  LOP3.LUT R18, R18, R115, RZ, 0x3c, !PT ;  /* 0x0000007312127212 */ /* 0x000fe200078e3cff */
[----:B------:R-:W-:Y:S01]  /*3a80*/  @P0 IMAD.SHL.U32 R115, R16, 0x40, RZ ;  /* 0x0000004010730824 */ /* 0x000fe200078e00ff */
[----:B------:R-:W-:Y:S02]  /*3a90*/  SEL R109, R109, RZ, P4 ;  /* 0x000000ff6d6d7207 */ /* 0x000fe40002000000 */
[----:B------:R-:W-:Y:S02]  /*3aa0*/  @P0 PRMT R108, R108, 0x5410, RZ ;  /* 0x000054106c6c0816 */ /* 0x000fe400000000ff */
[----:B------:R-:W-:Y:S01]  /*3ab0*/  @P0 R2UR UR26, R115 ;  /* 0x00000000731a02ca */ /* 0x000fe200000e0000 */
[----:B------:R-:W-:Y:S01]  /*3ac0*/  IMAD R113, R109, 0x8, R4 ;  /* 0x000000086d717824 */ /* 0x000fe200078e0204 */
[----:B------:R-:W-:Y:S01]  /*3ad0*/  @P0 R2UR UR4, R108 ;  /* 0x000000006c0402ca */ /* 0x000fe200000e0000 */
[C---:B------:R-:W-:Y:S01]  /*3ae0*/  @P0 VIADD R108, R27.reuse, 0x8800 ;  /* 0x000088001b6c0836 */ /* 0x040fe20000000000 */
[----:B------:R-:W-:Y:S04]  /*3af0*/  SHF.L.U32 R112, R18, 0x1f, RZ ;  /* 0x0000001f12707819 */ /* 0x000fe800000006ff */
[----:B------:R1:W2:Y:S05]  /*3b00*/  SYNCS.PHASECHK.TRANS64.TRYWAIT P4, [R113+URZ+0x18], R112 ;  /* 0x00001870710075a7 */ /* 0x0002aa00080811ff */
[----:B------:R-:W-:Y:S02]  /*3b10*/  UMOV UR16, UR26 ;  /* 0x0000001a00107c82 */ /* 0x000fe40008000000 */
[----:B------:R3:W-:Y:S01]  /*3b20*/  UTMALDG.5D.IM2COL [UR24], [UR6], UR4 ;  /* 0x00000018060073b4 */ /* 0x0007e20008060004 */
[----:B------:R-:W-:Y:S01]  /*3b30*/  UMOV UR66, UR16 ;  /* 0x0000001000427c82 */ /* 0x000fe20008000000 */
[----:B------:R-:W-:Y:S01]  /*3b40*/  UMOV UR58, UR16 ;  /* 0x00000010003a7c82 */ /* 0x000fe20008000000 */
[----:B------:R-:W-:Y:S01]  /*3b50*/  UMOV UR50, UR16 ;  /* 0x0000001000327c82 */ /* 0x000fe20008000000 */
[----:B------:R-:W-:Y:S01]  /*3b60*/  UMOV UR42, UR16 ;  /* 0x00000010002a7c82 */ /* 0x000fe20008000000 */
[----:B------:R-:W-:Y:S01]  /*3b70*/  UMOV UR34, UR16 ;  /* 0x0000001000227c82 */ /* 0x000fe20008000000 */
[----:B------:R-:W-:Y:S01]  /*3b80*/  UMOV UR18, UR16 ;  /* 0x0000001000127c82 */ /* 0x000fe20008000000 */
[----:B---3--:R-:W-:Y:S01]  /*3b90*/  @P0 R2UR UR24, R108 ;  /* 0x000000006c1802ca */ /* 0x008fe200000e0000 */
[C---:B------:R-:W-:Y:S01]  /*3ba0*/  @P0 VIADD R108, R27.reuse, 0x8c00 ;  /* 0x00008c001b6c0836 */ /* 0x040fe20000000000 */
[----:B------:R-:W-:Y:S01]  /*3bb0*/  UIADD3 UR26, UPT, UPT, UR16, 0x20, URZ ;  /* 0x00000020101a7890 */ /* 0x000fe2000fffe0ff */
[----:B------:R-:W-:Y:S01]  /*3bc0*/  UMOV UR25, UR39 ;  /* 0x0000002700197c82 */ /* 0x000fe20008000000 */
[----:B------:R-:W-:Y:S02]  /*3bd0*/  UMOV UR27, UR10 ;  /* 0x0000000a001b7c82 */ /* 0x000fe40008000000 */
[----:B------:R-:W-:Y:S01]  /*3be0*/  @P0 R2UR UR64, R108 ;  /* 0x000000006c4002ca */ /* 0x000fe200000e0000 */
[----:B------:R-:W-:Y:S01]  /*3bf0*/  UMOV UR28, UR9 ;  /* 0x00000009001c7c82 */ /* 0x000fe20008000000 */
[----:B------:R-:W-:Y:S01]  /*3c00*/  UMOV UR29, UR8 ;  /* 0x00000008001d7c82 */ /* 0x000fe20008000000 */
[----:B------:R-:W-:Y:S01]  /*3c10*/  UMOV UR30, UR5 ;  /* 0x00000005001e7c82 */ /* 0x000fe20008000000 */
[C---:B------:R-:W-:Y:S01]  /*3c20*/  @P0 VIADD R108, R27.reuse, 0x9000 ;  /* 0x000090001b6c0836 */ /* 0x040fe20000000000 */
[----:B------:R-:W-:Y:S01]  /*3c30*/  UMOV UR9, UR39 ;  /* 0x0000002700097c82 */ /* 0x000fe20008000000 */
[----:B------:R-:W-:Y:S01]  /*3c40*/  UMOV UR10, UR69 ;  /* 0x00000045000a7c82 */ /* 0x000fe20008000000 */
[----:B------:R3:W-:Y:S01]  /*3c50*/  UTMALDG.5D.IM2COL [UR24], [UR6], UR4 ;  /* 0x00000018060073b4 */ /* 0x0007e20008060004 */
[----:B------:R-:W-:Y:S01]  /*3c60*/  UMOV UR13, UR10 ;  /* 0x0000000a000d7c82 */ /* 0x000fe20008000000 */
[----:B------:R-:W-:Y:S01]  /*3c70*/  @P0 R2UR UR8, R108 ;  /* 0x000000006c0802ca */ /* 0x000fe200000e0000 */
[----:B------:R-:W-:Y:S01]  /*3c80*/  UMOV UR10, UR26 ;  /* 0x0000001a000a7c82 */ /* 0x000fe20008000000 */
[----:B------:R-:W-:Y:S01]  /*3c90*/  UMOV UR5, UR70 ;  /* 0x0000004600057c82 */ /* 0x000fe20008000000 */
[C---:B------:R-:W-:Y:S01]  /*3ca0*/  @P0 VIADD R108, R27.reuse, 0x9400 ;  /* 0x000094001b6c0836 */ /* 0x040fe20000000000 */
[----:B------:R-:W-:Y:S01]  /*3cb0*/  UMOV UR14, UR5 ;  /* 0x00000005000e7c82 */ /* 0x000fe20008000000 */
[----:B------:R-:W-:Y:S01]  /*3cc0*/  UMOV UR5, UR62 ;  /* 0x0000003e00057c82 */ /* 0x000fe20008000000 */
[----:B------:R4:W-:Y:S02]  /*3cd0*/  UTMALDG.5D.IM2COL [UR64], [UR6], UR4 ;  /* 0x00000040060073b4 */ /* 0x0009e40008060004 */
[----:B------:R-:W-:Y:S01]  /*3ce0*/  @P0 R2UR UR56, R108 ;  /* 0x000000006c3802ca */ /* 0x000fe200000e0000 */
[C---:B------:R-:W-:Y:S04]  /*3cf0*/  @P0 VIADD R108, R27.reuse, 0x9800 ;  /* 0x000098001b6c0836 */ /* 0x040fe80000000000 */
[----:B------:R5:W-:Y:S08]  /*3d00*/  UTMALDG.5D.IM2COL [UR8], [UR6], UR4 ;  /* 0x00000008060073b4 */ /* 0x000bf00008060004 */
[----:B------:R1:W-:Y:S01]  /*3d10*/  UTMALDG.5D.IM2COL [UR56], [UR6], UR4 ;  /* 0x00000038060073b4 */ /* 0x0003e20008060004 */
[----:B---3--:R-:W-:Y:S01]  /*3d20*/  @P0 R2UR UR24, R108 ;  /* 0x000000006c1802ca */ /* 0x008fe200000e0000 */
[C---:B------:R-:W-:Y:S01]  /*3d30*/  @P0 VIADD R108, R27.reuse, 0x9c00 ;  /* 0x00009c001b6c0836 */ /* 0x040fe20000000000 */
[----:B------:R-:W-:Y:S01]  /*3d40*/  UMOV UR30, UR5 ;  /* 0x00000005001e7c82 */ /* 0x000fe20008000000 */
[----:B------:R-:W-:Y:S03]  /*3d50*/  UMOV UR5, UR54 ;  /* 0x0000003600057c82 */ /* 0x000fe60008000000 */
[----:B------:R-:W-:Y:S01]  /*3d60*/  @P0 R2UR UR48, R108 ;  /* 0x000000006c3002ca */ /* 0x000fe200000e0000 */
[----:B------:R-:W-:Y:S01]  /*3d70*/  @P0 VIADD R108, R27, 0xa000 ;  /* 0x0000a0001b6c0836 */ /* 0x000fe20000000000 */
[----:B----4-:R-:W-:Y:S02]  /*3d80*/  R2UR UR67, R85 ;  /* 0x00000000554372ca */ /* 0x010fe400000e0000 */
[----:B------:R-:W-:Y:S02]  /*3d90*/  R2UR UR68, R83 ;  /* 0x00000000534472ca */ /* 0x000fe400000e0000 */
[----:B------:R-:W-:Y:S02]  /*3da0*/  R2UR UR69, R82 ;  /* 0x00000000524572ca */ /* 0x000fe400000e0000 */
[----:B------:R-:W-:Y:S01]  /*3db0*/  R2UR UR70, R87 ;  /* 0x00000000574672ca */ /* 0x000fe200000e0000 */
[----:B-----5:R-:W-:Y:S01]  /*3dc0*/  UMOV UR10, UR59 ;  /* 0x0000003b000a7c82 */ /* 0x020fe20008000000 */
[----:B------:R-:W-:Y:S01]  /*3dd0*/  UMOV UR9, UR60 ;  /* 0x0000003c00097c82 */ /* 0x000fe20008000000 */
[----:B------:R-:W-:Y:S01]  /*3de0*/  UMOV UR8, UR61 ;  /* 0x0000003d00087c82 */ /* 0x000fe20008000000 */
[----:B------:R-:W-:Y:S01]  /*3df0*/  UMOV UR27, UR10 ;  /* 0x0000000a001b7c82 */ /* 0x000fe20008000000 */
[----:B------:R-:W-:Y:S01]  /*3e00*/  UMOV UR28, UR9 ;  /* 0x00000009001c7c82 */ /* 0x000fe20008000000 */
[----:B------:R-:W-:Y:S01]  /*3e10*/  UMOV UR29, UR8 ;  /* 0x00000008001d7c82 */ /* 0x000fe20008000000 */
[----:B------:R-:W-:Y:S01]  /*3e20*/  @P0 R2UR UR8, R108 ;  /* 0x000000006c0802ca */ /* 0x000fe200000e0000 */
[----:B------:R3:W-:Y:S01]  /*3e30*/  UTMALDG.5D.IM2COL [UR24], [UR6], UR4 ;  /* 0x00000018060073b4 */ /* 0x0007e20008060004 */
[----:B------:R-:W-:Y:S01]  /*3e40*/  UMOV UR11, UR51 ;  /* 0x00000033000b7c82 */ /* 0x000fe20008000000 */
[----:B------:R-:W-:Y:S01]  /*3e50*/  UMOV UR12, UR52 ;  /* 0x00000034000c7c82 */ /* 0x000fe20008000000 */
[----:B------:R-:W-:Y:S01]  /*3e60*/  UMOV UR9, UR39 ;  /* 0x0000002700097c82 */ /* 0x000fe20008000000 */
[----:B------:R-:W-:Y:S01]  /*3e70*/  UMOV UR14, UR5 ;  /* 0x00000005000e7c82 */ /* 0x000fe20008000000 */
[----:B-1----:R-:W-:Y:S01]  /*3e80*/  R2UR UR59, R80 ;  /* 0x00000000503b72ca */ /* 0x002fe200000e0000 */
[----:B------:R-:W-:Y:S01]  /*3e90*/  UMOV UR10, UR53 ;  /* 0x00000035000a7c82 */ /* 0x000fe20008000000 */
[----:B------:R-:W-:Y:S01]  /*3ea0*/  R2UR UR60, R79 ;  /* 0x000000004f3c72ca */ /* 0x000fe200000e0000 */
[----:B------:R1:W-:Y:S01]  /*3eb0*/  UTMALDG.5D.IM2COL [UR48], [UR6], UR4 ;  /* 0x00000030060073b4 */ /* 0x0003e20008060004 */
[----:B------:R-:W-:Y:S01]  /*3ec0*/  UMOV UR13, UR10 ;  /* 0x0000000a000d7c82 */ /* 0x000fe20008000000 */
[----:B------:R-:W-:Y:S01]  /*3ed0*/  UMOV UR10, UR26 ;  /* 0x0000001a000a7c82 */ /* 0x000fe20008000000 */
[----:B------:R-:W-:Y:S01]  /*3ee0*/  R2UR UR61, R78 ;  /* 0x000000004e3d72ca */ /* 0x000fe200000e0000 */
[----:B------:R-:W-:Y:S01]  /*3ef0*/  @P0 VIADD R108, R27, 0xa400 ;  /* 0x0000a4001b6c0836 */ /* 0x000fe20000000000 */
[----:B------:R-:W-:Y:S01]  /*3f00*/  R2UR UR62, R81 ;  /* 0x00000000513e72ca */ /* 0x000fe200000e0000 */
[----:B------:R-:W-:Y:S01]  /*3f10*/  UMOV UR5, UR70 ;  /* 0x0000004600057c82 */ /* 0x000fe20008000000 */
[----:B------:R4:W-:Y:S02]  /*3f20*/  UTMALDG.5D.IM2COL [UR8], [UR6], UR4 ;  /* 0x00000008060073b4 */ /* 0x0009e40008060004 */
[----:B------:R-:W-:Y:S01]  /*3f30*/  @P0 R2UR UR64, R108 ;  /* 0x000000006c4002ca */ /* 0x000fe200000e0000 */
[C---:B------:R-:W-:Y:S11]  /*3f40*/  @P0 VIADD R108, R27.reuse, 0xa800 ;  /* 0x0000a8001b6c0836 */ /* 0x040ff60000000000 */
[----:B------:R-:W-:Y:S01]  /*3f50*/  @!UPT UIADD3 URZ, UPT, UPT, URZ, URZ, URZ ;  /* 0x000000fffffff290 */ /* 0x000fe2000fffe0ff */
[----:B------:R5:W-:Y:S01]  /*3f60*/  UTMALDG.5D.IM2COL [UR64], [UR6], UR4 ;  /* 0x00000040060073b4 */ /* 0x000be20008060004 */
[----:B---3--:R-:W-:Y:S01]  /*3f70*/  @P0 R2UR UR24, R108 ;  /* 0x000000006c1802ca */ /* 0x008fe200000e0000 */
[C---:B------:R-:W-:Y:S01]  /*3f80*/  @P0 VIADD R108, R27.reuse, 0xac00 ;  /* 0x0000ac001b6c0836 */ /* 0x040fe20000000000 */
[----:B------:R-:W-:Y:S01]  /*3f90*/  UMOV UR30, UR5 ;  /* 0x00000005001e7c82 */ /* 0x000fe20008000000 */
[----:B------:R-:W-:Y:S03]  /*3fa0*/  UMOV UR5, UR62 ;  /* 0x0000003e00057c82 */ /* 0x000fe60008000000 */
[----:B------:R-:W-:Y:S01]  /*3fb0*/  @P0 R2UR UR56, R108 ;  /* 0x000000006c3802ca */ /* 0x000fe200000e0000 */
[----:B------:R-:W-:Y:S01]  /*3fc0*/  @P0 VIADD R108, R27, 0xb000 ;  /* 0x0000b0001b6c0836 */ /* 0x000fe20000000000 */
[----:B-1----:R-:W-:Y:S02]  /*3fd0*/  R2UR UR51, R76 ;  /* 0x000000004c3372ca */ /* 0x002fe400000e0000 */
[----:B------:R-:W-:Y:S02]  /*3fe0*/  R2UR UR52, R75 ;  /* 0x000000004b3472ca */ /* 0x000fe400000e0000 */
[----:B------:R-:W-:Y:S02]  /*3ff0*/  R2UR UR53, R74 ;  /* 0x000000004a3572ca */ /* 0x000fe400000e0000 */
[----:B------:R-:W-:Y:S01]  /*4000*/  R2UR UR54, R77 ;  /* 0x000000004d3672ca */ /* 0x000fe200000e0000 */
[----:B----4-:R-:W-:Y:S01]  /*4010*/  UMOV UR10, UR67 ;  /* 0x00000043000a7c82 */ /* 0x010fe20008000000 */
        /* <DEDUP_REMOVED lines=11> */
[----:B------:R-:W-:Y:S01]  /*40d0*/  UMOV UR10, UR61 ;  /* 0x0000003d000a7c82 */ /* 0x000fe20008000000 */
[C---:B------:R-:W-:Y:S01]  /*40e0*/  @P0 VIADD R108, R27.reuse, 0xb400 ;  /* 0x0000b4001b6c0836 */ /* 0x040fe20000000000 */
[----:B------:R-:W-:Y:S01]  /*40f0*/  UMOV UR13, UR10 ;  /* 0x0000000a000d7c82 */ /* 0x000fe20008000000 */
[----:B------:R3:W-:Y:S01]  /*4100*/  UTMALDG.5D.IM2COL [UR56], [UR6], UR4 ;  /* 0x00000038060073b4 */ /* 0x0007e20008060004 */
[----:B------:R-:W-:Y:S01]  /*4110*/  UMOV UR10, UR26 ;  /* 0x0000001a000a7c82 */ /* 0x000fe20008000000 */
[----:B-----5:R-:W-:Y:S01]  /*4120*/  R2UR UR67, R72 ;  /* 0x00000000484372ca */ /* 0x020fe200000e0000 */
[----:B------:R-:W-:Y:S01]  /*4130*/  UMOV UR5, UR54 ;  /* 0x0000003600057c82 */ /* 0x000fe20008000000 */
[----:B------:R-:W-:Y:S01]  /*4140*/  @P0 R2UR UR48, R108 ;  /* 0x000000006c3002ca */ /* 0x000fe200000e0000 */
[----:B------:R-:W-:Y:S01]  /*4150*/  @P0 VIADD R108, R27, 0xb800 ;  /* 0x0000b8001b6c0836 */ /* 0x000fe20000000000 */
[----:B------:R-:W-:Y:S01]  /*4160*/  R2UR UR68, R71 ;  /* 0x00000000474472ca */ /* 0x000fe200000e0000 */
[----:B------:R4:W-:Y:S01]  /*4170*/  UTMALDG.5D.IM2COL [UR8], [UR6], UR4 ;  /* 0x00000008060073b4 */ /* 0x0009e20008060004 */
[----:B------:R-:W-:Y:S02]  /*4180*/  R2UR UR69, R70 ;  /* 0x00000000464572ca */ /* 0x000fe400000e0000 */
[----:B------:R-:W-:Y:S07]  /*4190*/  R2UR UR70, R73 ;  /* 0x00000000494672ca */ /* 0x000fee00000e0000 */
[----:B------:R5:W-:Y:S01]  /*41a0*/  UTMALDG.5D.IM2COL [UR48], [UR6], UR4 ;  /* 0x00000030060073b4 */ /* 0x000be20008060004 */
[----:B-1----:R-:W-:Y:S01]  /*41b0*/  @P0 R2UR UR24, R108 ;  /* 0x000000006c1802ca */ /* 0x002fe200000e0000 */
[C---:B------:R-:W-:Y:S01]  /*41c0*/  @P0 VIADD R108, R27.reuse, 0xbc00 ;  /* 0x0000bc001b6c0836 */ /* 0x040fe20000000000 */
[----:B------:R-:W-:Y:S03]  /*41d0*/  UMOV UR30, UR5 ;  /* 0x00000005001e7c82 */ /* 0x000fe60008000000 */
[----:B------:R-:W-:Y:S01]  /*41e0*/  UMOV UR5, UR70 ;  /* 0x0000004600057c82 */ /* 0x000fe20008000000 */
[----:B------:R-:W-:Y:S01]  /*41f0*/  @P0 R2UR UR64, R108 ;  /* 0x000000006c4002ca */ /* 0x000fe200000e0000 */
[----:B------:R-:W-:Y:S01]  /*4200*/  @P0 VIADD R108, R27, 0xc000 ;  /* 0x0000c0001b6c0836 */ /* 0x000fe20000000000 */
[----:B---3--:R-:W-:Y:S02]  /*4210*/  R2UR UR59, R68 ;  /* 0x00000000443b72ca */ /* 0x008fe400000e0000 */
        /* <DEDUP_REMOVED lines=15> */
[----:B-----5:R-:W-:Y:S01]  /*4310*/  R2UR UR51, R64 ;  /* 0x00000000403372ca */ /* 0x020fe200000e0000 */
        /* <DEDUP_REMOVED lines=14> */
[----:B-1----:R-:W-:Y:S01]  /*4400*/  @P0 R2UR UR24, R108 ;  /* 0x000000006c1802ca */ /* 0x002fe200000e0000 */
[C---:B------:R-:W-:Y:S01]  /*4410*/  @P0 VIADD R108, R27.reuse, 0xcc00 ;  /* 0x0000cc001b6c0836 */ /* 0x040fe20000000000 */
[----:B------:R-:W-:Y:S01]  /*4420*/  UMOV UR30, UR5 ;  /* 0x00000005001e7c82 */ /* 0x000fe20008000000 */
[----:B------:R-:W-:Y:S03]  /*4430*/  UMOV UR5, UR54 ;  /* 0x0000003600057c82 */ /* 0x000fe60008000000 */
        /* <DEDUP_REMOVED lines=70> */
[----:B------:R-:W-:Y:S01]  /*48a0*/  @P0 VIADD R108, R27, 0xec00 ;  /* 0x0000ec001b6c0836 */ /* 0x000fe20000000000 */
[----:B------:R-:W-:Y:S01]  /*48b0*/  UMOV UR30, UR5 ;  /* 0x00000005001e7c82 */ /* 0x000fe20008000000 */
[----:B------:R-:W-:Y:S03]  /*48c0*/  UMOV UR5, UR70 ;  /* 0x0000004600057c82 */ /* 0x000fe60008000000 */
[----:B------:R-:W-:Y:S02]  /*48d0*/  @P0 R2UR UR64, R108 ;  /* 0x000000006c4002ca */ /* 0x000fe400000e0000 */
        /* <DEDUP_REMOVED lines=10> */
[----:B------:R-:W-:Y:S01]  /*4980*/  UMOV UR11, UR67 ;  /* 0x00000043000b7c82 */ /* 0x000fe20008000000 */
[----:B------:R1:W-:Y:S01]  /*4990*/  UTMALDG.5D.IM2COL [UR24], [UR6], UR4 ;  /* 0x00000018060073b4 */ /* 0x0003e20008060004 */
[----:B------:R-:W-:Y:S01]  /*49a0*/  UMOV UR12, UR68 ;  /* 0x00000044000c7c82 */ /* 0x000fe20008000000 */
[----:B------:R-:W-:Y:S01]  /*49b0*/  UMOV UR9, UR39 ;  /* 0x0000002700097c82 */ /* 0x000fe20008000000 */
[----:B------:R-:W-:Y:S01]  /*49c0*/  UMOV UR14, UR5 ;  /* 0x00000005000e7c82 */ /* 0x000fe20008000000 */
[----:B------:R-:W-:Y:S01]  /*49d0*/  UMOV UR10, UR69 ;  /* 0x00000045000a7c82 */ /* 0x000fe20008000000 */
[----:B------:R-:W-:Y:S01]  /*49e0*/  UMOV UR5, UR62 ;  /* 0x0000003e00057c82 */ /* 0x000fe20008000000 */
[----:B------:R-:W-:Y:S01]  /*49f0*/  UMOV UR13, UR10 ;  /* 0x0000000a000d7c82 */ /* 0x000fe20008000000 */
[----:B------:R-:W-:Y:S01]  /*4a00*/  UMOV UR10, UR26 ;  /* 0x0000001a000a7c82 */ /* 0x000fe20008000000 */
[----:B------:R3:W-:Y:S01]  /*4a10*/  UTMALDG.5D.IM2COL [UR64], [UR6], UR4 ;  /* 0x00000040060073b4 */ /* 0x0007e20008060004 */
[----:B-----5:R-:W-:Y:S02]  /*4a20*/  R2UR UR51, R39 ;  /* 0x00000000273372ca */ /* 0x020fe400000e0000 */
[----:B------:R-:W-:Y:S02]  /*4a30*/  R2UR UR52, R38 ;  /* 0x00000000263472ca */ /* 0x000fe400000e0000 */
[----:B------:R-:W-:Y:S02]  /*4a40*/  R2UR UR53, R37 ;  /* 0x00000000253572ca */ /* 0x000fe400000e0000 */
[----:B------:R-:W-:Y:S01]  /*4a50*/  R2UR UR54, R40 ;  /* 0x00000000283672ca */ /* 0x000fe200000e0000 */
[----:B-1----:R-:W-:Y:S11]  /*4a60*/  UMOV UR30, UR5 ;  /* 0x00000005001e7c82 */ /* 0x002ff60008000000 */
[----:B------:R-:W-:Y:S01]  /*4a70*/  @!UPT UIADD3 URZ, UPT, UPT, URZ, URZ, URZ ;  /* 0x000000fffffff290 */ /* 0x000fe2000fffe0ff */
[----:B------:R-:W-:Y:S01]  /*4a80*/  UMOV UR5, UR54 ;  /* 0x0000003600057c82 */ /* 0x000fe20008000000 */
[----:B---3--:R-:W-:Y:S01]  /*4a90*/  R2UR.FILL UR67, R107 ;  /* 0x000000006b4372ca */ /* 0x008fe200004e0000 */
[----:B------:R-:W-:Y:S01]  /*4aa0*/  @P0 VIADD R107, R27, 0xf000 ;  /* 0x0000f0001b6b0836 */ /* 0x000fe20000000000 */
[----:B------:R-:W-:Y:S01]  /*4ab0*/  UMOV UR68, UR31 ;  /* 0x0000001f00447c82 */ /* 0x000fe20008000000 */
[----:B------:R-:W-:Y:S03]  /*4ac0*/  UMOV UR69, UR23 ;  /* 0x0000001700457c82 */ /* 0x000fe60008000000 */
[----:B------:R-:W-:Y:S01]  /*4ad0*/  @P0 R2UR UR8, R107 ;  /* 0x000000006b0802ca */ /* 0x000fe200000e0000 */
[----:B------:R-:W-:Y:S05]  /*4ae0*/  @P0 VIADD R107, R27, 0xf400 ;  /* 0x0000f4001b6b0836 */ /* 0x000fea0000000000 */
[----:B------:R-:W-:Y:S01]  /*4af0*/  @P0 R2UR UR56, R107 ;  /* 0x000000006b3802ca */ /* 0x000fe200000e0000 */
[----:B------:R-:W-:Y:S05]  /*4b00*/  @P0 VIADD R107, R27, 0xf800 ;  /* 0x0000f8001b6b0836 */ /* 0x000fea0000000000 */
[----:B------:R-:W-:Y:S01]  /*4b10*/  @P0 R2UR UR24, R107 ;  /* 0x000000006b1802ca */ /* 0x000fe200000e0000 */
[----:B------:R1:W-:Y:S01]  /*4b20*/  UTMALDG.5D.IM2COL [UR8], [UR6], UR4 ;  /* 0x00000008060073b4 */ /* 0x0003e20008060004 */
[----:B------:R-:W-:Y:S05]  /*4b30*/  @P0 VIADD R107, R27, 0xfc00 ;  /* 0x0000fc001b6b0836 */ /* 0x000fea0000000000 */
[----:B------:R-:W-:Y:S01]  /*4b40*/  @P0 R2UR UR48, R107 ;  /* 0x000000006b3002ca */ /* 0x000fe200000e0000 */
[----:B------:R-:W-:Y:S01]  /*4b50*/  @P0 VIADD R107, R27, 0x10000 ;  /* 0x000100001b6b0836 */ /* 0x000fe20000000000 */
[----:B------:R3:W-:Y:S01]  /*4b60*/  UTMALDG.5D.IM2COL [UR56], [UR6], UR4 ;  /* 0x00000038060073b4 */ /* 0x0007e20008060004 */
[----:B-1----:R-:W-:Y:S01]  /*4b70*/  UMOV UR10, UR59 ;  /* 0x0000003b000a7c82 */ /* 0x002fe20008000000 */
        /* <DEDUP_REMOVED lines=11> */
[----:B---3--:R-:W-:Y:S01]  /*4c30*/  R2UR UR59, R36 ;  /* 0x00000000243b72ca */ /* 0x008fe200000e0000 */
[----:B------:R-:W-:Y:S01]  /*4c40*/  UMOV UR60, UR31 ;  /* 0x0000001f003c7c82 */ /* 0x000fe20008000000 */
[----:B------:R-:W-:Y:S01]  /*4c50*/  UMOV UR61, UR23 ;  /* 0x00000017003d7c82 */ /* 0x000fe20008000000 */
[----:B------:R3:W-:Y:S01]  /*4c60*/  UTMALDG.5D.IM2COL [UR48], [UR6], UR4 ;  /* 0x00000030060073b4 */ /* 0x0007e20008060004 */
[----:B------:R-:W-:Y:S01]  /*4c70*/  UMOV UR10, UR53 ;  /* 0x00000035000a7c82 */ /* 0x000fe20008000000 */
[----:B------:R-:W-:Y:S01]  /*4c80*/  @P0 IADD3 R107, P5, PT, R22, 0x200, RZ ;  /* 0x00000200166b0810 */ /* 0x000fe20007fbe0ff */
[----:B------:R-:W-:Y:S01]  /*4c90*/  UMOV UR13, UR10 ;  /* 0x0000000a000d7c82 */ /* 0x000fe20008000000 */
[----:B------:R-:W-:Y:S02]  /*4ca0*/  UMOV UR10, UR26 ;  /* 0x0000001a000a7c82 */ /* 0x000fe40008000000 */
[----:B------:R-:W-:Y:S01]  /*4cb0*/  @P0 R2UR UR5, R107 ;  /* 0x000000006b0502ca */ /* 0x000fe200000e0000 */
[----:B------:R-:W-:Y:S01]  /*4cc0*/  @P0 IMAD.X R107, RZ, RZ, R23, P5 ;  /* 0x000000ffff6b0224 */ /* 0x000fe200028e0617 */
[----:B------:R4:W-:Y:S04]  /*4cd0*/  UTMALDG.5D.IM2COL [UR8], [UR6], UR4 ;  /* 0x00000008060073b4 */ /* 0x0009e80008060004 */
[----:B------:R-:W-:Y:S01]  /*4ce0*/  @P0 R2UR UR15, R107 ;  /* 0x000000006b0f02ca */ /* 0x000fe200000e0000 */
[----:B------:R-:W-:Y:S05]  /*4cf0*/  @P0 VIADD R107, R27, 0x20400 ;  /* 0x000204001b6b0836 */ /* 0x000fea0000000000 */
[----:B------:R-:W-:Y:S01]  /*4d00*/  @P0 R2UR UR40, R107 ;  /* 0x000000006b2802ca */ /* 0x000fe200000e0000 */
[----:B------:R-:W-:Y:S01]  /*4d10*/  IMAD.U32 R110, RZ, RZ, UR5 ;  /* 0x00000005ff6e7e24 */ /* 0x000fe2000f8e00ff */
[----:B------:R-:W-:Y:S01]  /*4d20*/  UMOV UR5, 0x10000000 ;  /* 0x1000000000057882 */ /* 0x000fe20000000000 */
[----:B------:R-:W-:Y:S04]  /*4d30*/  @P0 VIADD R107, R27, 0x20800 ;  /* 0x000208001b6b0836 */ /* 0x000fe80000000000 */
[----:B------:R-:W-:Y:S01]  /*4d40*/  IMAD.U32 R111, RZ, RZ, UR15 ;  /* 0x0000000fff6f7e24 */ /* 0x000fe2000f8e00ff */
[----:B------:R-:W-:Y:S02]  /*4d50*/  UMOV UR15, UR46 ;  /* 0x0000002e000f7c82 */ /* 0x000fe40008000000 */
[----:B------:R-:W-:Y:S01]  /*4d60*/  UMOV UR62, UR15 ;  /* 0x0000000f003e7c82 */ /* 0x000fe20008000000 */
[----:B------:R-:W-:Y:S01]  /*4d70*/  UMOV UR70, UR15 ;  /* 0x0000000f00467c82 */ /* 0x000fe20008000000 */
[----:B------:R-:W-:Y:S01]  /*4d80*/  UMOV UR38, UR15 ;  /* 0x0000000f00267c82 */ /* 0x000fe20008000000 */
[----:B------:R-:W-:Y:S01]  /*4d90*/  UMOV UR22, UR15 ;  /* 0x0000000f00167c82 */ /* 0x000fe20008000000 */
[----:B------:R-:W-:Y:S01]  /*4da0*/  IMAD.U32 R108, RZ, RZ, UR15 ;  /* 0x0000000fff6c7e24 */ /* 0x000fe2000f8e00ff */
[----:B-1----:R-:W-:Y:S01]  /*4db0*/  @P0 R2UR UR24, R107 ;  /* 0x000000006b1802ca */ /* 0x002fe200000e0000 */
[----:B------:R-:W-:Y:S01]  /*4dc0*/  @P0 VIADD R107, R27, 0x20c00 ;  /* 0x00020c001b6b0836 */ /* 0x000fe20000000000 */
[----:B------:R-:W-:Y:S01]  /*4dd0*/  UMOV UR28, UR31 ;  /* 0x0000001f001c7c82 */ /* 0x000fe20008000000 */
[----:B------:R-:W-:Y:S01]  /*4de0*/  UMOV UR29, UR23 ;  /* 0x00000017001d7c82 */ /* 0x000fe20008000000 */
[----:B------:R-:W-:Y:S01]  /*4df0*/  UMOV UR30, UR15 ;  /* 0x0000000f001e7c82 */ /* 0x000fe20008000000 */
[----:B------:R-:W-:Y:S01]  /*4e00*/  VIADD R108, R108, 0x1 ;  /* 0x000000016c6c7836 */ /* 0x000fe20000000000 */
[----:B------:R-:W-:Y:S01]  /*4e10*/  @P0 R2UR UR56, R107 ;  /* 0x000000006b3802ca */ /* 0x000fe200000e0000 */
[----:B------:R-:W-:Y:S01]  /*4e20*/  @P0 VIADD R107, R27, 0x21000 ;  /* 0x000210001b6b0836 */ /* 0x000fe20000000000 */
[----:B---3--:R-:W-:Y:S01]  /*4e30*/  R2UR UR51, R35 ;  /* 0x00000000233372ca */ /* 0x008fe200000e0000 */
[----:B------:R-:W-:Y:S01]  /*4e40*/  UMOV UR52, UR31 ;  /* 0x0000001f00347c82 */ /* 0x000fe20008000000 */
[----:B------:R-:W-:Y:S01]  /*4e50*/  UMOV UR53, UR23 ;  /* 0x0000001700357c82 */ /* 0x000fe20008000000 */
[----:B------:R-:W-:Y:S01]  /*4e60*/  UMOV UR54, UR15 ;  /* 0x0000000f00367c82 */ /* 0x000fe20008000000 */
[----:B----4-:R-:W-:Y:S01]  /*4e70*/  @P0 R2UR UR6, R110 ;  /* 0x000000006e0602ca */ /* 0x010fe200000e0000 */
[----:B------:R-:W-:Y:S01]  /*4e80*/  UMOV UR4, 0x0 ;  /* 0x0000000000047882 */ /* 0x000fe20000000000 */
[----:B------:R-:W-:Y:S01]  /*4e90*/  @P0 R2UR UR7, R111 ;  /* 0x000000006f0702ca */ /* 0x000fe200000e0000 */
[----:B------:R-:W-:Y:S01]  /*4ea0*/  UMOV UR12, UR31 ;  /* 0x0000001f000c7c82 */ /* 0x000fe20008000000 */
[----:B------:R-:W-:Y:S01]  /*4eb0*/  UMOV UR13, UR23 ;  /* 0x00000017000d7c82 */ /* 0x000fe20008000000 */
[----:B------:R-:W-:Y:S01]  /*4ec0*/  UMOV UR14, UR15 ;  /* 0x0000000f000e7c82 */ /* 0x000fe20008000000 */
[----:B------:R-:W-:Y:S01]  /*4ed0*/  UMOV UR8, UR43 ;  /* 0x0000002b00087c82 */ /* 0x000fe20008000000 */
[----:B------:R-:W-:Y:S01]  /*4ee0*/  UMOV UR10, UR59 ;  /* 0x0000003b000a7c82 */ /* 0x000fe20008000000 */
[----:B------:R-:W-:Y:S01]  /*4ef0*/  UMOV UR27, UR8 ;  /* 0x00000008001b7c82 */ /* 0x000fe20008000000 */
[----:B------:R-:W-:Y:S01]  /*4f00*/  @P0 R2UR UR8, R107 ;  /* 0x000000006b0802ca */ /* 0x000fe200000e0000 */
[----:B------:R-:W-:Y:S01]  /*4f10*/  UMOV UR11, UR10 ;  /* 0x0000000a000b7c82 */ /* 0x000fe20008000000 */
[----:B------:R-:W-:Y:S01]  /*4f20*/  UMOV UR10, UR26 ;  /* 0x0000001a000a7c82 */ /* 0x000fe20008000000 */
[----:B------:R-:W-:Y:S03]  /*4f30*/  @P0 VIADD R107, R27, 0x21400 ;  /* 0x000214001b6b0836 */ /* 0x000fe60000000000 */
[----:B------:R1:W-:Y:S02]  /*4f40*/  UTMALDG.5D [UR40], [UR6], desc[UR4] ;  /* 0x00000428060075b4 */ /* 0x0003e40008021000 */
[----:B------:R-:W-:Y:S01]  /*4f50*/  @P0 R2UR UR48, R107 ;  /* 0x000000006b3002ca */ /* 0x000fe200000e0000 */
[----:B------:R-:W-:Y:S01]  /*4f60*/  @P0 VIADD R107, R27, 0x21800 ;  /* 0x000218001b6b0836 */ /* 0x000fe20000000000 */
[----:B------:R3:W-:Y:S01]  /*4f70*/  UTMALDG.5D [UR24], [UR6], desc[UR4] ;  /* 0x00000418060075b4 */ /* 0x0007e20008021000 */
[----:B------:R4:W-:Y:S02]  /*4f80*/  UTMALDG.5D [UR56], [UR6], desc[UR4] ;  /* 0x00000438060075b4 */ /* 0x0009e40008021000 */
[----:B------:R5:W-:Y:S08]  /*4f90*/  UTMALDG.5D [UR8], [UR6], desc[UR4] ;  /* 0x00000408060075b4 */ /* 0x000bf00008021000 */
[----:B------:R2:W-:Y:S01]  /*4fa0*/  UTMALDG.5D [UR48], [UR6], desc[UR4] ;  /* 0x00000430060075b4 */ /* 0x0005e20008021000 */
[----:B-1----:R-:W-:Y:S01]  /*4fb0*/  R2UR UR43, R34 ;  /* 0x00000000222b72ca */ /* 0x002fe200000e0000 */
[----:B------:R-:W-:Y:S01]  /*4fc0*/  UMOV UR44, UR31 ;  /* 0x0000001f002c7c82 */ /* 0x000fe20008000000 */
[----:B------:R-:W-:Y:S01]  /*4fd0*/  UMOV UR45, UR23 ;  /* 0x00000017002d7c82 */ /* 0x000fe20008000000 */
[----:B------:R-:W-:Y:S01]  /*4fe0*/  UMOV UR46, UR15 ;  /* 0x0000000f002e7c82 */ /* 0x000fe20008000000 */
[----:B---3--:R-:W-:Y:S01]  /*4ff0*/  @P0 R2UR UR24, R107 ;  /* 0x000000006b1802ca */ /* 0x008fe200000e0000 */
[----:B------:R-:W-:Y:S05]  /*5000*/  @P0 VIADD R107, R27, 0x21c00 ;  /* 0x00021c001b6b0836 */ /* 0x000fea0000000000 */
[----:B------:R-:W-:Y:S01]  /*5010*/  @P0 R2UR UR40, R107 ;  /* 0x000000006b2802ca */ /* 0x000fe200000e0000 */
[----:B------:R-:W-:Y:S01]  /*5020*/  @P0 VIADD R107, R27, 0x22000 ;  /* 0x000220001b6b0836 */ /* 0x000fe20000000000 */
[----:B----4-:R-:W-:Y:S01]  /*5030*/  R2UR UR59, R33 ;  /* 0x00000000213b72ca */ /* 0x010fe200000e0000 */
[----:B-----5:R-:W-:Y:S01]  /*5040*/  UMOV UR8, UR51 ;  /* 0x0000003300087c82 */ /* 0x020fe20008000000 */
[----:B------:R-:W-:Y:S01]  /*5050*/  UMOV UR10, UR43 ;  /* 0x0000002b000a7c82 */ /* 0x000fe20008000000 */
[----:B------:R-:W-:Y:S01]  /*5060*/  UMOV UR27, UR8 ;  /* 0x00000008001b7c82 */ /* 0x000fe20008000000 */
[----:B------:R-:W-:Y:S01]  /*5070*/  @P0 R2UR UR8, R107 ;  /* 0x000000006b0802ca */ /* 0x000fe200000e0000 */
[----:B------:R1:W-:Y:S01]  /*5080*/  UTMALDG.5D [UR24], [UR6], desc[UR4] ;  /* 0x00000418060075b4 */ /* 0x0003e20008021000 */
[----:B------:R-:W-:Y:S01]  /*5090*/  UMOV UR11, UR10 ;  /* 0x0000000a000b7c82 */ /* 0x000fe20008000000 */
[----:B------:R-:W-:Y:S01]  /*50a0*/  UMOV UR10, UR26 ;  /* 0x0000001a000a7c82 */ /* 0x000fe20008000000 */
[----:B------:R-:W-:Y:S01]  /*50b0*/  @P0 VIADD R107, R27, 0x22400 ;  /* 0x000224001b6b0836 */ /* 0x000fe20000000000 */
[----:B--2---:R-:W-:Y:S02]  /*50c0*/  R2UR UR51, R32 ;  /* 0x00000000203372ca */ /* 0x004fe400000e0000 */
[----:B------:R2:W-:Y:S02]  /*50d0*/  UTMALDG.5D [UR40], [UR6], desc[UR4] ;  /* 0x00000428060075b4 */ /* 0x0005e40008021000 */
[----:B------:R-:W-:Y:S01]  /*50e0*/  @P0 R2UR UR56, R107 ;  /* 0x000000006b3802ca */ /* 0x000fe200000e0000 */
[----:B------:R-:W-:Y:S03]  /*50f0*/  @P0 VIADD R107, R27, 0x22800 ;  /* 0x000228001b6b0836 */ /* 0x000fe60000000000 */
[----:B------:R3:W-:Y:S09]  /*5100*/  UTMALDG.5D [UR8], [UR6], desc[UR4] ;  /* 0x00000408060075b4 */ /* 0x0007f20008021000 */
[----:B------:R4:W-:Y:S01]  /*5110*/  UTMALDG.5D [UR56], [UR6], desc[UR4] ;  /* 0x00000438060075b4 */ /* 0x0009e20008021000 */
[----:B-1----:R-:W-:Y:S01]  /*5120*/  @P0 R2UR UR24, R107 ;  /* 0x000000006b1802ca */ /* 0x002fe200000e0000 */
[----:B------:R-:W-:Y:S05]  /*5130*/  @P0 VIADD R107, R27, 0x22c00 ;  /* 0x00022c001b6b0836 */ /* 0x000fea0000000000 */
[----:B------:R-:W-:Y:S01]  /*5140*/  @P0 R2UR UR48, R107 ;  /* 0x000000006b3002ca */ /* 0x000fe200000e0000 */
[----:B------:R-:W-:Y:S01]  /*5150*/  @P0 VIADD R107, R27, 0x23000 ;  /* 0x000230001b6b0836 */ /* 0x000fe20000000000 */
[----:B--2---:R-:W-:Y:S01]  /*5160*/  R2UR UR43, R31 ;  /* 0x000000001f2b72ca */ /* 0x004fe200000e0000 */
[----:B---3--:R-:W-:Y:S01]  /*5170*/  UMOV UR8, UR59 ;  /* 0x0000003b00087c82 */ /* 0x008fe20008000000 */
[----:B------:R-:W-:Y:S01]  /*5180*/  UMOV UR10, UR51 ;  /* 0x00000033000a7c82 */ /* 0x000fe20008000000 */
[----:B------:R-:W-:Y:S01]  /*5190*/  UMOV UR27, UR8 ;  /* 0x00000008001b7c82 */ /* 0x000fe20008000000 */
[----:B------:R-:W-:Y:S01]  /*51a0*/  @P0 R2UR UR8, R107 ;  /* 0x000000006b0802ca */ /* 0x000fe200000e0000 */
[----:B------:R1:W-:Y:S01]  /*51b0*/  UTMALDG.5D [UR24], [UR6], desc[UR4] ;  /* 0x00000418060075b4 */ /* 0x0003e20008021000 */
[----:B------:R-:W-:Y:S01]  /*51c0*/  UMOV UR11, UR10 ;  /* 0x0000000a000b7c82 */ /* 0x000fe20008000000 */
[----:B------:R-:W-:Y:S01]  /*51d0*/  UMOV UR10, UR26 ;  /* 0x0000001a000a7c82 */ /* 0x000fe20008000000 */
[----:B------:R-:W-:Y:S01]  /*51e0*/  @P0 VIADD R107, R27, 0x23400 ;  /* 0x000234001b6b0836 */ /* 0x000fe20000000000 */
[----:B----4-:R-:W-:Y:S02]  /*51f0*/  R2UR UR59, R30 ;  /* 0x000000001e3b72ca */ /* 0x010fe400000e0000 */
        /* <DEDUP_REMOVED lines=8> */
[----:B------:R-:W-:Y:S01]  /*5280*/  IMAD.U32 R107, RZ, RZ, UR31 ;  /* 0x0000001fff6b7e24 */ /* 0x000fe2000f8e00ff */
[----:B--2---:R-:W-:Y:S03]  /*5290*/  R2UR UR51, R29 ;  /* 0x000000001d3372ca */ /* 0x004fe600000e0000 */
[----:B------:R-:W-:Y:S01]  /*52a0*/  VIADD R107, R107, 0x1 ;  /* 0x000000016b6b7836 */ /* 0x000fe20000000000 */
[----:B---3--:R-:W-:Y:S01]  /*52b0*/  UMOV UR8, UR43 ;  /* 0x0000002b00087c82 */ /* 0x008fe20008000000 */
[----:B------:R-:W-:Y:S01]  /*52c0*/  UMOV UR10, UR59 ;  /* 0x0000003b000a7c82 */ /* 0x000fe20008000000 */
[----:B------:R-:W-:Y:S01]  /*52d0*/  UMOV UR27, UR8 ;  /* 0x00000008001b7c82 */ /* 0x000fe20008000000 */
[----:B------:R-:W-:Y:S01]  /*52e0*/  UMOV UR11, UR10 ;  /* 0x0000000a000b7c82 */ /* 0x000fe20008000000 */
[----:B------:R-:W-:Y:S01]  /*52f0*/  UTMALDG.5D [UR24], [UR6], desc[UR4] ;  /* 0x00000418060075b4 */ /* 0x000fe20008021000 */
[----:B------:R-:W-:Y:S01]  /*5300*/  UMOV UR10, UR26 ;  /* 0x0000001a000a7c82 */ /* 0x000fe20008000000 */
[----:B----4-:R-:W-:Y:S01]  /*5310*/  R2UR UR43, R28 ;  /* 0x000000001c2b72ca */ /* 0x010fe200000e0000 */
[----:B------:R1:W-:Y:S02]  /*5320*/  UTMALDG.5D [UR56], [UR6], desc[UR4] ;  /* 0x00000438060075b4 */ /* 0x0003e40008021000 */
[----:B-1----:R-:W-:Y:S01]  /*5330*/  R2UR.FILL UR59, R106 ;  /* 0x000000006a3b72ca */ /* 0x002fe200004e0000 */
[C---:B------:R-:W-:Y:S05]  /*5340*/  @P0 VIADD R106, R27.reuse, 0x24000 ;  /* 0x000240001b6a0836 */ /* 0x040fea0000000000 */
[----:B------:R-:W-:Y:S01]  /*5350*/  @P0 R2UR UR8, R106 ;  /* 0x000000006a0802ca */ /* 0x000fe200000e0000 */
[----:B------:R-:W-:Y:S05]  /*5360*/  @P0 VIADD R106, R27, 0x24400 ;  /* 0x000244001b6a0836 */ /* 0x000fea0000000000 */
[----:B------:R-:W-:Y:S07]  /*5370*/  @P0 R2UR UR48, R106 ;  /* 0x000000006a3002ca */ /* 0x000fee00000e0000 */
[----:B------:R1:W-:Y:S06]  /*5380*/  UTMALDG.5D [UR8], [UR6], desc[UR4] ;  /* 0x00000408060075b4 */ /* 0x0003ec0008021000 */
[----:B------:R2:W-:Y:S01]  /*5390*/  UTMALDG.5D [UR48], [UR6], desc[UR4] ;  /* 0x00000430060075b4 */ /* 0x0005e20008021000 */
[----:B-1----:R-:W-:Y:S01]  /*53a0*/  UMOV UR8, UR51 ;  /* 0x0000003300087c82 */ /* 0x002fe20008000000 */
[----:B------:R-:W-:Y:S01]  /*53b0*/  UMOV UR10, UR43 ;  /* 0x0000002b000a7c82 */ /* 0x000fe20008000000 */
[----:B------:R-:W-:Y:S01]  /*53c0*/  UMOV UR27, UR8 ;  /* 0x00000008001b7c82 */ /* 0x000fe20008000000 */
[----:B------:R-:W-:Y:S01]  /*53d0*/  UMOV UR11, UR10 ;  /* 0x0000000a000b7c82 */ /* 0x000fe20008000000 */
[----:B------:R-:W-:Y:S01]  /*53e0*/  UMOV UR10, UR26 ;  /* 0x0000001a000a7c82 */ /* 0x000fe20008000000 */
[----:B--2---:R-:W-:Y:S01]  /*53f0*/  R2UR.FILL UR51, R105 ;  /* 0x00000000693372ca */ /* 0x004fe200004e0000 */
[----:B------:R-:W-:Y:S05]  /*5400*/  @P0 VIADD R105, R27, 0x24800 ;  /* 0x000248001b690836 */ /* 0x000fea0000000000 */
[----:B------:R-:W-:Y:S01]  /*5410*/  @P0 R2UR UR24, R105 ;  /* 0x00000000691802ca */ /* 0x000fe200000e0000 */
[----:B------:R-:W-:Y:S05]  /*5420*/  @P0 VIADD R105, R27, 0x24c00 ;  /* 0x00024c001b690836 */ /* 0x000fea0000000000 */
[----:B------:R-:W-:Y:S01]  /*5430*/  @P0 R2UR UR40, R105 ;  /* 0x00000000692802ca */ /* 0x000fe200000e0000 */
[----:B------:R-:W-:Y:S04]  /*5440*/  IMAD.U32 R105, RZ, RZ, UR23 ;  /* 0x00000017ff697e24 */ /* 0x000fe8000f8e00ff */
[----:B------:R-:W-:Y:S02]  /*5450*/  VIADD R105, R105, 0x1 ;  /* 0x0000000169697836 */ /* 0x000fe40000000000 */
[----:B------:R1:W-:Y:S06]  /*5460*/  UTMALDG.5D [UR24], [UR6], desc[UR4] ;  /* 0x00000418060075b4 */ /* 0x0003ec0008021000 */
[----:B------:R2:W-:Y:S01]  /*5470*/  UTMALDG.5D [UR40], [UR6], desc[UR4] ;  /* 0x00000428060075b4 */ /* 0x0005e20008021000 */
[----:B-1----:R-:W-:Y:S01]  /*5480*/  UMOV UR27, UR67 ;  /* 0x00000043001b7c82 */ /* 0x002fe20008000000 */
[----:B--2---:R-:W-:Y:S01]  /*5490*/  R2UR.FILL UR43, R104 ;  /* 0x00000000682b72ca */ /* 0x004fe200004e0000 */
[C---:B------:R-:W-:Y:S05]  /*54a0*/  @P0 VIADD R104, R27.reuse, 0x25000 ;  /* 0x000250001b680836 */ /* 0x040fea0000000000 */
[----:B------:R-:W-:Y:S01]  /*54b0*/  @P0 R2UR UR8, R104 ;  /* 0x00000000680802ca */ /* 0x000fe200000e0000 */
[C---:B------:R-:W-:Y:S05]  /*54c0*/  @P0 VIADD R104, R27.reuse, 0x25400 ;  /* 0x000254001b680836 */ /* 0x040fea0000000000 */
[----:B------:R-:W-:Y:S01]  /*54d0*/  @P0 R2UR UR64, R104 ;  /* 0x00000000684002ca */ /* 0x000fe200000e0000 */
[C---:B------:R-:W-:Y:S05]  /*54e0*/  @P0 VIADD R104, R27.reuse, 0x25800 ;  /* 0x000258001b680836 */ /* 0x040fea0000000000 */
[----:B------:R-:W-:Y:S01]  /*54f0*/  @P0 R2UR UR24, R104 ;  /* 0x00000000681802ca */ /* 0x000fe200000e0000 */
[----:B------:R1:W-:Y:S01]  /*5500*/  UTMALDG.5D [UR8], [UR6], desc[UR4] ;  /* 0x00000408060075b4 */ /* 0x0003e20008021000 */
[C---:B------:R-:W-:Y:S05]  /*5510*/  @P0 VIADD R104, R27.reuse, 0x25c00 ;  /* 0x00025c001b680836 */ /* 0x040fea0000000000 */
[----:B------:R-:W-:Y:S01]  /*5520*/  @P0 R2UR UR56, R104 ;  /* 0x00000000683802ca */ /* 0x000fe200000e0000 */
[C---:B------:R-:W-:Y:S01]  /*5530*/  @P0 VIADD R104, R27.reuse, 0x26000 ;  /* 0x000260001b680836 */ /* 0x040fe20000000000 */
[----:B------:R-:W-:Y:S04]  /*5540*/  UTMALDG.5D [UR64], [UR6], desc[UR4] ;  /* 0x00000440060075b4 */ /* 0x000fe80008021000 */
[----:B------:R2:W-:Y:S07]  /*5550*/  UTMALDG.5D [UR24], [UR6], desc[UR4] ;  /* 0x00000418060075b4 */ /* 0x0005ee0008021000 */
[----:B------:R-:W-:Y:S01]  /*5560*/  UTMALDG.5D [UR56], [UR6], desc[UR4] ;  /* 0x00000438060075b4 */ /* 0x000fe20008021000 */
[----:B-1----:R-:W-:Y:S01]  /*5570*/  @P0 R2UR UR8, R104 ;  /* 0x00000000680802ca */ /* 0x002fe200000e0000 */
[----:B------:R-:W-:Y:S01]  /*5580*/  UMOV UR11, UR59 ;  /* 0x0000003b000b7c82 */ /* 0x000fe20008000000 */
[C---:B------:R-:W-:Y:S05]  /*5590*/  @P0 VIADD R104, R27.reuse, 0x26400 ;  /* 0x000264001b680836 */ /* 0x040fea0000000000 */
[----:B------:R-:W-:Y:S01]  /*55a0*/  @P0 R2UR UR48, R104 ;  /* 0x00000000683002ca */ /* 0x000fe200000e0000 */
[C---:B------:R-:W-:Y:S05]  /*55b0*/  @P0 VIADD R104, R27.reuse, 0x26800 ;  /* 0x000268001b680836 */ /* 0x040fea0000000000 */
[----:B------:R1:W-:Y:S01]  /*55c0*/  UTMALDG.5D [UR8], [UR6], desc[UR4] ;  /* 0x00000408060075b4 */ /* 0x0003e20008021000 */
[----:B--2---:R-:W-:Y:S01]  /*55d0*/  @P0 R2UR UR24, R104 ;  /* 0x00000000681802ca */ /* 0x004fe200000e0000 */
[C---:B------:R-:W-:Y:S01]  /*55e0*/  @P0 VIADD R104, R27.reuse, 0x26c00 ;  /* 0x00026c001b680836 */ /* 0x040fe20000000000 */
[----:B------:R-:W-:Y:S04]  /*55f0*/  UMOV UR27, UR51 ;  /* 0x00000033001b7c82 */ /* 0x000fe80008000000 */
[----:B------:R-:W-:Y:S01]  /*5600*/  UTMALDG.5D [UR48], [UR6], desc[UR4] ;  /* 0x00000430060075b4 */ /* 0x000fe20008021000 */
[----:B------:R-:W-:Y:S01]  /*5610*/  @P0 R2UR UR40, R104 ;  /* 0x00000000682802ca */ /* 0x000fe200000e0000 */
[C---:B------:R-:W-:Y:S05]  /*5620*/  @P0 VIADD R104, R27.reuse, 0x27000 ;  /* 0x000270001b680836 */ /* 0x040fea0000000000 */
        /* <DEDUP_REMOVED lines=10> */
[----:B------:R-:W-:Y:S01]  /*56d0*/  UMOV UR27, UR35 ;  /* 0x00000023001b7c82 */ /* 0x000fe20008000000 */
[----:B------:R-:W-:Y:S03]  /*56e0*/  @P0 VIADD R27, R27, 0x28000 ;  /* 0x000280001b1b0836 */ /* 0x000fe60000000000 */
[----:B------:R-:W-:Y:S01]  /*56f0*/  UTMALDG.5D [UR32], [UR6], desc[UR4] ;  /* 0x00000420060075b4 */ /* 0x000fe20008021000 */
[----:B------:R-:W-:Y:S01]  /*5700*/  @P0 R2UR UR16, R104 ;  /* 0x00000000681002ca */ /* 0x000fe200000e0000 */
[----:B------:R-:W-:Y:S05]  /*5710*/  VIADD R104, R16, 0x1 ;  /* 0x0000000110687836 */ /* 0x000fea0000000000 */
[----:B------:R-:W-:Y:S07]  /*5720*/  UTMALDG.5D [UR24], [UR6], desc[UR4] ;  /* 0x00000418060075b4 */ /* 0x000fee0008021000 */
[----:B------:R-:W-:Y:S01]  /*5730*/  UTMALDG.5D [UR16], [UR6], desc[UR4] ;  /* 0x00000410060075b4 */ /* 0x000fe20008021000 */
[----:B-1----:R-:W-:Y:S01]  /*5740*/  @P0 R2UR UR8, R27 ;  /* 0x000000001b0802ca */ /* 0x002fe200000e0000 */
[----:B------:R-:W-:Y:S01]  /*5750*/  UMOV UR11, UR19 ;  /* 0x00000013000b7c82 */ /* 0x000fe20008000000 */
[C---:B------:R-:W-:Y:S01]  /*5760*/  ISETP.NE.AND P0, PT, R107.reuse, R24, PT ;  /* 0x000000186b00720c */ /* 0x040fe20003f05270 */
[----:B------:R-:W-:Y:S03]  /*5770*/  IMAD.MOV.U32 R27, RZ, RZ, R109 ;  /* 0x000000ffff1b7224 */ /* 0x000fe600078e006d */
[----:B------:R-:W-:Y:S07]  /*5780*/  SEL R107, R107, RZ, P0 ;  /* 0x000000ff6b6b7207 */ /* 0x000fee0000000000 */
[----:B------:R1:W-:Y:S02]  /*5790*/  UTMALDG.5D [UR8], [UR6], desc[UR4] ;  /* 0x00000408060075b4 */ /* 0x0003e40008021000 */
[----:B------:R-:W-:Y:S01]  /*57a0*/  @P0 IMAD R105, RZ, RZ, UR23 ;  /* 0x00000017ff690e24 */ /* 0x000fe2000f8e02ff */
[----:B------:R-:W-:Y:S04]  /*57b0*/  ISETP.NE.AND P0, PT, R25, R14, PT ;  /* 0x0000000e1900720c */ /* 0x000fe80003f05270 */
[C---:B------:R-:W-:Y:S04]  /*57c0*/  ISETP.NE.AND P6, PT, R105.reuse, R8, PT ;  /* 0x000000086900720c */ /* 0x040fe80003fc5270 */
[----:B------:R-:W-:Y:S09]  /*57d0*/  SEL R106, R105, RZ, P6 ;  /* 0x000000ff696a7207 */ /* 0x000ff20003000000 */
[----:B------:R-:W-:Y:S05]  /*57e0*/  @P6 IMAD R108, RZ, RZ, UR15 ;  /* 0x0000000fff6c6e24 */ /* 0x000fea000f8e02ff */
[C---:B------:R-:W-:Y:S04]  /*57f0*/  ISETP.NE.AND P5, PT, R108.reuse, R9, PT ;  /* 0x000000096c00720c */ /* 0x040fe80003fa5270 */
[----:B------:R-:W-:Y:S09]  /*5800*/  SEL R105, R108, RZ, P5 ;  /* 0x000000ff6c697207 */ /* 0x000ff20002800000 */
[----:B------:R-:W-:Y:S04]  /*5810*/  @P5 IMAD.MOV R104, RZ, RZ, R16 ;  /* 0x000000ffff685224 */ /* 0x000fe800078e0210 */
[----:B------:R-:W-:Y:S01]  /*5820*/  IMAD.MOV.U32 R16, RZ, RZ, R104 ;  /* 0x000000ffff107224 */ /* 0x000fe200078e0068 */
[----:B-1----:R-:W-:Y:S02]  /*5830*/  R2UR UR6, R107 ;  /* 0x000000006b0672ca */ /* 0x002fe400000e0000 */
[----:B------:R-:W-:Y:S02]  /*5840*/  R2UR UR5, R106 ;  /* 0x000000006a0572ca */ /* 0x000fe400000e0000 */
[----:B------:R-:W-:Y:S09]  /*5850*/  R2UR UR4, R105 ;  /* 0x00000000690472ca */ /* 0x000ff200000e0000 */
[----:B------:R-:W-:Y:S02]  /*5860*/  IMAD.U32 R108, RZ, RZ, UR6 ;  /* 0x00000006ff6c7e24 */ /* 0x000fe4000f8e00ff */
[----:B------:R-:W-:Y:S02]  /*5870*/  IMAD.U32 R110, RZ, RZ, UR5 ;  /* 0x00000005ff6e7e24 */ /* 0x000fe4000f8e00ff */
[----:B------:R-:W-:Y:S01]  /*5880*/  IMAD.U32 R111, RZ, RZ, UR4 ;  /* 0x00000004ff6f7e24 */ /* 0x000fe2000f8e00ff */
[----:B------:R-:W-:Y:S06]  /*5890*/  @P0 BRA `(.L_x_22) ;  /* 0xffffffdc00100947 */ /* 0x000fec000383ffff */
.L_x_17:
[----:B------:R-:W-:Y:S01]  /*58a0*/  ISETP.GE.AND P0, PT, R19, 0x1, PT ;  /* 0x000000011300780c */ /* 0x000fe20003f06270 */
[----:B--2---:R-:W-:Y:S01]  /*58b0*/  IMAD R3, R109, 0x8, R4 ;  /* 0x000000086d037824 */ /* 0x004fe200078e0204 */
[----:B------:R-:W-:Y:S01]  /*58c0*/  SHF.L.U32 R0, R18, 0x1f, RZ ;  /* 0x0000001f12007819 */ /* 0x000fe200000006ff */
[----:B------:R2:W-:Y:S03]  /*58d0*/  @!P3 SYNCS.ARRIVE.TRANS64.A1T0 RZ, [R4+URZ+0x78], RZ ;  /* 0x000078ff04ffb9a7 */ /* 0x0005e600081000ff */
[----:B------:R2:W1:Y:S07]  /*58e0*/  SYNCS.PHASECHK.TRANS64.TRYWAIT P3, [R3+URZ+0x18], R0 ;  /* 0x00001800030075a7 */ /* 0x00046e00080611ff */
[----:B------:R-:W-:Y:S05]  /*58f0*/  @!P0 BRA `(.L_x_23) ;  /* 0x0000004000a48947 */ /* 0x000fea0003800000 */
[----:B------:R-:W3:Y:S01]  /*5900*/  LDC.64 R6, c[0x0][0x480] ;  /* 0x00012000ff067b82 */ /* 0x000ee20000000a00 */
[C---:B------:R-:W-:Y:S01]  /*5910*/  VIADD R42, R41.reuse, 0x10 ;  /* 0x00000010292a7836 */ /* 0x040fe20000000000 */
[C---:B------:R-:W-:Y:S01]  /*5920*/  IADD3 R2, PT, PT, R41.reuse, 0x48, RZ ;  /* 0x0000004829027810 */ /* 0x040fe20007ffe0ff */
[C---:B------:R-:W-:Y:S01]  /*5930*/  VIADD R37, R41.reuse, 0x30 ;  /* 0x0000003029257836 */ /* 0x040fe20000000000 */
[C---:B------:R-:W-:Y:S01]  /*5940*/  IADD3 R38, PT, PT, R41.reuse, 0x28, RZ ;  /* 0x0000002829267810 */ /* 0x040fe20007ffe0ff */
[C---:B------:R-:W-:Y:S01]  /*5950*/  VIADD R29, R41.reuse, 0x50 ;  /* 0x00000050291d7836 */ /* 0x040fe20000000000 */
[C---:B------:R-:W-:Y:S01]  /*5960*/  IADD3 R8, PT, PT, R41.reuse, 0x68, RZ ;  /* 0x0000006829087810 */ /* 0x040fe20007ffe0ff */
[C---:B------:R-:W-:Y:S01]  /*5970*/  VIADD R39, R41.reuse, 0x20 ;  /* 0x0000002029277836 */ /* 0x040fe20000000000 */
[----:B------:R-:W3:Y:S01]  /*5980*/  LDC.64 R30, c[0x0][0x488] ;  /* 0x00012200ff1e7b82 */ /* 0x000ee20000000a00 */
        /* <DEDUP_REMOVED lines=8> */
[----:B--2---:R-:W-:Y:S01]  /*5a10*/  VIADD R0, R41, 0x78 ;  /* 0x0000007829007836 */ /* 0x004fe20000000000 */
[----:B---3--:R-:W-:Y:S01]  /*5a20*/  ISETP.NE.AND P0, PT, R6, 0x1, PT ;  /* 0x000000010600780c */ /* 0x008fe20003f05270 */
[----:B------:R-:W-:Y:S01]  /*5a30*/  IMAD.HI.U32 R27, R42, R7, RZ ;  /* 0x000000072a1b7227 */ /* 0x000fe200078e00ff */
[----:B------:R-:W-:-:S02]  /*5a40*/  UIADD3 UR59, UPT, UPT, UR58, 0x10, URZ ;  /* 0x000000103a3b7890 */ /* 0x000fc4000fffe0ff */
[----:B------:R-:W-:Y:S01]  /*5a50*/  UIADD3 UR27, UPT, UPT, UR58, 0x8, URZ ;  /* 0x000000083a1b7890 */ /* 0x000fe2000fffe0ff */
[-C--:B------:R-:W-:Y:S01]  /*5a60*/  IMAD.HI.U32 R61, R37, R7.reuse, RZ ;  /* 0x00000007253d7227 */ /* 0x080fe200078e00ff */
[----:B------:R-:W-:Y:S01]  /*5a70*/  UIADD3 UR67, UPT, UPT, UR58, 0x50, URZ ;  /* 0x000000503a437890 */ /* 0x000fe2000fffe0ff */
[-C--:B------:R-:W-:Y:S02]  /*5a80*/  SHF.R.U32.HI R27, RZ, R30.reuse, R27 ;  /* 0x0000001eff1b7219 */ /* 0x080fe4000001161b */
[----:B------:R-:W-:Y:S01]  /*5a90*/  IMAD.HI.U32 R45, R41, R7, RZ ;  /* 0x00000007292d7227 */ /* 0x000fe200078e00ff */
[-C--:B------:R-:W-:Y:S02]  /*5aa0*/  SHF.R.U32.HI R50, RZ, R30.reuse, R61 ;  /* 0x0000001eff327219 */ /* 0x080fe4000001163d */
[----:B------:R-:W-:Y:S01]  /*5ab0*/  SEL R54, R42, R27, !P0 ;  /* 0x0000001b2a367207 */ /* 0x000fe20004000000 */
[----:B------:R-:W-:Y:S01]  /*5ac0*/  IMAD.HI.U32 R59, R29, R7, RZ ;  /* 0x000000071d3b7227 */ /* 0x000fe200078e00ff */
[----:B------:R-:W-:-:S02]  /*5ad0*/  SHF.R.U32.HI R56, RZ, R30, R45 ;  /* 0x0000001eff387219 */ /* 0x000fc4000001162d */
[----:B------:R-:W-:Y:S01]  /*5ae0*/  IADD3 R45, PT, PT, -R54, RZ, RZ ;  /* 0x000000ff362d7210 */ /* 0x000fe20007ffe1ff */
[-C--:B------:R-:W-:Y:S01]  /*5af0*/  IMAD.HI.U32 R63, R39, R7.reuse, RZ ;  /* 0x00000007273f7227 */ /* 0x080fe200078e00ff */
[----:B------:R-:W-:Y:S02]  /*5b00*/  SHF.R.U32.HI R44, RZ, R30, R59 ;  /* 0x0000001eff2c7219 */ /* 0x000fe4000001163b */
[----:B------:R-:W-:Y:S01]  /*5b10*/  SEL R50, R37, R50, !P0 ;  /* 0x0000003225327207 */ /* 0x000fe20004000000 */
[-C--:B------:R-:W-:Y:S01]  /*5b20*/  IMAD.HI.U32 R3, R28, R7.reuse, RZ ;  /* 0x000000071c037227 */ /* 0x080fe200078e00ff */
[-C--:B------:R-:W-:Y:S02]  /*5b30*/  SHF.R.U32.HI R52, RZ, R30.reuse, R63 ;  /* 0x0000001eff347219 */ /* 0x080fe4000001163f */
[----:B------:R-:W-:Y:S01]  /*5b40*/  IADD3 R27, PT, PT, -R50, RZ, RZ ;  /* 0x000000ff321b7210 */ /* 0x000fe20007ffe1ff */
[----:B------:R-:W-:Y:S01]  /*5b50*/  IMAD.HI.U32 R47, R2, R7, RZ ;  /* 0x00000007022f7227 */ /* 0x000fe200078e00ff */
[----:B------:R-:W-:-:S02]  /*5b60*/  SHF.R.U32.HI R3, RZ, R30, R3 ;  /* 0x0000001eff037219 */ /* 0x000fc40000011603 */
[----:B------:R-:W-:Y:S01]  /*5b70*/  SEL R52, R39, R52, !P0 ;  /* 0x0000003427347207 */ /* 0x000fe20004000000 */
[----:B------:R-:W-:Y:S01]  /*5b80*/  IMAD R42, R6, R45, R42 ;  /* 0x0000002d062a7224 */ /* 0x000fe200078e022a */
[----:B------:R-:W-:Y:S01]  /*5b90*/  SHF.R.U32.HI R47, RZ, R30, R47 ;  /* 0x0000001eff2f7219 */ /* 0x000fe2000001162f */
[----:B------:R-:W-:Y:S01]  /*5ba0*/  IMAD.HI.U32 R55, R46, R7, RZ ;  /* 0x000000072e377227 */ /* 0x000fe200078e00ff */
[----:B------:R-:W-:Y:S02]  /*5bb0*/  SEL R45, R29, R44, !P0 ;  /* 0x0000002c1d2d7207 */ /* 0x000fe40004000000 */
[----:B------:R-:W-:Y:S01]  /*5bc0*/  SEL R44, R28, R3, !P0 ;  /* 0x000000031c2c7207 */ /* 0x000fe20004000000 */
[----:B------:R-:W-:Y:S01]  /*5bd0*/  IMAD.HI.U32 R53, R40, R7, RZ ;  /* 0x0000000728357227 */ /* 0x000fe200078e00ff */
[----:B------:R-:W-:Y:S02]  /*5be0*/  SEL R47, R2, R47, !P0 ;  /* 0x0000002f022f7207 */ /* 0x000fe40004000000 */
[-C--:B------:R-:W-:Y:S01]  /*5bf0*/  SHF.R.U32.HI R55, RZ, R30.reuse, R55 ;  /* 0x0000001eff377219 */ /* 0x080fe20000011637 */
        /* <DEDUP_REMOVED lines=9> */
[----:B-----5:R-:W-:Y:S01]  /*5c90*/  IMAD.HI.U32 R35, R9, R7, RZ ;  /* 0x0000000709237227 */ /* 0x020fe200078e00ff */
[----:B------:R-:W-:-:S02]  /*5ca0*/  SHF.R.U32.HI R25, RZ, R30, R25 ;  /* 0x0000001eff197219 */ /* 0x000fc40000011619 */
[----:B------:R-:W-:Y:S01]  /*5cb0*/  SEL R49, R34, R49, !P0 ;  /* 0x0000003122317207 */ /* 0x000fe20004000000 */
[----:B------:R-:W-:Y:S01]  /*5cc0*/  IMAD.HI.U32 R57, R8, R7, RZ ;  /* 0x0000000708397227 */ /* 0x000fe200078e00ff */
[-C--:B------:R-:W-:Y:S02]  /*5cd0*/  SHF.R.U32.HI R36, RZ, R30.reuse, R35 ;  /* 0x0000001eff247219 */ /* 0x080fe40000011623 */
[----:B------:R-:W-:Y:S01]  /*5ce0*/  SEL R48, R32, R25, !P0 ;  /* 0x0000001920307207 */ /* 0x000fe20004000000 */
[-C--:B------:R-:W-:Y:S01]  /*5cf0*/  IMAD.HI.U32 R43, R5, R7.reuse, RZ ;  /* 0x00000007052b7227 */ /* 0x080fe200078e00ff */
[----:B------:R-:W-:Y:S02]  /*5d00*/  R2UR UR50, R42 ;  /* 0x000000002a3272ca */ /* 0x000fe400000e0000 */
[----:B------:R-:W-:Y:S01]  /*5d10*/  IADD3 R25, PT, PT, -R45, RZ, RZ ;  /* 0x000000ff2d197210 */ /* 0x000fe20007ffe1ff */
[----:B------:R-:W-:Y:S01]  /*5d20*/  IMAD.HI.U32 R33, R0, R7, RZ ;  /* 0x0000000700217227 */ /* 0x000fe200078e00ff */
[----:B------:R-:W-:-:S02]  /*5d30*/  SHF.R.U32.HI R7, RZ, R30, R57 ;  /* 0x0000001eff077219 */ /* 0x000fc40000011639 */
[-C--:B------:R-:W-:Y:S01]  /*5d40*/  SHF.R.U32.HI R24, RZ, R30.reuse, R43 ;  /* 0x0000001eff187219 */ /* 0x080fe2000001162b */
[----:B------:R-:W-:Y:S01]  /*5d50*/  IMAD R37, R6, R27, R37 ;  /* 0x0000001b06257224 */ /* 0x000fe200078e0225 */
[----:B------:R-:W-:Y:S01]  /*5d60*/  SHF.R.U32.HI R33, RZ, R30, R33 ;  /* 0x0000001eff217219 */ /* 0x000fe20000011621 */
[----:B------:R-:W-:Y:S01]  /*5d70*/  IMAD.MOV R30, RZ, RZ, -R52 ;  /* 0x000000ffff1e7224 */ /* 0x000fe200078e0a34 */
[----:B------:R-:W-:Y:S01]  /*5d80*/  SEL R57, R41, R56, !P0 ;  /* 0x0000003829397207 */ /* 0x000fe20004000000 */
[----:B------:R-:W-:Y:S01]  /*5d90*/  IMAD.MOV R3, RZ, RZ, -R44 ;  /* 0x000000ffff037224 */ /* 0x000fe200078e0a2c */
[----:B------:R-:W-:Y:S01]  /*5da0*/  SEL R33, R0, R33, !P0 ;  /* 0x0000002100217207 */ /* 0x000fe20004000000 */
[----:B------:R-:W-:Y:S01]  /*5db0*/  IMAD.MOV R27, RZ, RZ, -R47 ;  /* 0x000000ffff1b7224 */ /* 0x000fe200078e0a2f */
[----:B------:R-:W-:Y:S01]  /*5dc0*/  IADD3 R56, PT, PT, -R57, RZ, RZ ;  /* 0x000000ff39387210 */ /* 0x000fe20007ffe1ff */
[C---:B------:R-:W-:Y:S01]  /*5dd0*/  IMAD R39, R6.reuse, R30, R39 ;  /* 0x0000001e06277224 */ /* 0x040fe200078e0227 */
[----:B------:R-:W-:Y:S01]  /*5de0*/  R2UR UR44, R37 ;  /* 0x00000000252c72ca */ /* 0x000fe200000e0000 */
[----:B------:R-:W-:-:S02]  /*5df0*/  IMAD R30, R6, R27, R2 ;  /* 0x0000001b061e7224 */ /* 0x000fc400078e0202 */
[----:B------:R-:W-:Y:S01]  /*5e00*/  IMAD R28, R6, R3, R28 ;  /* 0x00000003061c7224 */ /* 0x000fe200078e021c */
[----:B------:R-:W-:Y:S01]  /*5e10*/  R2UR UR48, R39 ;  /* 0x00000000273072ca */ /* 0x000fe200000e0000 */
[----:B------:R-:W2:Y:S01]  /*5e20*/  LDC.64 R2, c[0x0][0x490] ;  /* 0x00012400ff027b82 */ /* 0x000ea20000000a00 */
[----:B------:R-:W-:Y:S01]  /*5e30*/  IMAD.MOV R43, RZ, RZ, -R53 ;  /* 0x000000ffff2b7224 */ /* 0x000fe200078e0a35 */
[----:B------:R-:W-:Y:S01]  /*5e40*/  R2UR UR42, R30 ;  /* 0x000000001e2a72ca */ /* 0x000fe200000e0000 */
[----:B------:R-:W-:Y:S01]  /*5e50*/  IMAD.MOV R35, RZ, RZ, -R55 ;  /* 0x000000ffff237224 */ /* 0x000fe200078e0a37 */
[----:B------:R-:W-:Y:S01]  /*5e60*/  R2UR UR34, R28 ;  /* 0x000000001c2272ca */ /* 0x000fe200000e0000 */
[C---:B------:R-:W-:Y:S02]  /*5e70*/  IMAD R40, R6.reuse, R43, R40 ;  /* 0x0000002b06287224 */ /* 0x040fe400078e0228 */
[----:B------:R-:W-:Y:S02]  /*5e80*/  IMAD.MOV R43, RZ, RZ, -R49 ;  /* 0x000000ffff2b7224 */ /* 0x000fe400078e0a31 */
[----:B------:R-:W-:Y:S01]  /*5e90*/  IMAD R46, R6, R35, R46 ;  /* 0x00000023062e7224 */ /* 0x000fe200078e022e */
[----:B------:R-:W-:Y:S01]  /*5ea0*/  R2UR UR49, R40 ;  /* 0x00000000283172ca */ /* 0x000fe200000e0000 */
[----:B------:R-:W-:Y:S01]  /*5eb0*/  IMAD R34, R6, R43, R34 ;  /* 0x0000002b06227224 */ /* 0x000fe200078e0222 */
[----:B------:R-:W-:Y:S01]  /*5ec0*/  SEL R43, R9, R36, !P0 ;  /* 0x00000024092b7207 */ /* 0x000fe20004000000 */
[----:B------:R-:W-:Y:S01]  /*5ed0*/  IMAD.MOV R35, RZ, RZ, -R51 ;  /* 0x000000ffff237224 */ /* 0x000fe200078e0a33 */
[----:B------:R-:W-:Y:S01]  /*5ee0*/  SEL R36, R8, R7, !P0 ;  /* 0x0000000708247207 */ /* 0x000fe20004000000 */
[----:B------:R-:W-:Y:S01]  /*5ef0*/  IMAD.MOV R7, RZ, RZ, -R33 ;  /* 0x000000ffff077224 */ /* 0x000fe200078e0a21 */
[----:B------:R-:W-:Y:S01]  /*5f00*/  R2UR UR51, R46 ;  /* 0x000000002e3372ca */ /* 0x000fe200000e0000 */
[----:B------:R-:W-:Y:S01]  /*5f10*/  IMAD R38, R6, R35, R38 ;  /* 0x0000002306267224 */ /* 0x000fe200078e0226 */
[----:B------:R-:W-:Y:S01]  /*5f20*/  R2UR UR39, R34 ;  /* 0x00000000222772ca */ /* 0x000fe200000e0000 */
[----:B------:R-:W-:-:S02]  /*5f30*/  IMAD.MOV R35, RZ, RZ, -R48 ;  /* 0x000000ffff237224 */ /* 0x000fc400078e0a30 */
[----:B------:R-:W-:Y:S01]  /*5f40*/  IMAD R7, R6, R7, R0 ;  /* 0x0000000706077224 */ /* 0x000fe200078e0200 */
[----:B------:R-:W-:Y:S01]  /*5f50*/  R2UR UR40, R38 ;  /* 0x00000000262872ca */ /* 0x000fe200000e0000 */
[----:B------:R-:W-:Y:S01]  /*5f60*/  IMAD R32, R6, R35, R32 ;  /* 0x0000002306207224 */ /* 0x000fe200078e0220 */
[----:B------:R-:W-:Y:S01]  /*5f70*/  SEL R35, R5, R24, !P0 ;  /* 0x0000001805237207 */ /* 0x000fe20004000000 */
[-C--:B--2---:R-:W-:Y:S01]  /*5f80*/  IMAD.HI.U32 R42, R57, R2.reuse, RZ ;  /* 0x00000002392a7227 */ /* 0x084fe200078e00ff */
[----:B------:R-:W-:Y:S02]  /*5f90*/  R2UR UR29, R7 ;  /* 0x00000000071d72ca */ /* 0x000fe400000e0000 */
[----:B------:R-:W-:Y:S01]  /*5fa0*/  ISETP.NE.AND P0, PT, R31, 0x1, PT ;  /* 0x000000011f00780c */ /* 0x000fe20003f05270 */
[-C--:B------:R-:W-:Y:S01]  /*5fb0*/  IMAD.HI.U32 R62, R54, R2.reuse, RZ ;  /* 0x00000002363e7227 */ /* 0x080fe200078e00ff */
[-C--:B------:R-:W-:Y:S02]  /*5fc0*/  SHF.R.U32.HI R42, RZ, R3.reuse, R42 ;  /* 0x00000003ff2a7219 */ /* 0x080fe4000001162a */
[----:B------:R-:W-:Y:S01]  /*5fd0*/  R2UR UR43, R32 ;  /* 0x00000000202b72ca */ /* 0x000fe200000e0000 */
[----:B------:R-:W-:Y:S01]  /*5fe0*/  IMAD.HI.U32 R60, R52, R2, RZ ;  /* 0x00000002343c7227 */ /* 0x000fe200078e00ff */
[----:B------:R-:W-:-:S02]  /*5ff0*/  SHF.R.U32.HI R7, RZ, R3, R62 ;  /* 0x00000003ff077219 */ /* 0x000fc4000001163e */
[----:B------:R-:W-:Y:S01]  /*6000*/  SEL R37, R57, R42, !P0 ;  /* 0x0000002a39257207 */ /* 0x000fe20004000000 */
[----:B------:R-:W-:Y:S01]  /*6010*/  IMAD R29, R6, R25, R29 ;  /* 0x00000019061d7224 */ /* 0x000fe200078e021d */
[----:B------:R-:W-:Y:S01]  /*6020*/  SEL R42, R54, R7, !P0 ;  /* 0x00000007362a7207 */ /* 0x000fe20004000000 */
[----:B------:R-:W-:Y:S01]  /*6030*/  IMAD R56, R6, R56, R41 ;  /* 0x0000003806387224 */ /* 0x000fe200078e0229 */
[----:B------:R-:W-:Y:S01]  /*6040*/  SHF.R.U32.HI R41, RZ, R3, R60 ;  /* 0x00000003ff297219 */ /* 0x000fe2000001163c */
[----:B------:R-:W-:Y:S01]  /*6050*/  IMAD.MOV R27, RZ, RZ, -R43 ;  /* 0x000000ffff1b7224 */ /* 0x000fe200078e0a2b */
[----:B------:R-:W-:Y:S01]  /*6060*/  R2UR UR36, R29 ;  /* 0x000000001d2472ca */ /* 0x000fe200000e0000 */
[----:B------:R-:W-:Y:S01]  /*6070*/  IMAD.MOV R25, RZ, RZ, -R36 ;  /* 0x000000ffff197224 */ /* 0x000fe200078e0a24 */
[----:B------:R-:W-:Y:S01]  /*6080*/  SEL R41, R52, R41, !P0 ;  /* 0x0000002934297207 */ /* 0x000fe20004000000 */
[----:B------:R-:W-:Y:S01]  /*6090*/  IMAD.MOV R24, RZ, RZ, -R35 ;  /* 0x000000ffff187224 */ /* 0x000fe200078e0a23 */
[----:B------:R-:W-:Y:S01]  /*60a0*/  R2UR UR56, R56 ;  /* 0x00000000383872ca */ /* 0x000fe200000e0000 */
[----:B------:R-:W-:Y:S01]  /*60b0*/  IMAD.HI.U32 R58, R50, R2, RZ ;  /* 0x00000002323a7227 */ /* 0x000fe200078e00ff */
[----:B------:R-:W-:-:S02]  /*60c0*/  R2UR UR55, R37 ;  /* 0x00000000253772ca */ /* 0x000fc400000e0000 */
[----:B------:R-:W-:Y:S01]  /*60d0*/  R2UR UR57, R42 ;  /* 0x000000002a3972ca */ /* 0x000fe200000e0000 */
[C---:B------:R-:W-:Y:S01]  /*60e0*/  IMAD R27, R6.reuse, R27, R9 ;  /* 0x0000001b061b7224 */ /* 0x040fe200078e0209 */
[----:B------:R-:W-:Y:S01]  /*60f0*/  SHF.R.U32.HI R39, RZ, R3, R58 ;  /* 0x00000003ff277219 */ /* 0x000fe2000001163a */
[C---:B------:R-:W-:Y:S02]  /*6100*/  IMAD R25, R6.reuse, R25, R8 ;  /* 0x0000001906197224 */ /* 0x040fe400078e0208 */
[----:B------:R-:W-:Y:S01]  /*6110*/  IMAD R24, R6, R24, R5 ;  /* 0x0000001806187224 */ /* 0x000fe200078e0205 */
[----:B------:R-:W-:Y:S01]  /*6120*/  SEL R39, R50, R39, !P0 ;  /* 0x0000002732277207 */ /* 0x000fe20004000000 */
[----:B------:R-:W-:Y:S01]  /*6130*/  IMAD.MOV R7, RZ, RZ, -R42 ;  /* 0x000000ffff077224 */ /* 0x000fe200078e0a2a */
[----:B------:R-:W-:Y:S01]  /*6140*/  R2UR UR37, R25 ;  /* 0x00000000192572ca */ /* 0x000fe200000e0000 */
[----:B------:R-:W-:Y:S01]  /*6150*/  IMAD.HI.U32 R6, R45, R2, RZ ;  /* 0x000000022d067227 */ /* 0x000fe200078e00ff */
[----:B------:R-:W-:-:S02]  /*6160*/  R2UR UR32, R24 ;  /* 0x00000000182072ca */ /* 0x000fc400000e0000 */
[----:B------:R-:W-:Y:S01]  /*6170*/  R2UR UR38, R27 ;  /* 0x000000001b2672ca */ /* 0x000fe200000e0000 */
[----:B------:R-:W-:Y:S01]  /*6180*/  IMAD.HI.U32 R32, R55, R2, RZ ;  /* 0x0000000237207227 */ /* 0x000fe200078e00ff */
[----:B------:R-:W-:-:S03]  /*6190*/  SHF.R.U32.HI R6, RZ, R3, R6 ;  /* 0x00000003ff067219 */ /* 0x000fc60000011606 */
[----:B------:R-:W-:Y:S01]  /*61a0*/  IMAD.HI.U32 R46, R44, R2, RZ ;  /* 0x000000022c2e7227 */ /* 0x000fe200078e00ff */
[----:B------:R-:W-:-:S03]  /*61b0*/  SHF.R.U32.HI R32, RZ, R3, R32 ;  /* 0x00000003ff207219 */ /* 0x000fc60000011620 */
[----:B------:R-:W-:Y:S01]  /*61c0*/  IMAD.HI.U32 R34, R43, R2, RZ ;  /* 0x000000022b227227 */ /* 0x000fe200078e00ff */
[----:B------:R-:W-:Y:S02]  /*61d0*/  SHF.R.U32.HI R5, RZ, R3, R46 ;  /* 0x00000003ff057219 */ /* 0x000fe4000001162e */
[----:B------:R-:W-:Y:S01]  /*61e0*/  SEL R32, R55, R32, !P0 ;  /* 0x0000002037207207 */ /* 0x000fe20004000000 */
[----:B------:R-:W-:Y:S02]  /*61f0*/  IMAD R54, R31, R7, R54 ;  /* 0x000000071f367224 */ /* 0x000fe400078e0236 */
[----:B------:R-:W-:Y:S01]  /*6200*/  IMAD.MOV R7, RZ, RZ, -R41 ;  /* 0x000000ffff077224 */ /* 0x000fe200078e0a29 */
[----:B------:R-:W-:Y:S01]  /*6210*/  R2UR UR53, R32 ;  /* 0x00000000203572ca */ /* 0x000fe200000e0000 */
[----:B------:R-:W-:Y:S01]  /*6220*/  IMAD.HI.U32 R30, R53, R2, RZ ;  /* 0x00000002351e7227 */ /* 0x000fe200078e00ff */
[----:B------:R-:W-:-:S03]  /*6230*/  R2UR UR20, R54 ;  /* 0x00000000361472ca */ /* 0x000fc600000e0000 */
[----:B------:R-:W-:Y:S01]  /*6240*/  IMAD.HI.U32 R24, R51, R2, RZ ;  /* 0x0000000233187227 */ /* 0x000fe200078e00ff */
[----:B------:R-:W-:-:S03]  /*6250*/  SHF.R.U32.HI R30, RZ, R3, R30 ;  /* 0x00000003ff1e7219 */ /* 0x000fc6000001161e */
[----:B------:R-:W-:Y:S01]  /*6260*/  IMAD.HI.U32 R38, R49, R2, RZ ;  /* 0x0000000231267227 */ /* 0x000fe200078e00ff */
[-C--:B------:R-:W-:Y:S02]  /*6270*/  SHF.R.U32.HI R24, RZ, R3.reuse, R24 ;  /* 0x00000003ff187219 */ /* 0x080fe40000011618 */
[----:B------:R-:W-:Y:S01]  /*6280*/  SEL R30, R53, R30, !P0 ;  /* 0x0000001e351e7207 */ /* 0x000fe20004000000 */
[----:B------:R-:W-:Y:S01]  /*6290*/  IMAD.HI.U32 R56, R48, R2, RZ ;  /* 0x0000000230387227 */ /* 0x000fe200078e00ff */
[-C--:B------:R-:W-:Y:S02]  /*62a0*/  SHF.R.U32.HI R38, RZ, R3.reuse, R38 ;  /* 0x00000003ff267219 */ /* 0x080fe40000011626 */
[----:B------:R-:W-:Y:S01]  /*62b0*/  SEL R27, R51, R24, !P0 ;  /* 0x00000018331b7207 */ /* 0x000fe20004000000 */
[----:B------:R-:W-:Y:S01]  /*62c0*/  IMAD.HI.U32 R8, R47, R2, RZ ;  /* 0x000000022f087227 */ /* 0x000fe200078e00ff */
[-C--:B------:R-:W-:Y:S02]  /*62d0*/  SHF.R.U32.HI R9, RZ, R3.reuse, R56 ;  /* 0x00000003ff097219 */ /* 0x080fe40000011638 */
[----:B------:R-:W-:Y:S01]  /*62e0*/  SEL R38, R49, R38, !P0 ;  /* 0x0000002631267207 */ /* 0x000fe20004000000 */
[-C--:B------:R-:W-:Y:S01]  /*62f0*/  IMAD.HI.U32 R28, R36, R2.reuse, RZ ;  /* 0x00000002241c7227 */ /* 0x080fe200078e00ff */
[----:B------:R-:W-:Y:S01]  /*6300*/  SHF.R.U32.HI R8, RZ, R3, R8 ;  /* 0x00000003ff087219 */ /* 0x000fe20000011608 */
[----:B------:R-:W2:Y:S01]  /*6310*/  LDC R56, c[0x0][0x4ec] ;  /* 0x00013b00ff387b82 */ /* 0x000ea20000000800 */
[----:B------:R-:W-:Y:S01]  /*6320*/  SEL R9, R48, R9, !P0 ;  /* 0x0000000930097207 */ /* 0x000fe20004000000 */
[----:B------:R-:W-:Y:S01]  /*6330*/  IMAD.HI.U32 R0, R35, R2, RZ ;  /* 0x0000000223007227 */ /* 0x000fe200078e00ff */
[----:B------:R-:W-:-:S02]  /*6340*/  SHF.R.U32.HI R25, RZ, R3, R28 ;  /* 0x00000003ff197219 */ /* 0x000fc4000001161c */
[----:B------:R-:W-:Y:S01]  /*6350*/  IADD3 R28, PT, PT, -R32, RZ, RZ ;  /* 0x000000ff201c7210 */ /* 0x000fe20007ffe1ff */
[----:B------:R-:W-:Y:S01]  /*6360*/  IMAD.HI.U32 R40, R33, R2, RZ ;  /* 0x0000000221287227 */ /* 0x000fe200078e00ff */
[-C--:B------:R-:W-:Y:S02]  /*6370*/  SHF.R.U32.HI R2, RZ, R3.reuse, R34 ;  /* 0x00000003ff027219 */ /* 0x080fe40000011622 */
[----:B------:R-:W-:Y:S01]  /*6380*/  SHF.R.U32.HI R0, RZ, R3, R0 ;  /* 0x00000003ff007219 */ /* 0x000fe20000011600 */
[----:B------:R-:W-:Y:S01]  /*6390*/  IMAD R52, R31, R7, R52 ;  /* 0x000000071f347224 */ /* 0x000fe200078e0234 */
[----:B------:R-:W-:Y:S01]  /*63a0*/  SEL R7, R45, R6, !P0 ;  /* 0x000000062d077207 */ /* 0x000fe20004000000 */
[----:B------:R-:W-:Y:S01]  /*63b0*/  IMAD.MOV R34, RZ, RZ, -R37 ;  /* 0x000000ffff227224 */ /* 0x000fe200078e0a25 */
[----:B------:R-:W-:Y:S01]  /*63c0*/  SHF.R.U32.HI R40, RZ, R3, R40 ;  /* 0x00000003ff287219 */ /* 0x000fe20000011628 */
[----:B------:R-:W-:Y:S01]  /*63d0*/  IMAD.MOV R3, RZ, RZ, -R39 ;  /* 0x000000ffff037224 */ /* 0x000fe200078e0a27 */
[----:B------:R-:W-:Y:S01]  /*63e0*/  SEL R6, R44, R5, !P0 ;  /* 0x000000052c067207 */ /* 0x000fe20004000000 */
[----:B------:R-:W-:Y:S01]  /*63f0*/  IMAD R55, R31, R28, R55 ;  /* 0x0000001c1f377224 */ /* 0x000fe200078e0237 */
[----:B------:R-:W-:Y:S01]  /*6400*/  SEL R5, R43, R2, !P0 ;  /* 0x000000022b057207 */ /* 0x000fe20004000000 */
[----:B------:R-:W-:Y:S01]  /*6410*/  IMAD R50, R31, R3, R50 ;  /* 0x000000031f327224 */ /* 0x000fe200078e0232 */
[----:B------:R-:W-:Y:S01]  /*6420*/  SEL R0, R35, R0, !P0 ;  /* 0x0000000023007207 */ /* 0x000fe20004000000 */
        /* <DEDUP_REMOVED lines=8> */
[----:B------:R-:W-:Y:S01]  /*64b0*/  IMAD R57, R31, R34, R57 ;  /* 0x000000221f397224 */ /* 0x000fe200078e0239 */
[----:B------:R-:W-:Y:S01]  /*64c0*/  SEL R40, R33, R40, !P0 ;  /* 0x0000002821287207 */ /* 0x000fe20004000000 */
[----:B------:R-:W-:Y:S01]  /*64d0*/  IMAD.MOV R2, RZ, RZ, -R0 ;  /* 0x000000ffff027224 */ /* 0x000fe200078e0a00 */
[----:B------:R-:W-:Y:S01]  /*64e0*/  R2UR UR4, R44 ;  /* 0x000000002c0472ca */ /* 0x000fe200000e0000 */
[----:B------:R-:W-:Y:S01]  /*64f0*/  IMAD.MOV R34, RZ, RZ, -R30 ;  /* 0x000000ffff227224 */ /* 0x000fe200078e0a1e */
[----:B--2---:R-:W-:Y:S01]  /*6500*/  R2UR UR30, R56 ;  /* 0x00000000381e72ca */ /* 0x004fe200000e0000 */
[----:B------:R-:W-:Y:S01]  /*6510*/  IMAD.MOV R24, RZ, RZ, -R38 ;  /* 0x000000ffff187224 */ /* 0x000fe200078e0a26 */
[----:B------:R-:W-:Y:S01]  /*6520*/  R2UR UR15, R43 ;  /* 0x000000002b0f72ca */ /* 0x000fe200000e0000 */
[C---:B------:R-:W-:Y:S01]  /*6530*/  IMAD R51, R31.reuse, R28, R51 ;  /* 0x0000001c1f337224 */ /* 0x040fe200078e0233 */
[----:B------:R-:W-:Y:S01]  /*6540*/  IADD3 R28, PT, PT, -R8, RZ, RZ ;  /* 0x000000ff081c7210 */ /* 0x000fe20007ffe1ff */
[C---:B------:R-:W-:Y:S01]  /*6550*/  IMAD R53, R31.reuse, R34, R53 ;  /* 0x000000221f357224 */ /* 0x040fe200078e0235 */
[----:B------:R-:W-:Y:S01]  /*6560*/  R2UR UR18, R52 ;  /* 0x00000000341272ca */ /* 0x000fe200000e0000 */
[----:B------:R-:W-:Y:S01]  /*6570*/  IMAD R49, R31, R24, R49 ;  /* 0x000000181f317224 */ /* 0x000fe200078e0231 */
[----:B------:R-:W-:Y:S01]  /*6580*/  R2UR UR11, R51 ;  /* 0x00000000330b72ca */ /* 0x000fe200000e0000 */
[----:B------:R-:W-:Y:S01]  /*6590*/  IMAD R36, R31, R3, R36 ;  /* 0x000000031f247224 */ /* 0x000fe200078e0224 */
[----:B------:R-:W-:Y:S01]  /*65a0*/  R2UR UR19, R53 ;  /* 0x00000000351372ca */ /* 0x000fe200000e0000 */
[----:B------:R-:W-:Y:S01]  /*65b0*/  IMAD R35, R31, R2, R35 ;  /* 0x000000021f237224 */ /* 0x000fe200078e0223 */
[----:B------:R-:W-:Y:S01]  /*65c0*/  R2UR UR9, R49 ;  /* 0x00000000310972ca */ /* 0x000fe200000e0000 */
[----:B------:R-:W-:Y:S01]  /*65d0*/  IMAD.MOV R29, RZ, RZ, -R9 ;  /* 0x000000ffff1d7224 */ /* 0x000fe200078e0a09 */
[----:B------:R-:W2:Y:S01]  /*65e0*/  LDC.64 R2, c[0x0][0x498] ;  /* 0x00012600ff027b82 */ /* 0x000ea20000000a00 */
        /* <DEDUP_REMOVED lines=8> */
[C---:B------:R-:W-:Y:S01]  /*6670*/  IMAD R45, R31.reuse, R24, R45 ;  /* 0x000000181f2d7224 */ /* 0x040fe200078e022d */
[----:B------:R-:W3:Y:S01]  /*6680*/  LDC.64 R28, c[0x0][0x4c0] ;  /* 0x00013000ff1c7b82 */ /* 0x000ee20000000a00 */
[----:B------:R-:W-:Y:S01]  /*6690*/  IMAD R34, R31, R34, R33 ;  /* 0x000000221f227224 */ /* 0x000fe200078e0221 */
[----:B------:R-:W-:Y:S01]  /*66a0*/  R2UR UR8, R48 ;  /* 0x00000000300872ca */ /* 0x000fe200000e0000 */
[----:B------:R-:W-:Y:S01]  /*66b0*/  IMAD.IADD R14, R19, 0x1, R14 ;  /* 0x00000001130e7824 */ /* 0x000fe200078e020e */
[----:B------:R-:W-:-:S02]  /*66c0*/  R2UR UR7, R45 ;  /* 0x000000002d0772ca */ /* 0x000fc400000e0000 */
[----:B------:R-:W-:Y:S02]  /*66d0*/  R2UR UR12, R34 ;  /* 0x00000000220c72ca */ /* 0x000fe400000e0000 */
[----:B------:R-:W4:Y:S01]  /*66e0*/  LDC R31, c[0x0][0x4a0] ;  /* 0x00012800ff1f7b82 */ /* 0x000f220000000800 */
[----:B------:R-:W-:Y:S02]  /*66f0*/  R2UR UR6, R47 ;  /* 0x000000002f0672ca */ /* 0x000fe400000e0000 */
[----:B------:R-:W-:Y:S01]  /*6700*/  R2UR UR21, R55 ;  /* 0x00000000371572ca */ /* 0x000fe200000e0000 */
[----:B--2---:R-:W-:Y:S01]  /*6710*/  IMAD.HI.U32 R68, R37, R3, RZ ;  /* 0x0000000325447227 */ /* 0x004fe200078e00ff */
[----:B------:R-:W-:-:S03]  /*6720*/  ISETP.NE.AND P0, PT, R2, 0x1, PT ;  /* 0x000000010200780c */ /* 0x000fc60003f05270 */
[----:B------:R-:W2:Y:S01]  /*6730*/  LDC.64 R24, c[0x0][0x4f0] ;  /* 0x00013c00ff187b82 */ /* 0x000ea20000000a00 */
[----:B------:R-:W-:-:S04]  /*6740*/  IMAD.HI.U32 R64, R30, R3, RZ ;  /* 0x000000031e407227 */ /* 0x000fc800078e00ff */
[----:B------:R-:W-:Y:S01]  /*6750*/  IMAD.HI.U32 R36, R39, R3, RZ ;  /* 0x0000000327247227 */ /* 0x000fe200078e00ff */
[----:B---3--:R-:W-:-:S03]  /*6760*/  R2UR UR31, R28 ;  /* 0x000000001c1f72ca */ /* 0x008fc600000e0000 */
[-C--:B------:R-:W-:Y:S01]  /*6770*/  IMAD.HI.U32 R48, R32, R3.reuse, RZ ;  /* 0x0000000320307227 */ /* 0x080fe200078e00ff */
[----:B------:R-:W-:Y:S01]  /*6780*/  R2UR UR17, R29 ;  /* 0x000000001d1172ca */ /* 0x000fe200000e0000 */
[----:B------:R-:W-:Y:S02]  /*6790*/  VOTEU.ANY UP0, P0 ;  /* 0x0000000000ff7886 */ /* 0x000fe40000000100 */
[----:B------:R-:W-:Y:S01]  /*67a0*/  IMAD.HI.U32 R44, R41, R3, RZ ;  /* 0x00000003292c7227 */ /* 0x000fe200078e00ff */
[-C--:B----4-:R-:W-:Y:S02]  /*67b0*/  SHF.R.U32.HI R49, RZ, R31.reuse, R68 ;  /* 0x0000001fff317219 */ /* 0x090fe40000011644 */
[----:B------:R-:W-:Y:S01]  /*67c0*/  SHF.R.U32.HI R45, RZ, R31, R64 ;  /* 0x0000001fff2d7219 */ /* 0x000fe20000011640 */
[-C--:B------:R-:W-:Y:S01]  /*67d0*/  IMAD.HI.U32 R60, R38, R3.reuse, RZ ;  /* 0x00000003263c7227 */ /* 0x080fe200078e00ff */
[----:B------:R-:W-:Y:S01]  /*67e0*/  R2UR UR54, R49 ;  /* 0x00000000313672ca */ /* 0x000fe200000e0000 */
[----:B------:R-:W-:Y:S01]  /*67f0*/  UIMAD UR42, UR42, UR31, UR30 ;  /* 0x0000001f2a2a72a4 */ /* 0x000fe2000f8e021e */
[----:B------:R-:W-:Y:S01]  /*6800*/  R2UR UR47, R45 ;  /* 0x000000002d2f72ca */ /* 0x000fe200000e0000 */
[----:B------:R-:W-:Y:S01]  /*6810*/  IMAD.HI.U32 R58, R8, R3, RZ ;  /* 0x00000003083a7227 */ /* 0x000fe200078e00ff */
[-C--:B------:R-:W-:Y:S01]  /*6820*/  SHF.R.U32.HI R36, RZ, R31.reuse, R36 ;  /* 0x0000001fff247219 */ /* 0x080fe20000011624 */
[----:B------:R-:W-:Y:S01]  /*6830*/  UIMAD UR43, UR43, UR31, UR30 ;  /* 0x0000001f2b2b72a4 */ /* 0x000fe2000f8e021e */
[----:B------:R-:W-:Y:S01]  /*6840*/  SHF.R.U32.HI R48, RZ, R31, R48 ;  /* 0x0000001fff307219 */ /* 0x000fe20000011630 */
[----:B------:R-:W-:Y:S01]  /*6850*/  IMAD.HI.U32 R34, R9, R3, RZ ;  /* 0x0000000309227227 */ /* 0x000fe200078e00ff */
[----:B------:R-:W-:Y:S01]  /*6860*/  SHF.R.U32.HI R44, RZ, R31, R44 ;  /* 0x0000001fff2c7219 */ /* 0x000fe2000001162c */
[----:B------:R-:W-:Y:S01]  /*6870*/  UIMAD UR56, UR56, UR31, UR30 ;  /* 0x0000001f383872a4 */ /* 0x000fe2000f8e021e */
[----:B------:R-:W-:Y:S01]  /*6880*/  R2UR UR46, R36 ;  /* 0x00000000242e72ca */ /* 0x000fe200000e0000 */
[-C--:B------:R-:W-:Y:S01]  /*6890*/  IMAD.HI.U32 R62, R27, R3.reuse, RZ ;  /* 0x000000031b3e7227 */ /* 0x080fe200078e00ff */
[----:B------:R-:W-:Y:S01]  /*68a0*/  R2UR UR25, R48 ;  /* 0x00000000301972ca */ /* 0x000fe200000e0000 */
[----:B------:R-:W-:Y:S01]  /*68b0*/  USEL UR60, UR55, UR54, !UP0 ;  /* 0x00000036373c7287 */ /* 0x000fe2000c000000 */
[----:B------:R-:W-:Y:S01]  /*68c0*/  R2UR UR55, R30 ;  /* 0x000000001e3772ca */ /* 0x000fe200000e0000 */
        /* <DEDUP_REMOVED lines=9> */
[----:B------:R-:W-:Y:S01]  /*6960*/  R2UR UR41, R35 ;  /* 0x00000000232972ca */ /* 0x000fe200000e0000 */
[----:B------:R-:W-:Y:S01]  /*6970*/  UIMAD UR48, UR48, UR31, UR30 ;  /* 0x0000001f303072a4 */ /* 0x000fe2000f8e021e */
[----:B------:R-:W-:Y:S01]  /*6980*/  MOV R35, UR59 ;  /* 0x0000003b00237c02 */ /* 0x000fe20008000f00 */
[----:B------:R-:W-:Y:S01]  /*6990*/  USEL UR55, UR55, UR47, !UP0 ;  /* 0x0000002f37377287 */ /* 0x000fe2000c000000 */
[----:B------:R-:W-:Y:S01]  /*69a0*/  R2UR UR47, R39 ;  /* 0x00000000272f72ca */ /* 0x000fe200000e0000 */
[----:B------:R-:W-:Y:S01]  /*69b0*/  USEL UR59, UR53, UR25, !UP0 ;  /* 0x00000019353b7287 */ /* 0x000fe2000c000000 */
[----:B------:R-:W-:Y:S01]  /*69c0*/  R2UR UR26, R33 ;  /* 0x00000000211a72ca */ /* 0x000fe200000e0000 */
[----:B------:R-:W-:Y:S01]  /*69d0*/  USEL UR54, UR54, UR45, !UP0 ;  /* 0x0000002d36367287 */ /* 0x000fe2000c000000 */
[----:B------:R-:W-:Y:S01]  /*69e0*/  R2UR UR45, R38 ;  /* 0x00000000262d72ca */ /* 0x000fe200000e0000 */
[----:B------:R-:W-:Y:S01]  /*69f0*/  UIADD3 UR53, UPT, UPT, UR58, 0x18, URZ ;  /* 0x000000183a357890 */ /* 0x000fe2000fffe0ff */
[----:B------:R-:W-:Y:S01]  /*6a00*/  SHF.R.U32.HI R34, RZ, R31, R34 ;  /* 0x0000001fff227219 */ /* 0x000fe20000011622 */
[----:B------:R-:W-:Y:S01]  /*6a10*/  IMAD.HI.U32 R66, R42, R3, RZ ;  /* 0x000000032a427227 */ /* 0x000fe200078e00ff */
[----:B------:R-:W-:Y:S01]  /*6a20*/  SHF.R.U32.HI R43, RZ, R31, R62 ;  /* 0x0000001fff2b7219 */ /* 0x000fe2000001163e */
[----:B------:R-:W-:Y:S01]  /*6a30*/  UIMAD UR38, UR38, UR31, UR30 ;  /* 0x0000001f262672a4 */ /* 0x000fe2000f8e021e */
[----:B--2---:R-:W-:Y:S01]  /*6a40*/  R2UR UR16, R24 ;  /* 0x00000000181072ca */ /* 0x004fe200000e0000 */
[----:B------:R-:W-:Y:S01]  /*6a50*/  IMAD.HI.U32 R28, R6, R3, RZ ;  /* 0x00000003061c7227 */ /* 0x000fe200078e00ff */
[----:B------:R-:W-:Y:S01]  /*6a60*/  R2UR UR28, R34 ;  /* 0x00000000221c72ca */ /* 0x000fe200000e0000 */
[----:B------:R-:W-:Y:S01]  /*6a70*/  USEL UR46, UR47, UR46, !UP0 ;  /* 0x0000002e2f2e7287 */ /* 0x000fe2000c000000 */
[----:B------:R-:W-:Y:S01]  /*6a80*/  R2UR UR52, R43 ;  /* 0x000000002b3472ca */ /* 0x000fe200000e0000 */
[----:B------:R-:W-:Y:S01]  /*6a90*/  UIMAD UR47, UR40, UR31, UR30 ;  /* 0x0000001f282f72a4 */ /* 0x000fe2000f8e021e */
[----:B------:R-:W-:Y:S01]  /*6aa0*/  R2UR UR40, R8 ;  /* 0x00000000082872ca */ /* 0x000fe200000e0000 */
[----:B------:R-:W-:Y:S01]  /*6ab0*/  IMAD.U32 R34, RZ, RZ, UR53 ;  /* 0x00000035ff227e24 */ /* 0x000fe2000f8e00ff */
[----:B------:R-:W-:Y:S01]  /*6ac0*/  R2UR UR53, R27 ;  /* 0x000000001b3572ca */ /* 0x000fe200000e0000 */
[----:B------:R-:W-:Y:S01]  /*6ad0*/  USEL UR45, UR45, UR41, !UP0 ;  /* 0x000000292d2d7287 */ /* 0x000fe2000c000000 */
[----:B------:R-:W-:Y:S01]  /*6ae0*/  SHF.R.U32.HI R29, RZ, R31, R56 ;  /* 0x0000001fff1d7219 */ /* 0x000fe20000011638 */
[----:B------:R-:W-:Y:S01]  /*6af0*/  IMAD.U32 R68, RZ, RZ, UR47 ;  /* 0x0000002fff447e24 */ /* 0x000fe2000f8e00ff */
[----:B------:R-:W-:Y:S01]  /*6b00*/  R2UR UR41, R9 ;  /* 0x00000000092972ca */ /* 0x000fe200000e0000 */
[-C--:B------:R-:W-:Y:S01]  /*6b10*/  IMAD.HI.U32 R24, R46, R3.reuse, RZ ;  /* 0x000000032e187227 */ /* 0x080fe200078e00ff */
[----:B------:R-:W-:Y:S01]  /*6b20*/  UIMAD UR47, UR44, UR31, UR30 ;  /* 0x0000001f2c2f72a4 */ /* 0x000fe2000f8e021e */
[----:B------:R-:W-:Y:S01]  /*6b30*/  R2UR UR5, R25 ;  /* 0x00000000190572ca */ /* 0x000fe200000e0000 */
[----:B------:R-:W-:Y:S01]  /*6b40*/  UIMAD UR44, UR39, UR31, UR30 ;  /* 0x0000001f272c72a4 */ /* 0x000fe2000f8e021e */
[----:B------:R-:W-:Y:S01]  /*6b50*/  IMAD.HI.U32 R50, R40, R3, RZ ;  /* 0x0000000328327227 */ /* 0x000fe200078e00ff */
[-C--:B------:R-:W-:Y:S01]  /*6b60*/  SHF.R.U32.HI R3, RZ, R31.reuse, R52 ;  /* 0x0000001fff037219 */ /* 0x080fe20000011634 */
[----:B------:R-:W-:Y:S01]  /*6b70*/  USEL UR40, UR40, UR26, !UP0 ;  /* 0x0000001a28287287 */ /* 0x000fe2000c000000 */
[----:B------:R-:W-:Y:S01]  /*6b80*/  R2UR UR24, R29 ;  /* 0x000000001d1872ca */ /* 0x000fe200000e0000 */
[----:B------:R-:W-:Y:S01]  /*6b90*/  UIMAD UR19, UR19, UR17, UR16 ;  /* 0x00000011131372a4 */ /* 0x000fe2000f8e0210 */
[----:B------:R-:W-:Y:S01]  /*6ba0*/  R2UR UR39, R7 ;  /* 0x00000000072772ca */ /* 0x000fe200000e0000 */
[----:B------:R-:W-:Y:S01]  /*6bb0*/  UIMAD UR18, UR18, UR17, UR16 ;  /* 0x00000011121272a4 */ /* 0x000fe2000f8e0210 */
[----:B------:R-:W-:Y:S01]  /*6bc0*/  SHF.R.U32.HI R25, RZ, R31, R54 ;  /* 0x0000001fff197219 */ /* 0x000fe20000011636 */
[----:B------:R-:W-:Y:S01]  /*6bd0*/  USEL UR52, UR53, UR52, !UP0 ;  /* 0x0000003435347287 */ /* 0x000fe2000c000000 */
[----:B------:R-:W-:Y:S01]  /*6be0*/  IADD3 R29, PT, PT, RZ, -UR40, RZ ;  /* 0x80000028ff1d7c10 */ /* 0x000fe2000fffe0ff */
[----:B------:R-:W-:Y:S01]  /*6bf0*/  IMAD.U32 R73, RZ, RZ, UR19 ;  /* 0x00000013ff497e24 */ /* 0x000fe2000f8e00ff */
[----:B------:R-:W-:Y:S01]  /*6c00*/  R2UR UR25, R3 ;  /* 0x00000000031972ca */ /* 0x000fe200000e0000 */
[----:B------:R-:W-:Y:S01]  /*6c10*/  IMAD R3, RZ, RZ, -UR59 ;  /* 0x8000003bff037e24 */ /* 0x000fe2000f8e02ff */
[----:B------:R-:W-:Y:S01]  /*6c20*/  MOV R56, UR42 ;  /* 0x0000002a00387c02 */ /* 0x000fe20008000f00 */
[----:B------:R-:W-:Y:S01]  /*6c30*/  UIMAD UR42, UR34, UR31, UR30 ;  /* 0x0000001f222a72a4 */ /* 0x000fe2000f8e021e */
[----:B------:R-:W-:Y:S01]  /*6c40*/  R2UR UR33, R25 ;  /* 0x00000000192172ca */ /* 0x000fe200000e0000 */
[C---:B------:R-:W-:Y:S01]  /*6c50*/  IMAD R8, R2.reuse, R29, R8 ;  /* 0x0000001d02087224 */ /* 0x040fe200078e0208 */
[----:B------:R-:W-:Y:S01]  /*6c60*/  R2UR UR34, R5 ;  /* 0x00000000052272ca */ /* 0x000fe200000e0000 */
[----:B------:R-:W2:Y:S01]  /*6c70*/  LDC R29, c[0x0][0x4c8] ;  /* 0x00013200ff1d7b82 */ /* 0x000ea20000000800 */
[----:B------:R-:W-:Y:S01]  /*6c80*/  SHF.R.U32.HI R24, RZ, R31, R24 ;  /* 0x0000001fff187219 */ /* 0x000fe20000011618 */
[----:B------:R-:W-:Y:S01]  /*6c90*/  IMAD.U32 R70, RZ, RZ, UR18 ;  /* 0x00000012ff467e24 */ /* 0x000fe2000f8e00ff */
[----:B------:R-:W-:Y:S01]  /*6ca0*/  UIMAD UR19, UR11, UR17, UR16 ;  /* 0x000000110b1372a4 */ /* 0x000fe2000f8e0210 */
[----:B------:R-:W-:Y:S01]  /*6cb0*/  IMAD R32, R2, R3, R32 ;  /* 0x0000000302207224 */ /* 0x000fe200078e0220 */
[----:B------:R-:W-:Y:S01]  /*6cc0*/  UIMAD UR18, UR10, UR17, UR16 ;  /* 0x000000110a1272a4 */ /* 0x000fe2000f8e0210 */
[----:B------:R-:W-:Y:S01]  /*6cd0*/  IMAD R3, RZ, RZ, -UR52 ;  /* 0x80000034ff037e24 */ /* 0x000fe2000f8e02ff */
[----:B------:R-:W-:Y:S01]  /*6ce0*/  USEL UR41, UR41, UR28, !UP0 ;  /* 0x0000001c29297287 */ /* 0x000fe2000c000000 */
[----:B------:R-:W-:Y:S01]  /*6cf0*/  IMAD.U32 R36, RZ, RZ, UR27 ;  /* 0x0000001bff247e24 */ /* 0x000fe2000f8e00ff */
[----:B------:R-:W-:Y:S01]  /*6d00*/  R2UR UR27, R24 ;  /* 0x00000000181b72ca */ /* 0x000fe200000e0000 */
[----:B------:R-:W-:Y:S01]  /*6d10*/  IMAD R27, R2, R3, R27 ;  /* 0x00000003021b7224 */ /* 0x000fe200078e021b */
[----:B------:R-:W-:Y:S01]  /*6d20*/  R2UR UR28, R46 ;  /* 0x000000002e1c72ca */ /* 0x000fe200000e0000 */
[----:B------:R-:W-:Y:S01]  /*6d30*/  USEL UR39, UR39, UR24, !UP0 ;  /* 0x0000001827277287 */ /* 0x000fe2000c000000 */
[----:B------:R-:W-:Y:S01]  /*6d40*/  R2UR UR26, R0 ;  /* 0x00000000001a72ca */ /* 0x000fe200000e0000 */
[----:B------:R-:W-:Y:S01]  /*6d50*/  IMAD R3, RZ, RZ, -UR45 ;  /* 0x8000002dff037e24 */ /* 0x000fe2000f8e02ff */
[----:B------:R-:W-:Y:S01]  /*6d60*/  SHF.R.U32.HI R47, RZ, R31, R66 ;  /* 0x0000001fff2f7219 */ /* 0x000fe20000011642 */
[----:B------:R-:W-:Y:S01]  /*6d70*/  IMAD.U32 R64, RZ, RZ, UR18 ;  /* 0x00000012ff407e24 */ /* 0x000fe2000f8e00ff */
[----:B------:R-:W-:Y:S01]  /*6d80*/  IADD3 R24, PT, PT, RZ, -UR60, RZ ;  /* 0x8000003cff187c10 */ /* 0x000fe2000fffe0ff */
[----:B------:R-:W-:Y:S01]  /*6d90*/  UIMAD UR18, UR8, UR17, UR16 ;  /* 0x00000011081272a4 */ /* 0x000fe2000f8e0210 */
[----:B------:R-:W-:Y:S01]  /*6da0*/  MOV R67, UR19 ;  /* 0x0000001300437c02 */ /* 0x000fe20008000f00 */
[----:B------:R-:W-:Y:S01]  /*6db0*/  UIMAD UR19, UR9, UR17, UR16 ;  /* 0x00000011091372a4 */ /* 0x000fe2000f8e0210 */
[----:B------:R-:W-:Y:S01]  /*6dc0*/  R2UR UR23, R47 ;  /* 0x000000002f1772ca */ /* 0x000fe200000e0000 */
[C---:B------:R-:W-:Y:S01]  /*6dd0*/  IMAD R37, R2.reuse, R24, R37 ;  /* 0x0000001802257224 */ /* 0x040fe200078e0225 */
[----:B------:R-:W-:Y:S01]  /*6de0*/  USEL UR33, UR34, UR33, !UP0 ;  /* 0x0000002122217287 */ /* 0x000fe2000c000000 */
[C---:B------:R-:W-:Y:S01]  /*6df0*/  IMAD R24, R2.reuse, R3, R38 ;  /* 0x0000000302187224 */ /* 0x040fe200078e0226 */
[----:B------:R-:W-:Y:S01]  /*6e00*/  USEL UR27, UR28, UR27, !UP0 ;  /* 0x0000001b1c1b7287 */ /* 0x000fe2000c000000 */
[----:B------:R-:W-:Y:S01]  /*6e10*/  IMAD R3, RZ, RZ, -UR39 ;  /* 0x80000027ff037e24 */ /* 0x000fe2000f8e02ff */
[----:B------:R-:W-:Y:S01]  /*6e20*/  USEL UR25, UR26, UR25, !UP0 ;  /* 0x000000191a197287 */ /* 0x000fe2000c000000 */
[----:B------:R-:W-:Y:S01]  /*6e30*/  IMAD.U32 R61, RZ, RZ, UR19 ;  /* 0x00000013ff3d7e24 */ /* 0x000fe2000f8e00ff */
[----:B------:R-:W-:Y:S01]  /*6e40*/  UIMAD UR19, UR6, UR17, UR16 ;  /* 0x00000011061372a4 */ /* 0x000fe2000f8e0210 */
[----:B------:R-:W-:Y:S01]  /*6e50*/  IMAD.U32 R58, RZ, RZ, UR18 ;  /* 0x00000012ff3a7e24 */ /* 0x000fe2000f8e00ff */
[----:B------:R-:W-:Y:S01]  /*6e60*/  UIMAD UR18, UR7, UR17, UR16 ;  /* 0x00000011071272a4 */ /* 0x000fe2000f8e0210 */
[C---:B------:R-:W-:Y:S01]  /*6e70*/  IMAD R7, R2.reuse, R3, R7 ;  /* 0x0000000302077224 */ /* 0x040fe200078e0207 */
[----:B------:R-:W-:Y:S01]  /*6e80*/  IADD3 R3, PT, PT, RZ, -UR33, RZ ;  /* 0x80000021ff037c10 */ /* 0x000fe2000fffe0ff */
[----:B------:R-:W-:Y:S01]  /*6e90*/  IMAD.U32 R59, RZ, RZ, UR43 ;  /* 0x0000002bff3b7e24 */ /* 0x000fe2000f8e00ff */
[-C--:B------:R-:W-:Y:S01]  /*6ea0*/  SHF.R.U32.HI R28, RZ, R31.reuse, R28 ;  /* 0x0000001fff1c7219 */ /* 0x080fe2000001161c */
[----:B------:R-:W-:Y:S01]  /*6eb0*/  USEL UR57, UR57, UR23, !UP0 ;  /* 0x0000001739397287 */ /* 0x000fe2000c000000 */
[----:B------:R-:W-:Y:S01]  /*6ec0*/  SHF.R.U32.HI R31, RZ, R31, R50 ;  /* 0x0000001fff1f7219 */ /* 0x000fe20000011632 */
[----:B------:R-:W-:Y:S01]  /*6ed0*/  IMAD.U32 R52, RZ, RZ, UR18 ;  /* 0x00000012ff347e24 */ /* 0x000fe2000f8e00ff */
[----:B------:R-:W-:Y:S01]  /*6ee0*/  IADD3 R25, PT, PT, RZ, -UR55, RZ ;  /* 0x80000037ff197c10 */ /* 0x000fe2000fffe0ff */
[----:B------:R-:W-:Y:S01]  /*6ef0*/  UIMAD UR43, UR36, UR31, UR30 ;  /* 0x0000001f242b72a4 */ /* 0x000fe2000f8e021e */
[----:B------:R-:W-:Y:S01]  /*6f00*/  MOV R55, UR19 ;  /* 0x0000001300377c02 */ /* 0x000fe20008000f00 */
[----:B------:R-:W-:Y:S01]  /*6f10*/  IMAD R5, R2, R3, R5 ;  /* 0x0000000302057224 */ /* 0x000fe200078e0205 */
[----:B------:R-:W-:Y:S01]  /*6f20*/  UIMAD UR19, UR4, UR17, UR16 ;  /* 0x00000011041372a4 */ /* 0x000fe2000f8e0210 */
[----:B------:R-:W-:Y:S01]  /*6f30*/  R2UR UR35, R28 ;  /* 0x000000001c2372ca */ /* 0x000fe200000e0000 */
[----:B------:R-:W-:Y:S01]  /*6f40*/  UIMAD UR18, UR15, UR17, UR16 ;  /* 0x000000110f1272a4 */ /* 0x000fe2000f8e0210 */
[----:B------:R-:W-:Y:S01]  /*6f50*/  R2UR UR23, R31 ;  /* 0x000000001f1772ca */ /* 0x000fe200000e0000 */
[----:B------:R-:W-:Y:S01]  /*6f60*/  IMAD R3, RZ, RZ, -UR27 ;  /* 0x8000001bff037e24 */ /* 0x000fe2000f8e02ff */
[----:B------:R-:W-:Y:S01]  /*6f70*/  R2UR UR36, R6 ;  /* 0x00000000062472ca */ /* 0x000fe200000e0000 */
[----:B------:R-:W-:Y:S01]  /*6f80*/  IMAD R49, RZ, RZ, -UR25 ;  /* 0x80000019ff317e24 */ /* 0x000fe2000f8e02ff */
[----:B------:R-:W-:Y:S01]  /*6f90*/  R2UR UR24, R40 ;  /* 0x00000000281872ca */ /* 0x000fe200000e0000 */
[----:B------:R-:W-:Y:S01]  /*6fa0*/  IMAD R30, R2, R25, R30 ;  /* 0x00000019021e7224 */ /* 0x000fe200078e021e */
[----:B------:R-:W-:Y:S01]  /*6fb0*/  R2UR UR10, R32 ;  /* 0x00000000200a72ca */ /* 0x000fe200000e0000 */
[C---:B------:R-:W-:Y:S01]  /*6fc0*/  IMAD R3, R2.reuse, R3, R46 ;  /* 0x0000000302037224 */ /* 0x040fe200078e022e */
[----:B--2---:R-:W-:Y:S01]  /*6fd0*/  R2UR UR6, R29 ;  /* 0x000000001d0672ca */ /* 0x004fe200000e0000 */
[----:B------:R-:W-:Y:S01]  /*6fe0*/  IMAD R0, R2, R49, R0 ;  /* 0x0000003102007224 */ /* 0x000fe200078e0200 */
[----:B------:R-:W-:Y:S01]  /*6ff0*/  UIMAD UR22, UR22, UR17, UR16 ;  /* 0x00000011161672a4 */ /* 0x000fe2000f8e0210 */
[----:B------:R-:W-:Y:S01]  /*7000*/  IMAD R31, RZ, RZ, -UR57 ;  /* 0x80000039ff1f7e24 */ /* 0x000fe2000f8e02ff */
[----:B------:R-:W-:Y:S01]  /*7010*/  UIMAD UR21, UR21, UR17, UR16 ;  /* 0x00000011151572a4 */ /* 0x000fe2000f8e0210 */
[----:B------:R-:W-:Y:S01]  /*7020*/  IMAD.U32 R49, RZ, RZ, UR19 ;  /* 0x00000013ff317e24 */ /* 0x000fe2000f8e00ff */
[----:B------:R-:W-:Y:S01]  /*7030*/  UIMAD UR20, UR20, UR17, UR16 ;  /* 0x00000011141472a4 */ /* 0x000fe2000f8e0210 */
[----:B------:R-:W-:Y:S01]  /*7040*/  IMAD.U32 R46, RZ, RZ, UR18 ;  /* 0x00000012ff2e7e24 */ /* 0x000fe2000f8e00ff */
[----:B------:R-:W-:Y:S01]  /*7050*/  UIMAD UR19, UR14, UR17, UR16 ;  /* 0x000000110e1372a4 */ /* 0x000fe2000f8e0210 */
[----:B------:R-:W-:Y:S01]  /*7060*/  R2UR UR11, R37 ;  /* 0x00000000250b72ca */ /* 0x000fe200000e0000 */
[----:B------:R-:W-:Y:S01]  /*7070*/  UIMAD UR18, UR13, UR17, UR16 ;  /* 0x000000110d1272a4 */ /* 0x000fe2000f8e0210 */
[----:B------:R-:W-:Y:S01]  /*7080*/  R2UR UR8, R30 ;  /* 0x000000001e0872ca */ /* 0x000fe200000e0000 */
[----:B------:R-:W-:Y:S01]  /*7090*/  UIMAD UR16, UR12, UR17, UR16 ;  /* 0x000000110c1072a4 */ /* 0x000fe2000f8e0210 */
[C---:B------:R-:W-:Y:S01]  /*70a0*/  IMAD R31, R2.reuse, R31, R42 ;  /* 0x0000001f021f7224 */ /* 0x040fe200078e022a */
[----:B------:R-:W-:Y:S01]  /*70b0*/  USEL UR35, UR36, UR35, !UP0 ;  /* 0x0000002324237287 */ /* 0x000fe2000c000000 */
[----:B------:R-:W-:Y:S01]  /*70c0*/  IMAD R28, RZ, RZ, -UR54 ;  /* 0x80000036ff1c7e24 */ /* 0x000fe2000f8e02ff */
[----:B------:R-:W-:Y:S01]  /*70d0*/  USEL UR23, UR24, UR23, !UP0 ;  /* 0x0000001718177287 */ /* 0x000fe2000c000000 */
[----:B------:R-:W-:Y:S01]  /*70e0*/  IMAD R25, RZ, RZ, -UR46 ;  /* 0x8000002eff197e24 */ /* 0x000fe2000f8e02ff */
[----:B------:R-:W-:Y:S01]  /*70f0*/  R2UR UR9, R31 ;  /* 0x000000001f0972ca */ /* 0x000fe200000e0000 */
[----:B------:R-:W-:Y:S01]  /*7100*/  IMAD.U32 R37, RZ, RZ, UR16 ;  /* 0x00000010ff257e24 */ /* 0x000fe2000f8e00ff */
[----:B------:R-:W-:Y:S01]  /*7110*/  UIMAD UR16, UR10, UR6, UR5 ;  /* 0x000000060a1072a4 */ /* 0x000fe2000f8e0205 */
[----:B------:R-:W-:Y:S01]  /*7120*/  R2UR UR4, R27 ;  /* 0x000000001b0472ca */ /* 0x000fe200000e0000 */
[C---:B------:R-:W-:Y:S01]  /*7130*/  IMAD R28, R2.reuse, R28, R41 ;  /* 0x0000001c021c7224 */ /* 0x040fe200078e0229 */
[----:B------:R-:W-:Y:S01]  /*7140*/  IADD3 R43, PT, PT, RZ, -UR23, RZ ;  /* 0x80000017ff2b7c10 */ /* 0x000fe2000fffe0ff */
[----:B------:R-:W-:Y:S01]  /*7150*/  IMAD R25, R2, R25, R39 ;  /* 0x0000001902197224 */ /* 0x000fe200078e0227 */
[----:B------:R-:W-:Y:S01]  /*7160*/  UIMAD UR17, UR11, UR6, UR5 ;  /* 0x000000060b1172a4 */ /* 0x000fe2000f8e0205 */
[----:B------:R-:W-:Y:S01]  /*7170*/  IMAD R38, RZ, RZ, -UR41 ;  /* 0x80000029ff267e24 */ /* 0x000fe2000f8e02ff */
[----:B------:R-:W-:Y:S01]  /*7180*/  MOV R101, UR16 ;  /* 0x0000001000657c02 */ /* 0x000fe20008000f00 */
[----:B------:R-:W-:Y:S01]  /*7190*/  IMAD R39, RZ, RZ, -UR35 ;  /* 0x80000023ff277e24 */ /* 0x000fe2000f8e02ff */
[----:B------:R-:W-:Y:S01]  /*71a0*/  R2UR UR7, R28 ;  /* 0x000000001c0772ca */ /* 0x000fe200000e0000 */
[----:B------:R-:W-:Y:S01]  /*71b0*/  UIMAD UR16, UR8, UR6, UR5 ;  /* 0x00000006081072a4 */ /* 0x000fe2000f8e0205 */
[C---:B------:R-:W-:Y:S01]  /*71c0*/  IMAD R9, R2.reuse, R38, R9 ;  /* 0x0000002602097224 */ /* 0x040fe200078e0209 */
        /* <DEDUP_REMOVED lines=10> */
[----:B------:R-:W2:Y:S01]  /*7270*/  LDC R24, c[0x0][0x38c] ;  /* 0x0000e300ff187b82 */ /* 0x000ea20000000800 */
[----:B------:R-:W-:Y:S01]  /*7280*/  R2UR UR12, R8 ;  /* 0x00000000080c72ca */ /* 0x000fe200000e0000 */
[----:B------:R-:W-:Y:S01]  /*7290*/  IMAD.U32 R100, RZ, RZ, UR17 ;  /* 0x00000011ff647e24 */ /* 0x000fe2000f8e00ff */
[----:B------:R-:W-:Y:S01]  /*72a0*/  UIMAD UR17, UR7, UR6, UR5 ;  /* 0x00000006071172a4 */ /* 0x000fe2000f8e0205 */
[----:B------:R-:W-:Y:S01]  /*72b0*/  R2UR UR11, R7 ;  /* 0x00000000070b72ca */ /* 0x000fe200000e0000 */
[----:B------:R-:W-:Y:S01]  /*72c0*/  UIMAD UR15, UR15, UR6, UR5 ;  /* 0x000000060f0f72a4 */ /* 0x000fe2000f8e0205 */
[----:B------:R-:W-:Y:S01]  /*72d0*/  R2UR UR10, R6 ;  /* 0x00000000060a72ca */ /* 0x000fe200000e0000 */
[----:B------:R-:W-:Y:S01]  /*72e0*/  UIMAD UR14, UR14, UR6, UR5 ;  /* 0x000000060e0e72a4 */ /* 0x000fe2000f8e0205 */
[----:B------:R-:W-:Y:S01]  /*72f0*/  R2UR UR9, R5 ;  /* 0x00000000050972ca */ /* 0x000fe200000e0000 */
[----:B------:R-:W3:Y:S01]  /*7300*/  LDC.64 R8, c[0x0][0x390] ;  /* 0x0000e400ff087b82 */ /* 0x000ee20000000a00 */
[----:B------:R-:W-:Y:S01]  /*7310*/  R2UR UR8, R3 ;  /* 0x00000000030872ca */ /* 0x000fe200000e0000 */
[----:B------:R-:W-:Y:S01]  /*7320*/  UIMAD UR13, UR13, UR6, UR5 ;  /* 0x000000060d0d72a4 */ /* 0x000fe2000f8e0205 */
[----:B------:R-:W-:Y:S01]  /*7330*/  R2UR UR7, R0 ;  /* 0x00000000000772ca */ /* 0x000fe200000e0000 */
        /* <DEDUP_REMOVED lines=9> */
[----:B------:R-:W-:Y:S01]  /*73d0*/  MOV R83, UR56 ;  /* 0x0000003800537c02 */ /* 0x000fe20008000f00 */
[----:B------:R-:W-:Y:S01]  /*73e0*/  UIMAD UR8, UR8, UR6, UR5 ;  /* 0x00000006080872a4 */ /* 0x000fe2000f8e0205 */
[----:B------:R-:W-:Y:S01]  /*73f0*/  IMAD.U32 R75, RZ, RZ, UR55 ;  /* 0x00000037ff4b7e24 */ /* 0x000fe2000f8e00ff */
[----:B------:R-:W-:Y:S01]  /*7400*/  UIMAD UR7, UR7, UR6, UR5 ;  /* 0x00000006070772a4 */ /* 0x000fe2000f8e0205 */
[----:B------:R-:W-:Y:S01]  /*7410*/  IMAD.U32 R72, RZ, RZ, UR54 ;  /* 0x00000036ff487e24 */ /* 0x000fe2000f8e00ff */
[----:B------:R-:W-:Y:S01]  /*7420*/  UIADD3 UR5, UPT, UPT, UR58, 0x28, URZ ;  /* 0x000000283a057890 */ /* 0x000fe2000fffe0ff */
[----:B------:R-:W-:Y:S01]  /*7430*/  IMAD.U32 R69, RZ, RZ, UR52 ;  /* 0x00000034ff457e24 */ /* 0x000fe2000f8e00ff */
[----:B------:R-:W-:Y:S01]  /*7440*/  UIADD3 UR4, UPT, UPT, UR58, 0x30, URZ ;  /* 0x000000303a047890 */ /* 0x000fe2000fffe0ff */
[----:B------:R-:W-:Y:S01]  /*7450*/  MOV R77, UR50 ;  /* 0x00000032004d7c02 */ /* 0x000fe20008000f00 */
        /* <DEDUP_REMOVED lines=10> */
[----:B------:R-:W-:Y:S01]  /*7500*/  UIADD3 UR4, UPT, UPT, UR58, 0x48, URZ ;  /* 0x000000483a047890 */ /* 0x000fe2000fffe0ff */
[----:B------:R-:W-:Y:S01]  /*7510*/  IMAD.U32 R63, RZ, RZ, UR45 ;  /* 0x0000002dff3f7e24 */ /* 0x000fe2000f8e00ff */
[----:B------:R-:W-:Y:S01]  /*7520*/  UIADD3 UR59, UPT, UPT, UR58, 0x20, URZ ;  /* 0x000000203a3b7890 */ /* 0x000fe2000fffe0ff */
[----:B------:R-:W-:Y:S01]  /*7530*/  MOV R65, UR47 ;  /* 0x0000002f00417c02 */ /* 0x000fe20008000f00 */
[----:B------:R-:W-:Y:S01]  /*7540*/  UIMAD UR51, UR51, UR31, UR30 ;  /* 0x0000001f333372a4 */ /* 0x000fe2000f8e021e */
        /* <DEDUP_REMOVED lines=18> */
[----:B------:R-:W-:-:S02]  /*7670*/  IMAD.U32 R42, RZ, RZ, UR25 ;  /* 0x00000019ff2a7e24 */ /* 0x000fc4000f8e00ff */
[----:B------:R-:W-:Y:S02]  /*7680*/  IMAD.U32 R82, RZ, RZ, UR22 ;  /* 0x00000016ff527e24 */ /* 0x000fe4000f8e00ff */
[----:B------:R-:W-:Y:S02]  /*7690*/  IMAD.U32 R79, RZ, RZ, UR21 ;  /* 0x00000015ff4f7e24 */ /* 0x000fe4000f8e00ff */
[----:B------:R-:W-:Y:S02]  /*76a0*/  IMAD.U32 R76, RZ, RZ, UR20 ;  /* 0x00000014ff4c7e24 */ /* 0x000fe4000f8e00ff */
[----:B------:R-:W-:Y:S02]  /*76b0*/  IMAD.U32 R40, RZ, RZ, UR18 ;  /* 0x00000012ff287e24 */ /* 0x000fe4000f8e00ff */
[----:B------:R-:W-:Y:S02]  /*76c0*/  IMAD.U32 R98, RZ, RZ, UR17 ;  /* 0x00000011ff627e24 */ /* 0x000fe4000f8e00ff */
[----:B------:R-:W-:-:S02]  /*76d0*/  IMAD.U32 R96, RZ, RZ, UR15 ;  /* 0x0000000fff607e24 */ /* 0x000fc4000f8e00ff */
[----:B------:R-:W-:Y:S02]  /*76e0*/  IMAD.U32 R95, RZ, RZ, UR14 ;  /* 0x0000000eff5f7e24 */ /* 0x000fe4000f8e00ff */
[----:B------:R-:W-:Y:S02]  /*76f0*/  IMAD.U32 R94, RZ, RZ, UR13 ;  /* 0x0000000dff5e7e24 */ /* 0x000fe4000f8e00ff */
[----:B------:R-:W-:Y:S02]  /*7700*/  IMAD.U32 R92, RZ, RZ, UR11 ;  /* 0x0000000bff5c7e24 */ /* 0x000fe4000f8e00ff */
[----:B------:R-:W-:Y:S02]  /*7710*/  IMAD.U32 R91, RZ, RZ, UR10 ;  /* 0x0000000aff5b7e24 */ /* 0x000fe4000f8e00ff */
[----:B------:R-:W-:Y:S02]  /*7720*/  IMAD.MOV.U32 R25, RZ, RZ, R109 ;  /* 0x000000ffff197224 */ /* 0x000fe400078e006d */
[----:B------:R-:W-:-:S02]  /*7730*/  IMAD.U32 R89, RZ, RZ, UR8 ;  /* 0x00000008ff597e24 */ /* 0x000fc4000f8e00ff */
[----:B------:R-:W-:Y:S02]  /*7740*/  IMAD.U32 R88, RZ, RZ, UR7 ;  /* 0x00000007ff587e24 */ /* 0x000fe4000f8e00ff */
[----:B------:R-:W-:Y:S02]  /*7750*/  IMAD.MOV.U32 R27, RZ, RZ, R19 ;  /* 0x000000ffff1b7224 */ /* 0x000fe400078e0013 */
[----:B------:R-:W-:Y:S02]  /*7760*/  IMAD.U32 R29, RZ, RZ, UR5 ;  /* 0x00000005ff1d7e24 */ /* 0x000fe4000f8e00ff */
        /* <DEDUP_REMOVED lines=8> */
[----:B--23--:R-:W-:-:S12]  /*77f0*/  UIADD3 UR35, UPT, UPT, UR58, 0x70, URZ ;  /* 0x000000703a237890 */ /* 0x00cfd8000fffe0ff */
.L_x_28:
[----:B------:R-:W-:Y:S01]  /*7800*/  @!P1 IMAD.MOV.U32 R2, RZ, RZ, 0x10000 ;  /* 0x00010000ff029424 */ /* 0x000fe200078e00ff */
[----:B------:R-:W-:Y:S02]  /*7810*/  R2UR UR5, R25 ;  /* 0x00000000190572ca */ /* 0x000fe400000e0000 */
[----:B------:R-:W-:Y:S11]  /*7820*/  R2UR UR4, R4 ;  /* 0x00000000040472ca */ /* 0x000ff600000e0000 */
[----:B------:R-:W-:Y:S02]  /*7830*/  @!UPT UIADD3 URZ, UPT, UPT, URZ, URZ, URZ ;  /* 0x000000fffffff290 */ /* 0x000fe4000fffe0ff */
[----:B------:R-:W-:Y:S06]  /*7840*/  ULEA UR4, UR5, UR4, 0x3 ;  /* 0x0000000405047291 */ /* 0x000fec000f8e18ff */
[----:B------:R-:W-:Y:S01]  /*7850*/  IMAD.U32 R106, RZ, RZ, UR4 ;  /* 0x00000004ff6a7e24 */ /* 0x000fe2000f8e00ff */
[----:B-1----:R-:W-:Y:S06]  /*7860*/  @P3 BRA `(.L_x_24) ;  /* 0x0000000000103947 */ /* 0x002fec0003800000 */
[----:B------:R-:W-:Y:S02]  /*7870*/  R2UR UR4, R106 ;  /* 0x000000006a0472ca */ /* 0x000fe400000e0000 */
[----:B------:R-:W-:Y:S11]  /*7880*/  SHF.L.U32 R3, R18, 0x1f, RZ ;  /* 0x0000001f12037819 */ /* 0x000ff600000006ff */
[----:B------:R-:W1:Y:S02]  /*7890*/  SYNCS.PHASECHK.TRANS64.TRYWAIT P0, [UR4+0x18], R3 ;  /* 0x00001803ff0075a7 */ /* 0x000e640008001104 */
[----:B-1----:R-:W-:Y:S05]  /*78a0*/  @!P0 BRA `(.L_x_25) ;  /* 0x000000b800c08947 */ /* 0x002fea0003800000 */
.L_x_24:
[----:B------:R-:W-:Y:S01]  /*78b0*/  R2UR UR4, R106 ;  /* 0x000000006a0472ca */ /* 0x000fe200000e0000 */
[----:B------:R-:W-:Y:S11]  /*78c0*/  BSSY.RECONVERGENT B0, `(.L_x_26) ;  /* 0x0000005000007945 */ /* 0x000ff60003800200 */
[----:B------:R-:W-:Y:S01]  /*78d0*/  @!UPT UIADD3 URZ, UPT, UPT, URZ, URZ, URZ ;  /* 0x000000fffffff290 */ /* 0x000fe2000fffe0ff */
[----:B------:R2:W-:Y:S01]  /*78e0*/  @!P1 SYNCS.ARRIVE.TRANS64 RZ, [UR4], R2 ;  /* 0x00000002ffff99a7 */ /* 0x0005e20008000004 */
[----:B------:R-:W-:Y:S05]  /*78f0*/  @P2 BRA `(.L_x_27) ;  /* 0x0000000000042947 */ /* 0x000fea0003800000 */
[----:B------:R-:W-:Y:S05]  /*7900*/  BPT.TRAP 0x1 ;  /* 0x000000040000795c */ /* 0x000fea0000300000 */
.L_x_27:
[----:B------:R-:W-:Y:S05]  /*7910*/  BSYNC.RECONVERGENT B0 ;  /* 0x0000000000007941 */ /* 0x000fea0003800200 */
.L_x_26:
[----:B------:R-:W-:Y:S02]  /*7920*/  ELECT P0, URZ, PT ;  /* 0x0000000000ff782f */ /* 0x000fe40003800000 */
[----:B------:R-:W-:Y:S02]  /*7930*/  R2UR UR41, R106 ;  /* 0x000000006a2972ca */ /* 0x000fe400000e0000 */
[----:B------:R-:W-:Y:S02]  /*7940*/  R2UR UR31, R108 ;  /* 0x000000006c1f72ca */ /* 0x000fe400000e0000 */
[----:B------:R-:W-:Y:S02]  /*7950*/  R2UR UR23, R110 ;  /* 0x000000006e1772ca */ /* 0x000fe400000e0000 */
[----:B------:R-:W-:Y:S02]  /*7960*/  R2UR UR15, R111 ;  /* 0x000000006f0f72ca */ /* 0x000fe400000e0000 */
[----:B------:R-:W-:Y:S02]  /*7970*/  MOV.SPILL R103, UR43 ;  /* 0x0000002b00677c02 */ /* 0x000fe40009000f00 */
        /* <DEDUP_REMOVED lines=10> */
[----:B------:R-:W-:Y:S01]  /*7a20*/  R2UR UR46, R85 ;  /* 0x00000000552e72ca */ /* 0x000fe200000e0000 */
[----:B------:R-:W-:Y:S02]  /*7a30*/  UMOV UR57, UR39 ;  /* 0x0000002700397c82 */ /* 0x000fe40008000000 */
[----:B------:R-:W-:Y:S01]  /*7a40*/  UMOV UR10, UR43 ;  /* 0x0000002b000a7c82 */ /* 0x000fe20008000000 */
[----:B------:R-:W-:Y:S01]  /*7a50*/  MOV.SPILL R105, UR59 ;  /* 0x0000003b00697c02 */ /* 0x000fe20009000f00 */
[----:B------:R-:W-:Y:S01]  /*7a60*/  UMOV UR27, UR10 ;  /* 0x0000000a001b7c82 */ /* 0x000fe20008000000 */
[----:B------:R-:W-:Y:S01]  /*7a70*/  R2UR UR59, R80 ;  /* 0x00000000503b72ca */ /* 0x000fe200000e0000 */
[----:B------:R-:W-:Y:S01]  /*7a80*/  UMOV UR49, UR39 ;  /* 0x0000002700317c82 */ /* 0x000fe20008000000 */
[----:B------:R-:W1:Y:S01]  /*7a90*/  @P0 LDC.64 R6, c[0x0][0x4d0] ;  /* 0x00013400ff060b82 */ /* 0x000e620000000a00 */
[----:B------:R-:W-:Y:S01]  /*7aa0*/  UMOV UR9, UR44 ;  /* 0x0000002c00097c82 */ /* 0x000fe20008000000 */
        /* <DEDUP_REMOVED lines=9> */
[----:B------:R-:W-:Y:S01]  /*7b40*/  R2UR UR60, R79 ;  /* 0x000000004f3c72ca */ /* 0x000fe200000e0000 */
[----:B------:R-:W-:Y:S01]  /*7b50*/  UMOV UR10, UR59 ;  /* 0x0000003b000a7c82 */ /* 0x000fe20008000000 */
[----:B------:R-:W-:Y:S01]  /*7b60*/  R2UR UR61, R101 ;  /* 0x00000000653d72ca */ /* 0x000fe200000e0000 */
[----:B------:R-:W-:Y:S01]  /*7b70*/  UMOV UR65, UR39 ;  /* 0x0000002700417c82 */ /* 0x000fe20008000000 */
[----:B------:R-:W-:Y:S01]  /*7b80*/  R2UR UR62, R81 ;  /* 0x00000000513e72ca */ /* 0x000fe200000e0000 */
[----:B------:R-:W-:Y:S01]  /*7b90*/  IMAD.U32 R107, RZ, RZ, UR4 ;  /* 0x00000004ff6b7e24 */ /* 0x000fe2000f8e00ff */
[----:B------:R-:W-:Y:S01]  /*7ba0*/  MOV.SPILL R104, UR51 ;  /* 0x0000003300687c02 */ /* 0x000fe20009000f00 */
[----:B------:R-:W-:Y:S01]  /*7bb0*/  UMOV UR68, UR31 ;  /* 0x0000001f00447c82 */ /* 0x000fe20008000000 */
[----:B------:R-:W-:Y:S01]  /*7bc0*/  R2UR UR51, R77 ;  /* 0x000000004d3372ca */ /* 0x000fe200000e0000 */
[----:B------:R-:W-:Y:S01]  /*7bd0*/  UMOV UR69, UR23 ;  /* 0x0000001700457c82 */ /* 0x000fe20008000000 */
[----:B------:R-:W-:Y:S01]  /*7be0*/  @P0 R2UR UR7, R107 ;  /* 0x000000006b0702ca */ /* 0x000fe200000e0000 */
        /* <DEDUP_REMOVED lines=8> */
[----:B------:R-:W-:Y:S01]  /*7c70*/  UMOV UR33, UR39 ;  /* 0x0000002700217c82 */ /* 0x000fe20008000000 */
[----:B------:R-:W-:Y:S01]  /*7c80*/  UMOV UR36, UR31 ;  /* 0x0000001f00247c82 */ /* 0x000fe20008000000 */
[----:B---3--:R-:W-:Y:S01]  /*7c90*/  @P0 IMAD R2, R5, UR31, R2 ;  /* 0x0000001f05020c24 */ /* 0x008fe2000f8e0202 */
[----:B------:R-:W-:Y:S01]  /*7ca0*/  UMOV UR11, UR51 ;  /* 0x00000033000b7c82 */ /* 0x000fe20008000000 */
[----:B-1----:R-:W-:Y:S01]  /*7cb0*/  @P0 IMAD R3, R6, UR23, R3 ;  /* 0x0000001706030c24 */ /* 0x002fe2000f8e0203 */
[----:B------:R-:W-:Y:S01]  /*7cc0*/  UMOV UR37, UR23 ;  /* 0x0000001700257c82 */ /* 0x000fe20008000000 */
[----:B--2---:R-:W-:Y:S01]  /*7cd0*/  @P0 IMAD R0, R7, UR15, R0 ;  /* 0x0000000f07000c24 */ /* 0x004fe2000f8e0200 */
[----:B------:R-:W-:Y:S01]  /*7ce0*/  UMOV UR12, UR52 ;  /* 0x00000034000c7c82 */ /* 0x000fe20008000000 */
[----:B------:R-:W-:Y:S01]  /*7cf0*/  @P0 IMAD.U32 R109, R3, 0x20, R2 ;  /* 0x00000020036d0824 */ /* 0x000fe200078e0002 */
[----:B------:R-:W-:Y:S01]  /*7d00*/  UMOV UR38, UR15 ;  /* 0x0000000f00267c82 */ /* 0x000fe20008000000 */
[----:B------:R-:W-:Y:S01]  /*7d10*/  UMOV UR20, UR31 ;  /* 0x0000001f00147c82 */ /* 0x000fe20008000000 */
[----:B------:R-:W-:Y:S01]  /*7d20*/  UMOV UR21, UR23 ;  /* 0x0000001700157c82 */ /* 0x000fe20008000000 */
[----:B------:R-:W-:Y:S01]  /*7d30*/  @P0 IMAD.U32 R109, R0, 0x400, R109 ;  /* 0x00000400006d0824 */ /* 0x000fe200078e006d */
[----:B------:R-:W-:Y:S04]  /*7d40*/  UMOV UR22, UR15 ;  /* 0x0000000f00167c82 */ /* 0x000fe80008000000 */
[----:B------:R-:W-:Y:S01]  /*7d50*/  @P0 R2UR UR4, R109 ;  /* 0x000000006d0402ca */ /* 0x000fe200000e0000 */
[C---:B------:R-:W-:Y:S02]  /*7d60*/  VIADD R109, R25.reuse, 0x1 ;  /* 0x00000001196d7836 */ /* 0x040fe40000000000 */
[--C-:B------:R-:W-:Y:S03]  /*7d70*/  @P0 IMAD R25, R25, 0x8000, R4.reuse ;  /* 0x0000800019190824 */ /* 0x100fe600078e0204 */
[----:B------:R-:W-:Y:S01]  /*7d80*/  ISETP.NE.AND P3, PT, R109, 0x3, PT ;  /* 0x000000036d00780c */ /* 0x000fe20003f65270 */
[C---:B------:R-:W-:Y:S02]  /*7d90*/  @P0 VIADD R112, R25.reuse, 0x8400 ;  /* 0x0000840019700836 */ /* 0x040fe40000000000 */
[----:B------:R-:W-:Y:S01]  /*7da0*/  @P0 VIADD R106, R25, 0x8800 ;  /* 0x00008800196a0836 */ /* 0x000fe20000000000 */
        /* <DEDUP_REMOVED lines=10> */
[----:B------:R-:W-:Y:S01]  /*7e50*/  IMAD.U32 R108, RZ, RZ, UR15 ;  /* 0x0000000fff6c7e24 */ /* 0x000fe2000f8e00ff */
[----:B------:R-:W-:Y:S01]  /*7e60*/  @P0 R2UR UR24, R106 ;  /* 0x000000006a1802ca */ /* 0x000fe200000e0000 */
[C---:B------:R-:W-:Y:S01]  /*7e70*/  @P0 VIADD R106, R25.reuse, 0x8c00 ;  /* 0x00008c00196a0836 */ /* 0x040fe20000000000 */
[----:B------:R-:W-:Y:S01]  /*7e80*/  SHF.L.U32 R110, R18, 0x1f, RZ ;  /* 0x0000001f126e7819 */ /* 0x000fe200000006ff */
[----:B------:R-:W-:Y:S03]  /*7e90*/  VIADD R108, R108, 0x1 ;  /* 0x000000016c6c7836 */ /* 0x000fe60000000000 */
[----:B------:R1:W2:Y:S01]  /*7ea0*/  SYNCS.PHASECHK.TRANS64.TRYWAIT P3, [R111+URZ+0x18], R110 ;  /* 0x0000186e6f0075a7 */ /* 0x0002a200080611ff */
[----:B------:R-:W-:Y:S01]  /*7eb0*/  @P0 R2UR UR56, R106 ;  /* 0x000000006a3802ca */ /* 0x000fe200000e0000 */
[----:B------:R-:W-:Y:S01]  /*7ec0*/  @P0 VIADD R106, R25, 0x9000 ;  /* 0x00009000196a0836 */ /* 0x000fe20000000000 */
[----:B------:R-:W-:Y:S02]  /*7ed0*/  UMOV UR16, UR42 ;  /* 0x0000002a00107c82 */ /* 0x000fe40008000000 */
[----:B------:R3:W-:Y:S01]  /*7ee0*/  UTMALDG.5D.IM2COL [UR40], [UR6], UR4 ;  /* 0x00000028060073b4 */ /* 0x0007e20008060004 */
[----:B------:R-:W-:Y:S01]  /*7ef0*/  UIADD3 UR26, UPT, UPT, UR16, 0x20, URZ ;  /* 0x00000020101a7890 */ /* 0x000fe2000fffe0ff */
[----:B------:R-:W-:Y:S01]  /*7f00*/  UMOV UR58, UR16 ;  /* 0x00000010003a7c82 */ /* 0x000fe20008000000 */
[----:B------:R-:W-:Y:S01]  /*7f10*/  UMOV UR50, UR16 ;  /* 0x0000001000327c82 */ /* 0x000fe20008000000 */
[----:B------:R-:W-:Y:S01]  /*7f20*/  UMOV UR66, UR16 ;  /* 0x0000001000427c82 */ /* 0x000fe20008000000 */
[----:B------:R-:W-:Y:S01]  /*7f30*/  UMOV UR34, UR16 ;  /* 0x0000001000227c82 */ /* 0x000fe20008000000 */
[----:B------:R-:W-:Y:S04]  /*7f40*/  UMOV UR18, UR16 ;  /* 0x0000001000127c82 */ /* 0x000fe80008000000 */
[----:B------:R4:W-:Y:S01]  /*7f50*/  UTMALDG.5D.IM2COL [UR24], [UR6], UR4 ;  /* 0x00000018060073b4 */ /* 0x0009e20008060004 */
[----:B------:R5:W-:Y:S01]  /*7f60*/  UTMALDG.5D.IM2COL [UR56], [UR6], UR4 ;  /* 0x00000038060073b4 */ /* 0x000be20008060004 */
[----:B---3--:R-:W-:Y:S01]  /*7f70*/  R2UR UR43, R74 ;  /* 0x000000004a2b72ca */ /* 0x008fe200000e0000 */
[----:B------:R-:W-:Y:S01]  /*7f80*/  UMOV UR41, UR39 ;  /* 0x0000002700297c82 */ /* 0x000fe20008000000 */
[----:B------:R-:W-:Y:S01]  /*7f90*/  R2UR UR44, R73 ;  /* 0x00000000492c72ca */ /* 0x000fe200000e0000 */
[----:B------:R-:W-:Y:S01]  /*7fa0*/  UMOV UR42, UR16 ;  /* 0x00000010002a7c82 */ /* 0x000fe20008000000 */
[----:B------:R-:W-:Y:S02]  /*7fb0*/  R2UR UR45, R99 ;  /* 0x00000000632d72ca */ /* 0x000fe400000e0000 */
[----:B------:R-:W-:Y:S02]  /*7fc0*/  R2UR UR46, R75 ;  /* 0x000000004b2e72ca */ /* 0x000fe400000e0000 */
[----:B----4-:R-:W-:Y:S01]  /*7fd0*/  @P0 R2UR UR24, R106 ;  /* 0x000000006a1802ca */ /* 0x010fe200000e0000 */
[C---:B------:R-:W-:Y:S01]  /*7fe0*/  @P0 VIADD R106, R25.reuse, 0x9400 ;  /* 0x00009400196a0836 */ /* 0x040fe20000000000 */
[----:B------:R-:W-:Y:S01]  /*7ff0*/  UMOV UR27, UR10 ;  /* 0x0000000a001b7c82 */ /* 0x000fe20008000000 */
[----:B------:R-:W-:Y:S01]  /*8000*/  UMOV UR28, UR9 ;  /* 0x00000009001c7c82 */ /* 0x000fe20008000000 */
[----:B------:R-:W-:Y:S01]  /*8010*/  UMOV UR29, UR8 ;  /* 0x00000008001d7c82 */ /* 0x000fe20008000000 */
[----:B------:R-:W-:Y:S01]  /*8020*/  UMOV UR30, UR5 ;  /* 0x00000005001e7c82 */ /* 0x000fe20008000000 */
[----:B------:R-:W-:Y:S01]  /*8030*/  @P0 R2UR UR48, R106 ;  /* 0x000000006a3002ca */ /* 0x000fe200000e0000 */
[----:B------:R-:W-:Y:S01]  /*8040*/  @P0 VIADD R106, R25, 0x9800 ;  /* 0x00009800196a0836 */ /* 0x000fe20000000000 */
[----:B------:R-:W-:Y:S01]  /*8050*/  UMOV UR9, UR39 ;  /* 0x0000002700097c82 */ /* 0x000fe20008000000 */
[----:B-----5:R-:W-:Y:S01]  /*8060*/  R2UR UR59, R71 ;  /* 0x00000000473b72ca */ /* 0x020fe200000e0000 */
[----:B------:R-:W-:Y:S01]  /*8070*/  UMOV UR10, UR53 ;  /* 0x00000035000a7c82 */ /* 0x000fe20008000000 */
[----:B------:R-:W-:Y:S01]  /*8080*/  R2UR UR60, R70 ;  /* 0x00000000463c72ca */ /* 0x000fe200000e0000 */
[----:B------:R-:W-:Y:S01]  /*8090*/  UMOV UR13, UR10 ;  /* 0x0000000a000d7c82 */ /* 0x000fe20008000000 */
[----:B------:R3:W-:Y:S01]  /*80a0*/  UTMALDG.5D.IM2COL [UR24], [UR6], UR4 ;  /* 0x00000018060073b4 */ /* 0x0007e20008060004 */
[----:B------:R-:W-:Y:S01]  /*80b0*/  @P0 R2UR UR8, R106 ;  /* 0x000000006a0802ca */ /* 0x000fe200000e0000 */
[----:B------:R-:W-:Y:S01]  /*80c0*/  UMOV UR10, UR26 ;  /* 0x0000001a000a7c82 */ /* 0x000fe20008000000 */
[----:B------:R-:W-:Y:S01]  /*80d0*/  R2UR UR61, R98 ;  /* 0x00000000623d72ca */ /* 0x000fe200000e0000 */
[----:B------:R-:W-:Y:S01]  /*80e0*/  UMOV UR5, UR54 ;  /* 0x0000003600057c82 */ /* 0x000fe20008000000 */
[----:B------:R-:W-:Y:S01]  /*80f0*/  R2UR UR62, R72 ;  /* 0x00000000483e72ca */ /* 0x000fe200000e0000 */
[----:B------:R-:W-:Y:S01]  /*8100*/  UMOV UR14, UR5 ;  /* 0x00000005000e7c82 */ /* 0x000fe20008000000 */
[C---:B------:R-:W-:Y:S01]  /*8110*/  @P0 VIADD R106, R25.reuse, 0x9c00 ;  /* 0x00009c00196a0836 */ /* 0x040fe20000000000 */
[----:B------:R4:W-:Y:S01]  /*8120*/  UTMALDG.5D.IM2COL [UR48], [UR6], UR4 ;  /* 0x00000030060073b4 */ /* 0x0009e20008060004 */
[----:B------:R-:W-:Y:S03]  /*8130*/  UMOV UR5, UR46 ;  /* 0x0000002e00057c82 */ /* 0x000fe60008000000 */
[----:B------:R-:W-:Y:S01]  /*8140*/  @P0 R2UR UR40, R106 ;  /* 0x000000006a2802ca */ /* 0x000fe200000e0000 */
[C---:B------:R-:W-:Y:S01]  /*8150*/  @P0 VIADD R106, R25.reuse, 0xa000 ;  /* 0x0000a000196a0836 */ /* 0x040fe20000000000 */
[----:B------:R5:W-:Y:S11]  /*8160*/  UTMALDG.5D.IM2COL [UR8], [UR6], UR4 ;  /* 0x00000008060073b4 */ /* 0x000bf60008060004 */
        /* <DEDUP_REMOVED lines=30> */
[C---:B------:R-:W-:Y:S01]  /*8350*/  @P0 VIADD R106, R25.reuse, 0xac00 ;  /* 0x0000ac00196a0836 */ /* 0x040fe20000000000 */
        /* <DEDUP_REMOVED lines=30> */
[----:B------:R-:W-:Y:S01]  /*8540*/  @P0 VIADD R106, R25, 0xbc00 ;  /* 0x0000bc00196a0836 */ /* 0x000fe20000000000 */
[----:B------:R-:W-:Y:S01]  /*8550*/  UMOV UR13, UR10 ;  /* 0x0000000a000d7c82 */ /* 0x000fe20008000000 */
[----:B------:R3:W-:Y:S01]  /*8560*/  UTMALDG.5D.IM2COL [UR40], [UR6], UR4 ;  /* 0x00000028060073b4 */ /* 0x0007e20008060004 */
[----:B------:R-:W-:Y:S01]  /*8570*/  UMOV UR10, UR26 ;  /* 0x0000001a000a7c82 */ /* 0x000fe20008000000 */
[----:B-----5:R-:W-:Y:S01]  /*8580*/  R2UR UR51, R59 ;  /* 0x000000003b3372ca */ /* 0x020fe200000e0000 */
[----:B------:R-:W-:Y:S01]  /*8590*/  UMOV UR5, UR62 ;  /* 0x0000003e00057c82 */ /* 0x000fe20008000000 */
[----:B------:R-:W-:Y:S01]  /*85a0*/  @P0 R2UR UR56, R106 ;  /* 0x000000006a3802ca */ /* 0x000fe200000e0000 */
[C---:B------:R-:W-:Y:S01]  /*85b0*/  @P0 VIADD R106, R25.reuse, 0xc000 ;  /* 0x0000c000196a0836 */ /* 0x040fe20000000000 */
        /* <DEDUP_REMOVED lines=145> */
[----:B------:R-:W-:Y:S01]  /*8ed0*/  UMOV UR61, UR23 ;  /* 0x00000017003d7c82 */ /* 0x000fe20008000000 */
[----:B------:R-:W-:Y:S01]  /*8ee0*/  UMOV UR62, UR15 ;  /* 0x0000000f003e7c82 */ /* 0x000fe20008000000 */
[----:B------:R-:W-:Y:S01]  /*8ef0*/  @P0 VIADD R106, R25, 0x10000 ;  /* 0x00010000196a0836 */ /* 0x000fe20000000000 */
[----:B------:R4:W-:Y:S01]  /*8f00*/  UTMALDG.5D.IM2COL [UR8], [UR6], UR4 ;  /* 0x00000008060073b4 */ /* 0x0009e20008060004 */
[----:B------:R-:W-:Y:S08]  /*8f10*/  UMOV UR5, UR46 ;  /* 0x0000002e00057c82 */ /* 0x000ff00008000000 */
[----:B------:R5:W-:Y:S01]  /*8f20*/  UTMALDG.5D.IM2COL [UR40], [UR6], UR4 ;  /* 0x00000028060073b4 */ /* 0x000be20008060004 */
[----:B-1----:R-:W-:Y:S01]  /*8f30*/  @P0 R2UR UR24, R106 ;  /* 0x000000006a1802ca */ /* 0x002fe200000e0000 */
[----:B------:R-:W-:Y:S01]  /*8f40*/  UMOV UR30, UR5 ;  /* 0x00000005001e7c82 */ /* 0x000fe20008000000 */
[----:B------:R-:W-:Y:S04]  /*8f50*/  @P0 IADD3 R106, P4, PT, R22, 0x200, RZ ;  /* 0x00000200166a0810 */ /* 0x000fe80007f9e0ff */
[----:B------:R-:W-:Y:S01]  /*8f60*/  @P0 R2UR UR5, R106 ;  /* 0x000000006a0502ca */ /* 0x000fe200000e0000 */
[----:B------:R-:W-:Y:S01]  /*8f70*/  @P0 IMAD.X R106, RZ, RZ, R23, P4 ;  /* 0x000000ffff6a0224 */ /* 0x000fe200020e0617 */
[----:B---3--:R-:W-:Y:S01]  /*8f80*/  R2UR UR51, R35 ;  /* 0x00000000233372ca */ /* 0x008fe200000e0000 */
[----:B------:R-:W-:Y:S01]  /*8f90*/  UMOV UR52, UR31 ;  /* 0x0000001f00347c82 */ /* 0x000fe20008000000 */
[----:B------:R-:W-:Y:S01]  /*8fa0*/  UMOV UR53, UR23 ;  /* 0x0000001700357c82 */ /* 0x000fe20008000000 */
[----:B------:R-:W-:Y:S01]  /*8fb0*/  UMOV UR54, UR15 ;  /* 0x0000000f00367c82 */ /* 0x000fe20008000000 */
        /* <DEDUP_REMOVED lines=8> */
[----:B------:R-:W-:Y:S01]  /*9040*/  IMAD.U32 R110, RZ, RZ, UR5 ;  /* 0x00000005ff6e7e24 */ /* 0x000fe2000f8e00ff */
[----:B------:R-:W-:Y:S01]  /*9050*/  @P0 R2UR UR5, R106 ;  /* 0x000000006a0502ca */ /* 0x000fe200000e0000 */
[C---:B------:R-:W-:Y:S01]  /*9060*/  @P0 VIADD R106, R25.reuse, 0x20400 ;  /* 0x00020400196a0836 */ /* 0x040fe20000000000 */
[----:B------:R-:W-:Y:S01]  /*9070*/  UMOV UR11, UR17 ;  /* 0x00000011000b7c82 */ /* 0x000fe20008000000 */
[----:B------:R-:W-:Y:S01]  /*9080*/  UMOV UR12, UR31 ;  /* 0x0000001f000c7c82 */ /* 0x000fe20008000000 */
[----:B------:R-:W-:Y:S01]  /*9090*/  UMOV UR13, UR23 ;  /* 0x00000017000d7c82 */ /* 0x000fe20008000000 */
[----:B------:R-:W-:Y:S01]  /*90a0*/  UMOV UR14, UR15 ;  /* 0x0000000f000e7c82 */ /* 0x000fe20008000000 */
[----:B------:R-:W-:Y:S01]  /*90b0*/  @P0 R2UR UR8, R106 ;  /* 0x000000006a0802ca */ /* 0x000fe200000e0000 */
[----:B------:R-:W-:Y:S01]  /*90c0*/  UMOV UR10, UR16 ;  /* 0x00000010000a7c82 */ /* 0x000fe20008000000 */
[----:B------:R-:W-:Y:S01]  /*90d0*/  @P0 VIADD R106, R25, 0x20800 ;  /* 0x00020800196a0836 */ /* 0x000fe20000000000 */
[----:B-----5:R-:W-:Y:S01]  /*90e0*/  R2UR UR43, R34 ;  /* 0x00000000222b72ca */ /* 0x020fe200000e0000 */
[----:B------:R-:W-:Y:S01]  /*90f0*/  UMOV UR44, UR31 ;  /* 0x0000001f002c7c82 */ /* 0x000fe20008000000 */
[----:B------:R-:W-:Y:S01]  /*9100*/  UMOV UR45, UR23 ;  /* 0x00000017002d7c82 */ /* 0x000fe20008000000 */
[----:B------:R-:W-:Y:S01]  /*9110*/  UMOV UR46, UR15 ;  /* 0x0000000f002e7c82 */ /* 0x000fe20008000000 */
[----:B------:R-:W-:Y:S01]  /*9120*/  IMAD.U32 R111, RZ, RZ, UR5 ;  /* 0x00000005ff6f7e24 */ /* 0x000fe2000f8e00ff */
[----:B------:R-:W-:Y:S01]  /*9130*/  UMOV UR5, 0x10000000 ;  /* 0x1000000000057882 */ /* 0x000fe20000000000 */
[----:B-1----:R-:W-:Y:S01]  /*9140*/  @P0 R2UR UR6, R110 ;  /* 0x000000006e0602ca */ /* 0x002fe200000e0000 */
[----:B------:R-:W-:Y:S02]  /*9150*/  UMOV UR4, 0x0 ;  /* 0x0000000000047882 */ /* 0x000fe40000000000 */
[----:B------:R-:W-:Y:S01]  /*9160*/  @P0 R2UR UR7, R111 ;  /* 0x000000006f0702ca */ /* 0x000fe200000e0000 */
[----:B------:R-:W-:Y:S01]  /*9170*/  UMOV UR27, UR17 ;  /* 0x00000011001b7c82 */ /* 0x000fe20008000000 */
[----:B------:R-:W-:Y:S01]  /*9180*/  @P0 R2UR UR24, R106 ;  /* 0x000000006a1802ca */ /* 0x000fe200000e0000 */
[----:B------:R-:W-:Y:S01]  /*9190*/  UMOV UR28, UR31 ;  /* 0x0000001f001c7c82 */ /* 0x000fe20008000000 */
[----:B------:R-:W-:Y:S01]  /*91a0*/  UMOV UR29, UR23 ;  /* 0x00000017001d7c82 */ /* 0x000fe20008000000 */
[----:B------:R-:W-:Y:S01]  /*91b0*/  UMOV UR30, UR15 ;  /* 0x0000000f001e7c82 */ /* 0x000fe20008000000 */
[----:B------:R-:W-:Y:S01]  /*91c0*/  UMOV UR17, UR39 ;  /* 0x0000002700117c82 */ /* 0x000fe20008000000 */
[C---:B------:R-:W-:Y:S05]  /*91d0*/  @P0 VIADD R106, R25.reuse, 0x20c00 ;  /* 0x00020c00196a0836 */ /* 0x040fea0000000000 */
[----:B------:R-:W-:Y:S01]  /*91e0*/  @P0 R2UR UR56, R106 ;  /* 0x000000006a3802ca */ /* 0x000fe200000e0000 */
[----:B------:R1:W-:Y:S01]  /*91f0*/  UTMALDG.5D [UR8], [UR6], desc[UR4] ;  /* 0x00000408060075b4 */ /* 0x0003e20008021000 */
[C---:B------:R-:W-:Y:S01]  /*9200*/  @P0 VIADD R106, R25.reuse, 0x21000 ;  /* 0x00021000196a0836 */ /* 0x040fe20000000000 */
[----:B------:R3:W-:Y:S10]  /*9210*/  UTMALDG.5D [UR24], [UR6], desc[UR4] ;  /* 0x00000418060075b4 */ /* 0x0007f40008021000 */
[----:B------:R4:W-:Y:S01]  /*9220*/  UTMALDG.5D [UR56], [UR6], desc[UR4] ;  /* 0x00000438060075b4 */ /* 0x0009e20008021000 */
[----:B-1----:R-:W-:Y:S01]  /*9230*/  @P0 R2UR UR8, R106 ;  /* 0x000000006a0802ca */ /* 0x002fe200000e0000 */
[----:B------:R-:W-:Y:S01]  /*9240*/  UMOV UR10, UR59 ;  /* 0x0000003b000a7c82 */ /* 0x000fe20008000000 */
[C---:B------:R-:W-:Y:S01]  /*9250*/  @P0 VIADD R106, R25.reuse, 0x21400 ;  /* 0x00021400196a0836 */ /* 0x040fe20000000000 */
[----:B------:R-:W-:Y:S01]  /*9260*/  UMOV UR11, UR10 ;  /* 0x0000000a000b7c82 */ /* 0x000fe20008000000 */
[----:B------:R-:W-:Y:S03]  /*9270*/  UMOV UR10, UR26 ;  /* 0x0000001a000a7c82 */ /* 0x000fe60008000000 */
[----:B------:R-:W-:Y:S01]  /*9280*/  @P0 R2UR UR48, R106 ;  /* 0x000000006a3002ca */ /* 0x000fe200000e0000 */
[C---:B------:R-:W-:Y:S05]  /*9290*/  @P0 VIADD R106, R25.reuse, 0x21800 ;  /* 0x00021800196a0836 */ /* 0x040fea0000000000 */
[----:B------:R1:W-:Y:S01]  /*92a0*/  UTMALDG.5D [UR8], [UR6], desc[UR4] ;  /* 0x00000408060075b4 */ /* 0x0003e20008021000 */
[----:B---3--:R-:W-:Y:S01]  /*92b0*/  @P0 R2UR UR24, R106 ;  /* 0x000000006a1802ca */ /* 0x008fe200000e0000 */
[----:B------:R-:W-:Y:S01]  /*92c0*/  @P0 VIADD R106, R25, 0x21c00 ;  /* 0x00021c00196a0836 */ /* 0x000fe20000000000 */
[----:B----4-:R-:W-:Y:S04]  /*92d0*/  R2UR UR59, R33 ;  /* 0x00000000213b72ca */ /* 0x010fe800000e0000 */
[----:B------:R-:W-:Y:S01]  /*92e0*/  @P0 R2UR UR40, R106 ;  /* 0x000000006a2802ca */ /* 0x000fe200000e0000 */
[----:B------:R3:W-:Y:S01]  /*92f0*/  UTMALDG.5D [UR48], [UR6], desc[UR4] ;  /* 0x00000430060075b4 */ /* 0x0007e20008021000 */
[C---:B------:R-:W-:Y:S01]  /*9300*/  @P0 VIADD R106, R25.reuse, 0x22000 ;  /* 0x00022000196a0836 */ /* 0x040fe20000000000 */
[----:B-1----:R-:W-:Y:S01]  /*9310*/  UMOV UR8, UR51 ;  /* 0x0000003300087c82 */ /* 0x002fe20008000000 */
[----:B------:R-:W-:Y:S01]  /*9320*/  UMOV UR10, UR43 ;  /* 0x0000002b000a7c82 */ /* 0x000fe20008000000 */
[----:B------:R-:W-:Y:S02]  /*9330*/  UMOV UR27, UR8 ;  /* 0x00000008001b7c82 */ /* 0x000fe40008000000 */
[----:B------:R-:W-:Y:S01]  /*9340*/  @P0 R2UR UR8, R106 ;  /* 0x000000006a0802ca */ /* 0x000fe200000e0000 */
[----:B------:R1:W-:Y:S01]  /*9350*/  UTMALDG.5D [UR24], [UR6], desc[UR4] ;  /* 0x00000418060075b4 */ /* 0x0003e20008021000 */
[----:B------:R-:W-:Y:S01]  /*9360*/  UMOV UR11, UR10 ;  /* 0x0000000a000b7c82 */ /* 0x000fe20008000000 */
[----:B------:R-:W-:Y:S01]  /*9370*/  UMOV UR10, UR26 ;  /* 0x0000001a000a7c82 */ /* 0x000fe20008000000 */
[C---:B------:R-:W-:Y:S01]  /*9380*/  @P0 VIADD R106, R25.reuse, 0x22400 ;  /* 0x00022400196a0836 */ /* 0x040fe20000000000 */
[----:B---3--:R-:W-:Y:S01]  /*9390*/  R2UR UR51, R32 ;  /* 0x00000000203372ca */ /* 0x008fe200000e0000 */
[----:B------:R3:W-:Y:S03]  /*93a0*/  UTMALDG.5D [UR40], [UR6], desc[UR4] ;  /* 0x00000428060075b4 */ /* 0x0007e60008021000 */
[----:B------:R-:W-:Y:S01]  /*93b0*/  @P0 R2UR UR56, R106 ;  /* 0x000000006a3802ca */ /* 0x000fe200000e0000 */
[C---:B------:R-:W-:Y:S03]  /*93c0*/  @P0 VIADD R106, R25.reuse, 0x22800 ;  /* 0x00022800196a0836 */ /* 0x040fe60000000000 */
[----:B------:R4:W-:Y:S09]  /*93d0*/  UTMALDG.5D [UR8], [UR6], desc[UR4] ;  /* 0x00000408060075b4 */ /* 0x0009f20008021000 */
[----:B------:R5:W-:Y:S01]  /*93e0*/  UTMALDG.5D [UR56], [UR6], desc[UR4] ;  /* 0x00000438060075b4 */ /* 0x000be20008021000 */
[----:B-1----:R-:W-:Y:S01]  /*93f0*/  @P0 R2UR UR24, R106 ;  /* 0x000000006a1802ca */ /* 0x002fe200000e0000 */
[C---:B------:R-:W-:Y:S05]  /*9400*/  @P0 VIADD R106, R25.reuse, 0x22c00 ;  /* 0x00022c00196a0836 */ /* 0x040fea0000000000 */
[----:B------:R-:W-:Y:S01]  /*9410*/  @P0 R2UR UR48, R106 ;  /* 0x000000006a3002ca */ /* 0x000fe200000e0000 */
[----:B------:R-:W-:Y:S01]  /*9420*/  @P0 VIADD R106, R25, 0x23000 ;  /* 0x00023000196a0836 */ /* 0x000fe20000000000 */
[----:B---3--:R-:W-:Y:S01]  /*9430*/  R2UR UR43, R31 ;  /* 0x000000001f2b72ca */ /* 0x008fe200000e0000 */
[----:B----4-:R-:W-:Y:S01]  /*9440*/  UMOV UR8, UR59 ;  /* 0x0000003b00087c82 */ /* 0x010fe20008000000 */
[----:B------:R-:W-:Y:S01]  /*9450*/  UMOV UR10, UR51 ;  /* 0x00000033000a7c82 */ /* 0x000fe20008000000 */
[----:B------:R-:W-:Y:S01]  /*9460*/  UMOV UR27, UR8 ;  /* 0x00000008001b7c82 */ /* 0x000fe20008000000 */
[----:B------:R-:W-:Y:S01]  /*9470*/  @P0 R2UR UR8, R106 ;  /* 0x000000006a0802ca */ /* 0x000fe200000e0000 */
[----:B------:R1:W-:Y:S01]  /*9480*/  UTMALDG.5D [UR24], [UR6], desc[UR4] ;  /* 0x00000418060075b4 */ /* 0x0003e20008021000 */
[----:B------:R-:W-:Y:S01]  /*9490*/  UMOV UR11, UR10 ;  /* 0x0000000a000b7c82 */ /* 0x000fe20008000000 */
[----:B------:R-:W-:Y:S01]  /*94a0*/  UMOV UR10, UR26 ;  /* 0x0000001a000a7c82 */ /* 0x000fe20008000000 */
[C---:B------:R-:W-:Y:S01]  /*94b0*/  @P0 VIADD R106, R25.reuse, 0x23400 ;  /* 0x00023400196a0836 */ /* 0x040fe20000000000 */
[----:B-----5:R-:W-:Y:S02]  /*94c0*/  R2UR UR59, R30 ;  /* 0x000000001e3b72ca */ /* 0x020fe400000e0000 */
[----:B------:R3:W-:Y:S02]  /*94d0*/  UTMALDG.5D [UR48], [UR6], desc[UR4] ;  /* 0x00000430060075b4 */ /* 0x0007e40008021000 */
[----:B------:R-:W-:Y:S01]  /*94e0*/  @P0 R2UR UR40, R106 ;  /* 0x000000006a2802ca */ /* 0x000fe200000e0000 */
[C---:B------:R-:W-:Y:S03]  /*94f0*/  @P0 VIADD R106, R25.reuse, 0x23800 ;  /* 0x00023800196a0836 */ /* 0x040fe60000000000 */
[----:B------:R4:W-:Y:S09]  /*9500*/  UTMALDG.5D [UR8], [UR6], desc[UR4] ;  /* 0x00000408060075b4 */ /* 0x0009f20008021000 */
[----:B------:R5:W-:Y:S01]  /*9510*/  UTMALDG.5D [UR40], [UR6], desc[UR4] ;  /* 0x00000428060075b4 */ /* 0x000be20008021000 */
[----:B-1----:R-:W-:Y:S01]  /*9520*/  @P0 R2UR UR24, R106 ;  /* 0x000000006a1802ca */ /* 0x002fe200000e0000 */
[----:B------:R-:W-:Y:S05]  /*9530*/  @P0 VIADD R106, R25, 0x23c00 ;  /* 0x00023c00196a0836 */ /* 0x000fea0000000000 */
[----:B------:R-:W-:Y:S02]  /*9540*/  @P0 R2UR UR56, R106 ;  /* 0x000000006a3802ca */ /* 0x000fe400000e0000 */
[----:B---3--:R-:W-:Y:S01]  /*9550*/  R2UR UR51, R29 ;  /* 0x000000001d3372ca */ /* 0x008fe200000e0000 */
[----:B----4-:R-:W-:Y:S01]  /*9560*/  UMOV UR8, UR43 ;  /* 0x0000002b00087c82 */ /* 0x010fe20008000000 */
[----:B------:R-:W-:Y:S01]  /*9570*/  UMOV UR10, UR59 ;  /* 0x0000003b000a7c82 */ /* 0x000fe20008000000 */
[----:B------:R-:W-:Y:S01]  /*9580*/  UMOV UR27, UR8 ;  /* 0x00000008001b7c82 */ /* 0x000fe20008000000 */
[----:B------:R-:W-:Y:S01]  /*9590*/  UMOV UR11, UR10 ;  /* 0x0000000a000b7c82 */ /* 0x000fe20008000000 */
[----:B------:R-:W-:Y:S01]  /*95a0*/  UTMALDG.5D [UR24], [UR6], desc[UR4] ;  /* 0x00000418060075b4 */ /* 0x000fe20008021000 */
[----:B------:R-:W-:Y:S01]  /*95b0*/  UMOV UR10, UR26 ;  /* 0x0000001a000a7c82 */ /* 0x000fe20008000000 */
[----:B-----5:R-:W-:Y:S04]  /*95c0*/  R2UR UR43, R28 ;  /* 0x000000001c2b72ca */ /* 0x020fe800000e0000 */
[----:B------:R1:W-:Y:S02]  /*95d0*/  UTMALDG.5D [UR56], [UR6], desc[UR4] ;  /* 0x00000438060075b4 */ /* 0x0003e40008021000 */
[----:B-1----:R-:W-:Y:S01]  /*95e0*/  R2UR.FILL UR59, R105 ;  /* 0x00000000693b72ca */ /* 0x002fe200004e0000 */
        /* <DEDUP_REMOVED lines=9> */
[----:B------:R-:W-:Y:S01]  /*9680*/  UMOV UR10, UR43 ;  /* 0x0000002b000a7c82 */ /* 0x000fe20008000000 */
[----:B------:R-:W-:Y:S01]  /*9690*/  UMOV UR27, UR8 ;  /* 0x00000008001b7c82 */ /* 0x000fe20008000000 */
[----:B------:R-:W-:Y:S01]  /*96a0*/  UMOV UR11, UR10 ;  /* 0x0000000a000b7c82 */ /* 0x000fe20008000000 */
[----:B------:R-:W-:Y:S01]  /*96b0*/  UMOV UR10, UR26 ;  /* 0x0000001a000a7c82 */ /* 0x000fe20008000000 */
[----:B---3--:R-:W-:Y:S01]  /*96c0*/  R2UR.FILL UR51, R104 ;  /* 0x00000000683372ca */ /* 0x008fe200004e0000 */
[C---:B------:R-:W-:Y:S05]  /*96d0*/  @P0 VIADD R104, R25.reuse, 0x24800 ;  /* 0x0002480019680836 */ /* 0x040fea0000000000 */
[----:B------:R-:W-:Y:S01]  /*96e0*/  @P0 R2UR UR24, R104 ;  /* 0x00000000681802ca */ /* 0x000fe200000e0000 */
[----:B------:R-:W-:Y:S05]  /*96f0*/  @P0 VIADD R104, R25, 0x24c00 ;  /* 0x00024c0019680836 */ /* 0x000fea0000000000 */
[----:B------:R-:W-:Y:S01]  /*9700*/  @P0 R2UR UR40, R104 ;  /* 0x00000000682802ca */ /* 0x000fe200000e0000 */
[----:B------:R-:W-:Y:S06]  /*9710*/  VIADD R104, R16, 0x1 ;  /* 0x0000000110687836 */ /* 0x000fec0000000000 */
[----:B------:R1:W-:Y:S06]  /*9720*/  UTMALDG.5D [UR24], [UR6], desc[UR4] ;  /* 0x00000418060075b4 */ /* 0x0003ec0008021000 */
[----:B------:R3:W-:Y:S01]  /*9730*/  UTMALDG.5D [UR40], [UR6], desc[UR4] ;  /* 0x00000428060075b4 */ /* 0x0007e20008021000 */
[----:B-1----:R-:W-:Y:S01]  /*9740*/  UMOV UR27, UR67 ;  /* 0x00000043001b7c82 */ /* 0x002fe20008000000 */
[----:B---3--:R-:W-:Y:S01]  /*9750*/  R2UR.FILL UR43, R103 ;  /* 0x00000000672b72ca */ /* 0x008fe200004e0000 */
[----:B------:R-:W-:Y:S05]  /*9760*/  @P0 VIADD R103, R25, 0x25000 ;  /* 0x0002500019670836 */ /* 0x000fea0000000000 */
[----:B------:R-:W-:Y:S01]  /*9770*/  @P0 R2UR UR8, R103 ;  /* 0x00000000670802ca */ /* 0x000fe200000e0000 */
[----:B------:R-:W-:Y:S05]  /*9780*/  @P0 VIADD R103, R25, 0x25400 ;  /* 0x0002540019670836 */ /* 0x000fea0000000000 */
[----:B------:R-:W-:Y:S01]  /*9790*/  @P0 R2UR UR64, R103 ;  /* 0x00000000674002ca */ /* 0x000fe200000e0000 */
[----:B------:R-:W-:Y:S05]  /*97a0*/  @P0 VIADD R103, R25, 0x25800 ;  /* 0x0002580019670836 */ /* 0x000fea0000000000 */
[----:B------:R-:W-:Y:S01]  /*97b0*/  @P0 R2UR UR24, R103 ;  /* 0x00000000671802ca */ /* 0x000fe200000e0000 */
[----:B------:R1:W-:Y:S01]  /*97c0*/  UTMALDG.5D [UR8], [UR6], desc[UR4] ;  /* 0x00000408060075b4 */ /* 0x0003e20008021000 */
[----:B------:R-:W-:Y:S05]  /*97d0*/  @P0 VIADD R103, R25, 0x25c00 ;  /* 0x00025c0019670836 */ /* 0x000fea0000000000 */
[----:B------:R-:W-:Y:S01]  /*97e0*/  @P0 R2UR UR56, R103 ;  /* 0x00000000673802ca */ /* 0x000fe200000e0000 */
[----:B------:R-:W-:Y:S01]  /*97f0*/  @P0 VIADD R103, R25, 0x26000 ;  /* 0x0002600019670836 */ /* 0x000fe20000000000 */
[----:B------:R-:W-:Y:S04]  /*9800*/  UTMALDG.5D [UR64], [UR6], desc[UR4] ;  /* 0x00000440060075b4 */ /* 0x000fe80008021000 */
[----:B------:R3:W-:Y:S07]  /*9810*/  UTMALDG.5D [UR24], [UR6], desc[UR4] ;  /* 0x00000418060075b4 */ /* 0x0007ee0008021000 */
[----:B------:R-:W-:Y:S01]  /*9820*/  UTMALDG.5D [UR56], [UR6], desc[UR4] ;  /* 0x00000438060075b4 */ /* 0x000fe20008021000 */
[----:B-1----:R-:W-:Y:S01]  /*9830*/  @P0 R2UR UR8, R103 ;  /* 0x00000000670802ca */ /* 0x002fe200000e0000 */
[----:B------:R-:W-:Y:S01]  /*9840*/  UMOV UR11, UR59 ;  /* 0x0000003b000b7c82 */ /* 0x000fe20008000000 */
[----:B------:R-:W-:Y:S05]  /*9850*/  @P0 VIADD R103, R25, 0x26400 ;  /* 0x0002640019670836 */ /* 0x000fea0000000000 */
[----:B------:R-:W-:Y:S01]  /*9860*/  @P0 R2UR UR48, R103 ;  /* 0x00000000673002ca */ /* 0x000fe200000e0000 */
[----:B------:R-:W-:Y:S05]  /*9870*/  @P0 VIADD R103, R25, 0x26800 ;  /* 0x0002680019670836 */ /* 0x000fea0000000000 */
[----:B------:R1:W-:Y:S01]  /*9880*/  UTMALDG.5D [UR8], [UR6], desc[UR4] ;  /* 0x00000408060075b4 */ /* 0x0003e20008021000 */
[----:B---3--:R-:W-:Y:S01]  /*9890*/  @P0 R2UR UR24, R103 ;  /* 0x00000000671802ca */ /* 0x008fe200000e0000 */
[----:B------:R-:W-:Y:S01]  /*98a0*/  @P0 VIADD R103, R25, 0x26c00 ;  /* 0x00026c0019670836 */ /* 0x000fe20000000000 */
[----:B------:R-:W-:Y:S04]  /*98b0*/  UMOV UR27, UR51 ;  /* 0x00000033001b7c82 */ /* 0x000fe80008000000 */
[----:B------:R-:W-:Y:S01]  /*98c0*/  UTMALDG.5D [UR48], [UR6], desc[UR4] ;  /* 0x00000430060075b4 */ /* 0x000fe20008021000 */
[----:B------:R-:W-:Y:S01]  /*98d0*/  @P0 R2UR UR40, R103 ;  /* 0x00000000672802ca */ /* 0x000fe200000e0000 */
[----:B------:R-:W-:Y:S05]  /*98e0*/  @P0 VIADD R103, R25, 0x27000 ;  /* 0x0002700019670836 */ /* 0x000fea0000000000 */
        /* <DEDUP_REMOVED lines=18> */
[----:B------:R-:W-:Y:S01]  /*9a10*/  IMAD.U32 R25, RZ, RZ, UR31 ;  /* 0x0000001fff197e24 */ /* 0x000fe2000f8e00ff */
[----:B------:R-:W-:Y:S01]  /*9a20*/  ISETP.GT.U32.AND P0, PT, R27, 0x1, PT ;  /* 0x000000011b00780c */ /* 0x000fe20003f04070 */
[----:B------:R-:W-:Y:S01]  /*9a30*/  IMAD.MOV.U32 R27, RZ, RZ, R103 ;  /* 0x000000ffff1b7224 */ /* 0x000fe200078e0067 */
[----:B------:R-:W-:Y:S01]  /*9a40*/  UMOV UR11, UR19 ;  /* 0x00000013000b7c82 */ /* 0x000fe20008000000 */
[----:B------:R-:W-:Y:S05]  /*9a50*/  VIADD R25, R25, 0x1 ;  /* 0x0000000119197836 */ /* 0x000fea0000000000 */
[C---:B------:R-:W-:Y:S03]  /*9a60*/  ISETP.NE.AND P6, PT, R25.reuse, R24, PT ;  /* 0x000000181900720c */ /* 0x040fe60003fc5270 */
[----:B------:R1:W-:Y:S01]  /*9a70*/  UTMALDG.5D [UR8], [UR6], desc[UR4] ;  /* 0x00000408060075b4 */ /* 0x0003e20008021000 */
[----:B------:R-:W-:Y:S01]  /*9a80*/  SEL R106, R25, RZ, P6 ;  /* 0x000000ff196a7207 */ /* 0x000fe20003000000 */
[----:B------:R-:W-:Y:S08]  /*9a90*/  IMAD.MOV.U32 R25, RZ, RZ, R109 ;  /* 0x000000ffff197224 */ /* 0x000ff000078e006d */
[----:B------:R-:W-:Y:S05]  /*9aa0*/  @P6 IMAD R105, RZ, RZ, UR23 ;  /* 0x00000017ff696e24 */ /* 0x000fea000f8e02ff */
[C---:B------:R-:W-:Y:S04]  /*9ab0*/  ISETP.NE.AND P5, PT, R105.reuse, R8, PT ;  /* 0x000000086900720c */ /* 0x040fe80003fa5270 */
[----:B------:R-:W-:Y:S09]  /*9ac0*/  SEL R105, R105, RZ, P5 ;  /* 0x000000ff69697207 */ /* 0x000ff20002800000 */
[----:B------:R-:W-:Y:S05]  /*9ad0*/  @P5 IMAD R108, RZ, RZ, UR15 ;  /* 0x0000000fff6c5e24 */ /* 0x000fea000f8e02ff */
[C---:B------:R-:W-:Y:S04]  /*9ae0*/  ISETP.NE.AND P4, PT, R108.reuse, R9, PT ;  /* 0x000000096c00720c */ /* 0x040fe80003f85270 */
[----:B------:R-:W-:Y:S02]  /*9af0*/  SEL R103, R108, RZ, P4 ;  /* 0x000000ff6c677207 */ /* 0x000fe40002000000 */
[----:B-1----:R-:W-:Y:S02]  /*9b00*/  R2UR UR6, R106 ;  /* 0x000000006a0672ca */ /* 0x002fe400000e0000 */
[----:B------:R-:W-:Y:S05]  /*9b10*/  R2UR UR5, R105 ;  /* 0x00000000690572ca */ /* 0x000fea00000e0000 */
[----:B------:R-:W-:Y:S01]  /*9b20*/  @P4 IMAD.MOV R104, RZ, RZ, R16 ;  /* 0x000000ffff684224 */ /* 0x000fe200078e0210 */
[----:B------:R-:W-:Y:S03]  /*9b30*/  R2UR UR4, R103 ;  /* 0x00000000670472ca */ /* 0x000fe600000e0000 */
[----:B------:R-:W-:Y:S02]  /*9b40*/  IMAD.MOV.U32 R16, RZ, RZ, R104 ;  /* 0x000000ffff107224 */ /* 0x000fe400078e0068 */
[----:B------:R-:W-:Y:S02]  /*9b50*/  IMAD.U32 R108, RZ, RZ, UR6 ;  /* 0x00000006ff6c7e24 */ /* 0x000fe4000f8e00ff */
[----:B------:R-:W-:Y:S06]  /*9b60*/  IMAD.U32 R110, RZ, RZ, UR5 ;  /* 0x00000005ff6e7e24 */ /* 0x000fec000f8e00ff */
[----:B------:R-:W-:Y:S01]  /*9b70*/  IMAD.U32 R111, RZ, RZ, UR4 ;  /* 0x00000004ff6f7e24 */ /* 0x000fe2000f8e00ff */
[----:B--2---:R-:W-:Y:S06]  /*9b80*/  @P0 BRA `(.L_x_28) ;  /* 0xffffffdc001c0947 */ /* 0x004fec000383ffff */
.L_x_23:
[----:B--2---:R-:W-:Y:S01]  /*9b90*/  SHF.L.U32 R3, R17, 0x1f, RZ ;  /* 0x0000001f11037819 */ /* 0x004fe200000006ff */
[----:B------:R-:W-:-:S03]  /*9ba0*/  NOP ;  /* 0x0000000000007918 */ /* 0x000fc60000000000 */
[----:B------:R-:W2:Y:S02]  /*9bb0*/  SYNCS.PHASECHK.TRANS64.TRYWAIT P0, [R4+URZ+0x80], R3 ;  /* 0x00008003040075a7 */ /* 0x000ea400080011ff */
[----:B--2---:R-:W-:Y:S05]  /*9bc0*/  @!P0 BRA `(.L_x_29) ;  /* 0x0000009800188947 */ /* 0x004fea0003800000 */
.L_x_160:
[----:B------:R-:W2:Y:S01]  /*9bd0*/  LDS.128 R28, [R4+0xc0] ;  /* 0x0000c000041c7984 */ /* 0x000ea20000000c00 */
[----:B------:R-:W3:Y:S01]  /*9be0*/  LDC R0, c[0x0][0xc30] ;  /* 0x00030c00ff007b82 */ /* 0x000ee20000000800 */
[----:B-1----:R-:W-:Y:S01]  /*9bf0*/  ISETP.GE.AND P3, PT, R26, 0x1, PT ;  /* 0x000000011a00780c */ /* 0x002fe20003f66270 */
[----:B------:R-:W-:Y:S01]  /*9c00*/  VIADD R2, R4, 0x88 ;  /* 0x0000008804027836 */ /* 0x000fe20000000000 */
[----:B------:R-:W-:Y:S01]  /*9c10*/  @!PT LDS RZ, [RZ] ;  /* 0x00000000fffff984 */ /* 0x000fe20000000800 */
[----:B------:R-:W-:Y:S01]  /*9c20*/  @!PT LDS RZ, [RZ] ;  /* 0x00000000fffff984 */ /* 0x000fe20000000800 */
[----:B------:R-:W-:Y:S01]  /*9c30*/  @!PT LDS RZ, [RZ] ;  /* 0x00000000fffff984 */ /* 0x000fe20000000800 */
[----:B------:R-:W-:Y:S01]  /*9c40*/  @!PT LDS RZ, [RZ] ;  /* 0x00000000fffff984 */ /* 0x000fe20000000800 */
[----:B------:R1:W-:Y:S06]  /*9c50*/  MEMBAR.ALL.CTA ;  /* 0x0000000000007992 */ /* 0x0003ec0000008000 */
[----:B-1----:R-:W1:Y:S01]  /*9c60*/  FENCE.VIEW.ASYNC.S ;  /* 0x00000000000073c6 */ /* 0x002e620000000000 */
[----:B------:R-:W-:-:S02]  /*9c70*/  PRMT R2, RZ, 0x654, R2 ;  /* 0x00000654ff027816 */ /* 0x000fc40000000002 */
[----:B---3--:R-:W-:Y:S02]  /*9c80*/  ISETP.NE.AND P0, PT, R0, 0x1, PT ;  /* 0x000000010000780c */ /* 0x008fe40003f05270 */
[----:B-1----:R1:W-:Y:S01]  /*9c90*/  SYNCS.ARRIVE.TRANS64.RED.A1T0 RZ, [R2+URZ], RZ ;  /* 0x000000ff02ff79a7 */ /* 0x0023e200081004ff */
[----:B--2---:R-:W-:-:S13]  /*9ca0*/  LOP3.LUT P6, RZ, R30, 0x1, RZ, 0xc0, !PT ;  /* 0x000000011eff7812 */ /* 0x004fda00078cc0ff */
[----:B------:R-:W-:Y:S02]  /*9cb0*/  @P6 MOV R15, R28 ;  /* 0x0000001c000f6202 */ /* 0x000fe40000000f00 */
[----:B------:R-:W-:Y:S01]  /*9cc0*/  @P6 LOP3.LUT R13, R29, 0xffff, RZ, 0xc0, !PT ;  /* 0x0000ffff1d0d6812 */ /* 0x000fe200078ec0ff */
[----:B------:R-:W-:Y:S06]  /*9cd0*/  @!P3 BRA `(.L_x_30) ;  /* 0x0000000000b8b947 */ /* 0x000fec0003800000 */
[----:B------:R-:W2:Y:S01]  /*9ce0*/  LDC.64 R6, c[0x0][0xc18] ;  /* 0x00030600ff067b82 */ /* 0x000ea20000000a00 */
[----:B------:R-:W-:-:S07]  /*9cf0*/  ISETP.NE.AND P5, PT, R26, 0x1, PT ;  /* 0x000000011a00780c */ /* 0x000fce0003fa5270 */
[----:B------:R-:W3:Y:S08]  /*9d00*/  LDC.64 R8, c[0x0][0xc10] ;  /* 0x00030400ff087b82 */ /* 0x000ef00000000a00 */
[----:B------:R-:W4:Y:S08]  /*9d10*/  LDC R0, c[0x0][0xc20] ;  /* 0x00030800ff007b82 */ /* 0x000f300000000800 */
[----:B------:R-:W4:Y:S01]  /*9d20*/  LDC R16, c[0x0][0xc0c] ;  /* 0x00030300ff107b82 */ /* 0x000f220000000800 */
[----:B--2---:R-:W-:Y:S01]  /*9d30*/  IMAD.HI.U32 R5, R12, R7, RZ ;  /* 0x000000070c057227 */ /* 0x004fe200078e00ff */
[----:B------:R-:W-:-:S03]  /*9d40*/  ISETP.NE.AND P3, PT, R6, 0x1, PT ;  /* 0x000000010600780c */ /* 0x000fc60003f65270 */
[----:B------:R-:W-:-:S03]  /*9d50*/  IMAD.HI.U32 R7, R13, R7, RZ ;  /* 0x000000070d077227 */ /* 0x000fc600078e00ff */
[----:B-1----:R-:W1:Y:S01]  /*9d60*/  LDC.64 R2, c[0x0][0xc28] ;  /* 0x00030a00ff027b82 */ /* 0x002e620000000a00 */
[----:B---3--:R-:W-:-:S04]  /*9d70*/  IMAD.HI.U32 R24, R11, R8, RZ ;  /* 0x000000080b187227 */ /* 0x008fc800078e00ff */
[----:B------:R-:W-:Y:S01]  /*9d80*/  IMAD.HI.U32 R28, R15, R8, RZ ;  /* 0x000000080f1c7227 */ /* 0x000fe200078e00ff */
[----:B------:R-:W-:Y:S02]  /*9d90*/  SHF.R.U32.HI R24, RZ, R9, R24 ;  /* 0x00000009ff187219 */ /* 0x000fe40000011618 */
[-C--:B----4-:R-:W-:Y:S02]  /*9da0*/  SHF.R.U32.HI R5, RZ, R0.reuse, R5 ;  /* 0x00000000ff057219 */ /* 0x090fe40000011605 */
[----:B------:R-:W-:Y:S02]  /*9db0*/  SHF.R.U32.HI R0, RZ, R0, R7 ;  /* 0x00000000ff007219 */ /* 0x000fe40000011607 */
[----:B------:R-:W-:Y:S02]  /*9dc0*/  SEL R5, R12, R5, !P3 ;  /* 0x000000050c057207 */ /* 0x000fe40005800000 */
[----:B------:R-:W-:Y:S02]  /*9dd0*/  SHF.R.U32.HI R28, RZ, R9, R28 ;  /* 0x00000009ff1c7219 */ /* 0x000fe4000001161c */
[----:B------:R-:W-:-:S02]  /*9de0*/  ISETP.NE.AND P4, PT, R16, 0x1, PT ;  /* 0x000000011000780c */ /* 0x000fc40003f85270 */
[----:B------:R-:W-:Y:S02]  /*9df0*/  SEL R7, R13, R0, !P3 ;  /* 0x000000000d077207 */ /* 0x000fe40005800000 */
[----:B------:R-:W-:Y:S02]  /*9e00*/  SEL R21, R11, R24, !P4 ;  /* 0x000000180b157207 */ /* 0x000fe40006000000 */
[----:B------:R-:W-:Y:S01]  /*9e10*/  SEL R9, R15, R28, !P4 ;  /* 0x0000001c0f097207 */ /* 0x000fe20006000000 */
[----:B-1----:R-:W-:-:S04]  /*9e20*/  IMAD.HI.U32 R24, R5, R2, RZ ;  /* 0x0000000205187227 */ /* 0x002fc800078e00ff */
[----:B------:R-:W-:Y:S01]  /*9e30*/  IMAD.HI.U32 R8, R21, R2, RZ ;  /* 0x0000000215087227 */ /* 0x000fe200078e00ff */
[----:B------:R-:W-:-:S04]  /*9e40*/  @P5 SHF.R.U32.HI R5, RZ, R3, R24 ;  /* 0x00000003ff055219 */ /* 0x000fc80000011618 */
[----:B------:R-:W-:Y:S01]  /*9e50*/  @P5 SHF.R.U32.HI R21, RZ, R3, R8 ;  /* 0x00000003ff155219 */ /* 0x000fe20000011608 */
[----:B------:R-:W-:-:S04]  /*9e60*/  IMAD R5, R26, R5, RZ ;  /* 0x000000051a057224 */ /* 0x000fc800078e02ff */
[----:B------:R-:W-:Y:S01]  /*9e70*/  IMAD R0, R26, R21, RZ ;  /* 0x000000151a007224 */ /* 0x000fe200078e02ff */
[C---:B------:R-:W-:Y:S02]  /*9e80*/  ISETP.GE.AND P3, PT, R7.reuse, R5, PT ;  /* 0x000000050700720c */ /* 0x040fe40003f66270 */
[----:B------:R-:W-:Y:S02]  /*9e90*/  IADD3 R5, PT, PT, -R7, RZ, RZ ;  /* 0x000000ff07057210 */ /* 0x000fe40007ffe1ff */
[----:B------:R-:W-:Y:S01]  /*9ea0*/  ISETP.GE.OR P3, PT, R9, R0, P3 ;  /* 0x000000000900720c */ /* 0x000fe20001f66670 */
[----:B------:R-:W-:-:S04]  /*9eb0*/  IMAD.HI.U32 R0, R7, R2, RZ ;  /* 0x0000000207007227 */ /* 0x000fc800078e00ff */
[----:B------:R-:W-:Y:S01]  /*9ec0*/  IMAD R5, R6, R5, R13 ;  /* 0x0000000506057224 */ /* 0x000fe200078e020d */
[----:B------:R-:W-:-:S04]  /*9ed0*/  SHF.R.U32.HI R0, RZ, R3, R0 ;  /* 0x00000003ff007219 */ /* 0x000fc80000011600 */
[----:B------:R-:W-:-:S03]  /*9ee0*/  SEL R0, R7, R0, !P5 ;  /* 0x0000000007007207 */ /* 0x000fc60006800000 */
[----:B------:R-:W-:-:S04]  /*9ef0*/  @!P3 IMAD.HI.U32 R8, R9, R2, RZ ;  /* 0x000000020908b227 */ /* 0x000fc800078e00ff */
[----:B------:R-:W-:Y:S01]  /*9f00*/  IMAD.MOV R2, RZ, RZ, -R0 ;  /* 0x000000ffff027224 */ /* 0x000fe200078e0a00 */
[----:B------:R-:W-:-:S03]  /*9f10*/  @!P3 SHF.R.U32.HI R8, RZ, R3, R8 ;  /* 0x00000003ff08b219 */ /* 0x000fc60000011608 */
[----:B------:R-:W-:Y:S01]  /*9f20*/  IMAD R2, R26, R2, R7 ;  /* 0x000000021a027224 */ /* 0x000fe200078e0207 */
[----:B------:R-:W-:-:S05]  /*9f30*/  @!P3 SEL R3, R9, R8, !P5 ;  /* 0x000000080903b207 */ /* 0x000fca0006800000 */
[--C-:B------:R-:W-:Y:S02]  /*9f40*/  @!P3 IMAD.IADD R0, R0, 0x1, -R3.reuse ;  /* 0x000000010000b824 */ /* 0x100fe400078e0a03 */
[----:B------:R-:W-:Y:S01]  /*9f50*/  @!P3 IMAD R3, R2, R21, R3 ;  /* 0x000000150203b224 */ /* 0x000fe200078e0203 */
[----:B------:R-:W-:Y:S01]  /*9f60*/  IADD3 R2, PT, PT, -R9, RZ, RZ ;  /* 0x000000ff09027210 */ /* 0x000fe20007ffe1ff */
[----:B------:R-:W-:Y:S02]  /*9f70*/  @!P3 IMAD R7, R26, R0, R9 ;  /* 0x000000001a07b224 */ /* 0x000fe400078e0209 */
[----:B------:R-:W-:Y:S02]  /*9f80*/  @!P3 IMAD.MOV.U32 R9, RZ, RZ, R3 ;  /* 0x000000ffff09b224 */ /* 0x000fe400078e0003 */
[----:B------:R-:W-:Y:S02]  /*9f90*/  IMAD R2, R16, R2, R15 ;  /* 0x0000000210027224 */ /* 0x000fe400078e020f */
[----:B------:R-:W-:-:S02]  /*9fa0*/  IMAD R13, R7, R6, R5 ;  /* 0x00000006070d7224 */ /* 0x000fc400078e0205 */
[----:B------:R-:W-:Y:S02]  /*9fb0*/  IMAD R15, R9, R16, R2 ;  /* 0x00000010090f7224 */ /* 0x000fe400078e0202 */
.L_x_30:
[----:B------:R-:W-:Y:S05]  /*9fc0*/  @P0 BRA `(.L_x_31) ;  /* 0x0000000000400947 */ /* 0x000fea0003800000 */
[----:B------:R-:W2:Y:S08]  /*9fd0*/  LDC.64 R6, c[0x0][0xc10] ;  /* 0x00030400ff067b82 */ /* 0x000eb00000000a00 */
[----:B-1----:R-:W1:Y:S08]  /*9fe0*/  LDC.64 R2, c[0x0][0xc18] ;  /* 0x00030600ff027b82 */ /* 0x002e700000000a00 */
[----:B------:R-:W3:Y:S08]  /*9ff0*/  LDC R0, c[0x0][0xc20] ;  /* 0x00030800ff007b82 */ /* 0x000ef00000000800 */
[----:B------:R-:W4:Y:S01]  /*a000*/  LDC R8, c[0x0][0xc0c] ;  /* 0x00030300ff087b82 */ /* 0x000f220000000800 */
[----:B--2---:R-:W-:-:S05]  /*a010*/  IMAD.HI.U32 R6, R15, R6, RZ ;  /* 0x000000060f067227 */ /* 0x004fca00078e00ff */
[----:B------:R-:W-:Y:S01]  /*a020*/  SHF.R.U32.HI R6, RZ, R7, R6 ;  /* 0x00000007ff067219 */ /* 0x000fe20000011606 */
[----:B-1----:R-:W-:Y:S01]  /*a030*/  IMAD.HI.U32 R3, R13, R3, RZ ;  /* 0x000000030d037227 */ /* 0x002fe200078e00ff */
[----:B------:R-:W-:-:S04]  /*a040*/  ISETP.NE.AND P0, PT, R2, 0x1, PT ;  /* 0x000000010200780c */ /* 0x000fc80003f05270 */
[----:B---3--:R-:W-:-:S04]  /*a050*/  SHF.R.U32.HI R0, RZ, R0, R3 ;  /* 0x00000000ff007219 */ /* 0x008fc80000011603 */
[----:B------:R-:W-:Y:S02]  /*a060*/  SEL R0, R13, R0, !P0 ;  /* 0x000000000d007207 */ /* 0x000fe40004000000 */
[----:B----4-:R-:W-:-:S04]  /*a070*/  ISETP.NE.AND P3, PT, R8, 0x1, PT ;  /* 0x000000010800780c */ /* 0x010fc80003f65270 */
[----:B------:R-:W-:-:S05]  /*a080*/  SEL R3, R15, R6, !P3 ;  /* 0x000000060f037207 */ /* 0x000fca0005800000 */
[----:B------:R-:W-:Y:S02]  /*a090*/  IMAD.IADD R5, R0, 0x1, -R3 ;  /* 0x0000000100057824 */ /* 0x000fe400078e0a03 */
[----:B------:R-:W-:Y:S02]  /*a0a0*/  IMAD.IADD R0, R3, 0x1, -R0 ;  /* 0x0000000103007824 */ /* 0x000fe400078e0a00 */
[----:B------:R-:W-:Y:S02]  /*a0b0*/  IMAD R15, R5, R8, R15 ;  /* 0x00000008050f7224 */ /* 0x000fe400078e020f */
[----:B------:R-:W-:-:S07]  /*a0c0*/  IMAD R13, R0, R2, R13 ;  /* 0x00000002000d7224 */ /* 0x000fce00078e020d */
.L_x_31:
[----:B------:R-:W-:Y:S01]  /*a0d0*/  PLOP3.LUT P3, PT, PT, PT, PT, 0x80, 0x8 ;  /* 0x000000000008781c */ /* 0x000fe20003f6f070 */
[----:B------:R-:W-:Y:S01]  /*a0e0*/  IMAD.IADD R41, R15, 0x1, R86 ;  /* 0x000000010f297824 */ /* 0x000fe200078e0256 */
[----:B------:R-:W-:Y:S01]  /*a0f0*/  LOP3.LUT R17, R17, 0x1, RZ, 0x3c, !PT ;  /* 0x0000000111117812 */ /* 0x000fe200078e3cff */
[----:B------:R-:W-:Y:S01]  /*a100*/  IMAD.MOV.U32 R25, RZ, RZ, R14 ;  /* 0x000000ffff197224 */ /* 0x000fe200078e000e */
[----:B------:R-:W-:Y:S01]  /*a110*/  IADD3 R16, PT, PT, R13, R84, RZ ;  /* 0x000000540d107210 */ /* 0x000fe20007ffe0ff */
[----:B------:R-:W-:Y:S08]  /*a120*/  @P6 BRA `(.L_x_32) ;  /* 0xffffff7000c86947 */ /* 0x000ff0000383ffff */
[----:B------:R-:W-:Y:S01]  /*a130*/  VIADD R4, R4, 0x18 ;  /* 0x0000001804047836 */ /* 0x000fe20000000000 */
[----:B------:R-:W-:Y:S01]  /*a140*/  SHF.L.U32 R0, R18, 0x1f, RZ ;  /* 0x0000001f12007819 */ /* 0x000fe200000006ff */
[C---:B------:R-:W-:Y:S02]  /*a150*/  VIADD R5, R109.reuse, 0x1 ;  /* 0x000000016d057836 */ /* 0x040fe40000000000 */
[----:B------:R-:W-:-:S03]  /*a160*/  IMAD R3, R109, 0x8, R4 ;  /* 0x000000086d037824 */ /* 0x000fc600078e0204 */
[C---:B------:R-:W-:Y:S01]  /*a170*/  ISETP.NE.AND P0, PT, R5.reuse, 0x3, PT ;  /* 0x000000030500780c */ /* 0x040fe20003f05270 */
[----:B------:R-:W2:Y:S03]  /*a180*/  SYNCS.PHASECHK.TRANS64.TRYWAIT P1, [R3+URZ], R0 ;  /* 0x00000000030075a7 */ /* 0x000ea600080211ff */
[----:B------:R-:W-:Y:S02]  /*a190*/  SEL R7, RZ, 0x1, P0 ;  /* 0x00000001ff077807 */ /* 0x000fe40000000000 */
[----:B------:R-:W-:Y:S02]  /*a1a0*/  SEL R5, R5, RZ, P0 ;  /* 0x000000ff05057207 */ /* 0x000fe40000000000 */
[----:B------:R-:W-:-:S03]  /*a1b0*/  LOP3.LUT R18, R18, R7, RZ, 0x3c, !PT ;  /* 0x0000000712127212 */ /* 0x000fc600078e3cff */
[----:B-1----:R-:W-:Y:S01]  /*a1c0*/  IMAD R2, R5, 0x8, R4 ;  /* 0x0000000805027824 */ /* 0x002fe200078e0204 */
[----:B------:R-:W-:Y:S01]  /*a1d0*/  SHF.L.U32 R7, R18, 0x1f, RZ ;  /* 0x0000001f12077819 */ /* 0x000fe200000006ff */
[----:B--2---:R-:W-:Y:S06]  /*a1e0*/  @!P1 BRA `(.L_x_33) ;  /* 0x0000009000a49947 */ /* 0x004fec0003800000 */
.L_x_161:
[----:B------:R-:W2:Y:S01]  /*a1f0*/  SYNCS.PHASECHK.TRANS64.TRYWAIT P1, [R2+URZ], R7 ;  /* 0x00000007020075a7 */ /* 0x000ea200080211ff */
[----:B------:R-:W-:-:S05]  /*a200*/  VIADD R5, R5, 0x1 ;  /* 0x0000000105057836 */ /* 0x000fca0000000000 */
[----:B------:R-:W-:-:S04]  /*a210*/  ISETP.NE.AND P0, PT, R5, 0x3, PT ;  /* 0x000000030500780c */ /* 0x000fc80003f05270 */
[----:B-1----:R-:W-:Y:S02]  /*a220*/  SEL R3, RZ, 0x1, P0 ;  /* 0x00000001ff037807 */ /* 0x002fe40000000000 */
[----:B------:R-:W-:Y:S02]  /*a230*/  SEL R5, R5, RZ, P0 ;  /* 0x000000ff05057207 */ /* 0x000fe40000000000 */
[----:B------:R-:W-:Y:S01]  /*a240*/  LOP3.LUT R3, R18, R3, RZ, 0x3c, !PT ;  /* 0x0000000312037212 */ /* 0x000fe200078e3cff */
[----:B--2---:R-:W-:Y:S06]  /*a250*/  @!P1 BRA `(.L_x_34) ;  /* 0x00000090009c9947 */ /* 0x004fec0003800000 */
.L_x_162:
[----:B------:R-:W-:Y:S02]  /*a260*/  LEA R5, R5, R4, 0x3 ;  /* 0x0000000405057211 */ /* 0x000fe400078e18ff */
[----:B------:R-:W-:-:S07]  /*a270*/  SHF.L.U32 R0, R3, 0x1f, RZ ;  /* 0x0000001f03007819 */ /* 0x000fce00000006ff */
.L_x_35:
[----:B--2---:R2:W3:Y:S02]  /*a280*/  SYNCS.PHASECHK.TRANS64.TRYWAIT P0, [R5+URZ], R0 ;  /* 0x00000000050075a7 */ /* 0x0044e400080011ff */
[----:B---3--:R-:W-:Y:S05]  /*a290*/  @!P0 NANOSLEEP.SYNCS 0x989680 ;  /* 0x009896800000895d */ /* 0x008fea0003900000 */
[----:B------:R-:W3:Y:S02]  /*a2a0*/  @!P0 SYNCS.PHASECHK.TRANS64 P0, [R5+URZ], R0 ;  /* 0x00000000050085a7 */ /* 0x000ee400080010ff */
[----:B---3--:R-:W-:Y:S05]  /*a2b0*/  @P0 EXIT ;  /* 0x000000000000094d */ /* 0x008fea0003800000 */
[----:B------:R-:W-:Y:S05]  /*a2c0*/  BRA `(.L_x_35) ;  /* 0xfffffffc00ec7947 */ /* 0x000fea000383ffff */
.L_x_16:
[----:B------:R-:W-:-:S04]  /*a2d0*/  ISETP.NE.AND P1, PT, R85, RZ, PT ;  /* 0x000000ff5500720c */ /* 0x000fc80003f25270 */
[----:B------:R-:W-:-:S13]  /*a2e0*/  ISETP.NE.OR P1, PT, R0, 0x1, P1 ;  /* 0x000000010000780c */ /* 0x000fda0000f25670 */
[----:B------:R-:W-:Y:S05]  /*a2f0*/  @P1 BRA `(.L_x_36) ;  /* 0x0000000000b41947 */ /* 0x000fea0003800000 */
[----:B--2---:R-:W1:Y:S01]  /*a300*/  S2UR UR6, SR_CgaCtaId ;  /* 0x00000000000679c3 */ /* 0x004e620000008800 */
[----:B------:R-:W-:Y:S01]  /*a310*/  MOV R0, 0x400 ;  /* 0x0000040000007802 */ /* 0x000fe20000000f00 */
[----:B------:R-:W-:Y:S01]  /*a320*/  IMAD.MOV.U32 R10, RZ, RZ, RZ ;  /* 0x000000ffff0a7224 */ /* 0x000fe200078e00ff */
[----:B------:R-:W-:Y:S01]  /*a330*/  ISETP.NE.AND P0, PT, R2, RZ, PT ;  /* 0x000000ff0200720c */ /* 0x000fe20003f05270 */
[----:B------:R-:W-:Y:S01]  /*a340*/  IMAD.MOV.U32 R9, RZ, RZ, 0x1 ;  /* 0x00000001ff097424 */ /* 0x000fe200078e00ff */
[----:B------:R-:W-:-:S13]  /*a350*/  R2UR UR4, R0 ;  /* 0x00000000000472ca */ /* 0x000fda00000e0000 */
[----:B-1----:R-:W-:-:S06]  /*a360*/  ULEA UR6, UR6, UR4, 0x18 ;  /* 0x0000000406067291 */ /* 0x002fcc000f8ec0ff */
[----:B------:R-:W-:-:S04]  /*a370*/  IMAD.U32 R0, RZ, RZ, UR6 ;  /* 0x00000006ff007e24 */ /* 0x000fc8000f8e00ff */
[----:B------:R-:W-:-:S05]  /*a380*/  VIADD R3, R0, 0x88 ;  /* 0x0000008800037836 */ /* 0x000fca0000000000 */
[----:B------:R-:W-:-:S07]  /*a390*/  PRMT R3, RZ, 0x654, R3 ;  /* 0x00000654ff037816 */ /* 0x000fce0000000003 */
.L_x_39:
[----:B------:R-:W-:Y:S01]  /*a3a0*/  SHF.L.U32 R7, R9, 0x1f, RZ ;  /* 0x0000001f09077819 */ /* 0x000fe200000006ff */
[----:B------:R-:W-:Y:S02]  /*a3b0*/  VIADD R11, R0, 0x80 ;  /* 0x00000080000b7836 */ /* 0x000fe40000000000 */
[----:B------:R-:W-:Y:S01]  /*a3c0*/  @!P0 IMAD.MOV.U32 R5, RZ, RZ, 0x10 ;  /* 0x00000010ff058424 */ /* 0x000fe200078e00ff */
[----:B------:R-:W1:Y:S02]  /*a3d0*/  SYNCS.PHASECHK.TRANS64.TRYWAIT P1, [UR6+0x88], R7 ;  /* 0x00008807ff0075a7 */ /* 0x000e640008021106 */
[----:B------:R-:W-:-:S04]  /*a3e0*/  PRMT R11, R2, 0x654, R11 ;  /* 0x00000654020b7816 */ /* 0x000fc8000000000b */
[----:B------:R-:W-:Y:S01]  /*a3f0*/  SEL R8, R11, R8, !P0 ;  /* 0x000000080b087207 */ /* 0x000fe20004000000 */
[----:B-1----:R-:W-:Y:S06]  /*a400*/  @!P1 BRA `(.L_x_37) ;  /* 0x0000009000449947 */ /* 0x002fec0003800000 */
.L_x_163:
[----:B------:R-:W-:Y:S01]  /*a410*/  UIADD3 UR4, UPT, UPT, UR6, 0xc0, URZ ;  /* 0x000000c006047890 */ /* 0x000fe2000fffe0ff */
[----:B------:R2:W-:Y:S01]  /*a420*/  @!P0 SYNCS.ARRIVE.TRANS64.RED RZ, [R8+URZ], R5 ;  /* 0x0000000508ff89a7 */ /* 0x0005e200080004ff */
[----:B------:R-:W-:Y:S01]  /*a430*/  UIADD3 UR5, UPT, UPT, UR6, 0x80, URZ ;  /* 0x0000008006057890 */ /* 0x000fe2000fffe0ff */
[----:B------:R-:W-:-:S08]  /*a440*/  LOP3.LUT R9, R9, 0x1, RZ, 0x3c, !PT ;  /* 0x0000000109097812 */ /* 0x000fd000078e3cff */
[----:B------:R-:W-:Y:S06]  /*a450*/  UGETNEXTWORKID.BROADCAST [UR4], [UR5] ;  /* 0x00000000040073ca */ /* 0x000fec0008000100 */
[----:B--2---:R-:W-:-:S04]  /*a460*/  SHF.L.U32 R5, R10, 0x1f, RZ ;  /* 0x0000001f0a057819 */ /* 0x004fc800000006ff */
[----:B------:R-:W2:Y:S02]  /*a470*/  SYNCS.PHASECHK.TRANS64.TRYWAIT P1, [UR6+0x80], R5 ;  /* 0x00008005ff0075a7 */ /* 0x000ea40008021106 */
[----:B--2---:R-:W-:Y:S05]  /*a480*/  @!P1 BRA `(.L_x_38) ;  /* 0x0000009000389947 */ /* 0x004fea0003800000 */
.L_x_164:
[----:B-12---:R-:W1:Y:S01]  /*a490*/  LDS.128 R4, [UR6+0xc0] ;  /* 0x0000c006ff047984 */ /* 0x006e620008000c00 */
[----:B------:R-:W-:Y:S01]  /*a4a0*/  LOP3.LUT R10, R10, 0x1, RZ, 0x3c, !PT ;  /* 0x000000010a0a7812 */ /* 0x000fe200078e3cff */
[----:B------:R-:W-:Y:S01]  /*a4b0*/  @!PT LDS RZ, [RZ] ;  /* 0x00000000fffff984 */ /* 0x000fe20000000800 */
[----:B------:R-:W-:Y:S01]  /*a4c0*/  @!PT LDS RZ, [RZ] ;  /* 0x00000000fffff984 */ /* 0x000fe20000000800 */
[----:B------:R-:W-:Y:S01]  /*a4d0*/  @!PT LDS RZ, [RZ] ;  /* 0x00000000fffff984 */ /* 0x000fe20000000800 */
[----:B------:R-:W-:Y:S01]  /*a4e0*/  @!PT LDS RZ, [RZ] ;  /* 0x00000000fffff984 */ /* 0x000fe20000000800 */
[----:B------:R2:W-:Y:S06]  /*a4f0*/  MEMBAR.ALL.CTA ;  /* 0x0000000000007992 */ /* 0x0005ec0000008000 */
[----:B--2---:R-:W2:Y:S02]  /*a500*/  FENCE.VIEW.ASYNC.S ;  /* 0x00000000000073c6 */ /* 0x004ea40000000000 */
[----:B--2---:R2:W-:Y:S01]  /*a510*/  SYNCS.ARRIVE.TRANS64.RED.A1T0 RZ, [R3+URZ], RZ ;  /* 0x000000ff03ff79a7 */ /* 0x0045e200081004ff */
[----:B-1----:R-:W-:-:S13]  /*a520*/  LOP3.LUT P1, RZ, R6, 0x1, RZ, 0xc0, !PT ;  /* 0x0000000106ff7812 */ /* 0x002fda000782c0ff */
[----:B--2---:R-:W-:Y:S05]  /*a530*/  @P1 BRA `(.L_x_39) ;  /* 0xfffffffc00981947 */ /* 0x004fea000383ffff */
[----:B------:R-:W-:-:S04]  /*a540*/  SHF.L.U32 R2, R9, 0x1f, RZ ;  /* 0x0000001f09027819 */ /* 0x000fc800000006ff */
[----:B------:R-:W1:Y:S02]  /*a550*/  SYNCS.PHASECHK.TRANS64 P0, [UR6+0x88], R2 ;  /* 0x00008802ff0075a7 */ /* 0x000e640008001006 */
[----:B-1----:R-:W-:Y:S05]  /*a560*/  @P0 EXIT ;  /* 0x000000000000094d */ /* 0x002fea0003800000 */
.L_x_40:
[----:B-1----:R-:W-:-:S04]  /*a570*/  SHF.L.U32 R3, R9, 0x1f, RZ ;  /* 0x0000001f09037819 */ /* 0x002fc800000006ff */
[----:B------:R1:W2:Y:S03]  /*a580*/  SYNCS.PHASECHK.TRANS64.TRYWAIT P0, [R0+URZ+0x88], R3 ;  /* 0x00008803000075a7 */ /* 0x0002a600080011ff */
[----:B--2---:R-:W-:Y:S05]  /*a590*/  @!P0 NANOSLEEP.SYNCS 0x989680 ;  /* 0x009896800000895d */ /* 0x004fea0003900000 */
[----:B------:R-:W2:Y:S02]  /*a5a0*/  @!P0 SYNCS.PHASECHK.TRANS64 P0, [R0+URZ+0x88], R3 ;  /* 0x00008803000085a7 */ /* 0x000ea400080010ff */
[----:B--2---:R-:W-:Y:S05]  /*a5b0*/  @P0 EXIT ;  /* 0x000000000000094d */ /* 0x004fea0003800000 */
[----:B------:R-:W-:Y:S05]  /*a5c0*/  BRA `(.L_x_40) ;  /* 0xfffffffc00e87947 */ /* 0x000fea000383ffff */
.L_x_36:
[----:B------:R-:W-:-:S13]  /*a5d0*/  ISETP.NE.AND P1, PT, R0, RZ, PT ;  /* 0x000000ff0000720c */ /* 0x000fda0003f25270 */
[----:B------:R-:W-:Y:S05]  /*a5e0*/  @P1 BRA `(.L_x_41) ;  /* 0x0000001400101947 */ /* 0x000fea0003800000 */
[----:B------:R-:W-:Y:S01]  /*a5f0*/  MOV R0, 0x40 ;  /* 0x0000004000007802 */ /* 0x000fe20000000f00 */
[----:B------:R-:W-:-:S03]  /*a600*/  NOP ;  /* 0x0000000000007918 */ /* 0x000fc60000000000 */
[----:B------:R-:W-:-:S05]  /*a610*/  LEA R0, R85, R0, 0x18 ;  /* 0x0000000055007211 */ /* 0x000fca00078ec0ff */
[----:B------:R-:W1:Y:S02]  /*a620*/  LDS.U8 R2, [R0+0x1c] ;  /* 0x00001c0000027984 */ /* 0x000e640000000000 */
[----:B-1----:R-:W-:Y:S02]  /*a630*/  ISETP.NE.AND P0, PT, R2, RZ, PT ;  /* 0x000000ff0200720c */ /* 0x002fe40003f05270 */
[----:B------:R-:W-:-:S04]  /*a640*/  MOV R2, 0x400 ;  /* 0x0000040000027802 */ /* 0x000fc80000000f00 */
[----:B------:R-:W-:-:S07]  /*a650*/  LEA R85, R85, R2, 0x18 ;  /* 0x0000000255557211 */ /* 0x000fce00078ec0ff */
[----:B------:R-:W-:Y:S05]  /*a660*/  @P0 BRA `(.L_x_42) ;  /* 0x0000000000580947 */ /* 0x000fea0003800000 */
[----:B------:R-:W-:-:S13]  /*a670*/  ELECT P0, URZ, PT ;  /* 0x0000000000ff782f */ /* 0x000fda0003800000 */
[----:B------:R-:W-:Y:S05]  /*a680*/  @!P0 BRA `(.L_x_43) ;  /* 0x0000000000608947 */ /* 0x000fea0003800000 */
[----:B------:R-:W-:Y:S01]  /*a690*/  UMOV UR4, 0x10 ;  /* 0x0000001000047882 */ /* 0x000fe20000000000 */
[----:B------:R-:W-:Y:S01]  /*a6a0*/  HFMA2 R2, -RZ, RZ, 0, 5.9604644775390625e-08 ;  /* 0x00000001ff027431 */ /* 0x000fe200000001ff */
[----:B------:R-:W-:-:S03]  /*a6b0*/  MOV R3, 0xffff ;  /* 0x0000ffff00037802 */ /* 0x000fc60000000f00 */
[----:B------:R-:W-:Y:S04]  /*a6c0*/  DEPBAR.LE SB1, 0x36 ;  /* 0x00009d800000791a */ /* 0x000fe80000000000 */
[----:B------:R-:W1:Y:S02]  /*a6d0*/  UTCATOMSWS.FIND_AND_SET.ALIGN UP0, UR4, UR4 ;  /* 0x00000004000475e3 */ /* 0x000e640008000800 */
[----:B-1----:R-:W-:Y:S01]  /*a6e0*/  MOV R4, UR4 ;  /* 0x0000000400047c02 */ /* 0x002fe20008000f00 */
[----:B------:R-:W-:Y:S06]  /*a6f0*/  BRA.U UP0, `(.L_x_44) ;  /* 0x0000000100187547 */ /* 0x000fec000b800000 */
.L_x_45:
[----:B------:R-:W-:Y:S05]  /*a700*/  NANOSLEEP 0x64 ;  /* 0x000000640000795d */ /* 0x000fea0003800000 */
[----:B------:R-:W-:-:S05]  /*a710*/  UMOV UR4, 0x10 ;  /* 0x0000001000047882 */ /* 0x000fca0000000000 */
[----:B------:R-:W-:Y:S04]  /*a720*/  DEPBAR.LE SB1, 0x36 ;  /* 0x00009d800000791a */ /* 0x000fe80000000000 */
[----:B------:R-:W1:Y:S02]  /*a730*/  UTCATOMSWS.FIND_AND_SET.ALIGN UP0, UR4, UR4 ;  /* 0x00000004000475e3 */ /* 0x000e640008000800 */
[----:B-1----:R-:W-:Y:S01]  /*a740*/  MOV R4, UR4 ;  /* 0x0000000400047c02 */ /* 0x002fe20008000f00 */
[----:B------:R-:W-:Y:S05]  /*a750*/  BRA.U !UP0, `(.L_x_45) ;  /* 0xfffffffd08e87547 */ /* 0x000fea000b83ffff */
.L_x_44:
[-C--:B------:R-:W-:Y:S02]  /*a760*/  SHF.L.U32 R3, R3, R4.reuse, RZ ;  /* 0x0000000403037219 */ /* 0x080fe400000006ff */
[----:B------:R-:W-:Y:S01]  /*a770*/  SHF.L.U32 R5, R2, R4, RZ ;  /* 0x0000000402057219 */ /* 0x000fe200000006ff */
[----:B------:R-:W-:Y:S02]  /*a780*/  IMAD.SHL.U32 R4, R4, 0x20, RZ ;  /* 0x0000002004047824 */ /* 0x000fe400078e00ff */
[----:B------:R1:W-:Y:S04]  /*a790*/  ATOMS.OR RZ, [R0+0x14], R3 ;  /* 0x0000140300ff738c */ /* 0x0003e80003000000 */
[----:B------:R1:W-:Y:S04]  /*a7a0*/  ATOMS.OR RZ, [R0+0x18], R5 ;  /* 0x0000180500ff738c */ /* 0x0003e80003000000 */
[----:B------:R1:W-:Y:S01]  /*a7b0*/  STS [R85+0xd0], R4 ;  /* 0x0000d00455007388 */ /* 0x0003e20000000800 */
[----:B------:R-:W-:Y:S05]  /*a7c0*/  BRA `(.L_x_43) ;  /* 0x0000000000107947 */ /* 0x000fea0003800000 */
.L_x_42:
[----:B------:R-:W-:Y:S02]  /*a7d0*/  MOV R0, 0xffffffff ;  /* 0xffffffff00007802 */ /* 0x000fe40000000f00 */
[----:B------:R-:W-:-:S03]  /*a7e0*/  MOV R2, 0xa810 ;  /* 0x0000a81000027802 */ /* 0x000fc60000000f00 */
[----:B------:R1:W-:Y:S04]  /*a7f0*/  STS [R85+0xd0], R0 ;  /* 0x0000d00055007388 */ /* 0x0003e80000000800 */
[----:B-12--5:R-:W-:Y:S05]  /*a800*/  CALL.REL.NOINC `($__internal_1_$__cuda_sm10x_tcgen05_guardrail_trap_phase_invalid_during_alloc) ;  /* 0x0000009400a87944 */ /* 0x026fea0003c00000 */
.L_x_43:
[----:B------:R-:W-:Y:S05]  /*a810*/  WARPSYNC.ALL ;  /* 0x0000000000007948 */ /* 0x000fea0003800000 */
[----:B------:R-:W3:Y:S01]  /*a820*/  S2R R2, SR_CgaCtaId ;  /* 0x0000000000027919 */ /* 0x000ee20000008800 */
[----:B-1----:R-:W-:Y:S01]  /*a830*/  MOV R3, 0x400 ;  /* 0x0000040000037802 */ /* 0x002fe20000000f00 */
[----:B------:R-:W-:Y:S01]  /*a840*/  NOP ;  /* 0x0000000000007918 */ /* 0x000fe20000000000 */
[----:B------:R-:W-:Y:S08]  /*a850*/  BAR.ARV 0x6, 0xa0 ;  /* 0x0182800000007b1d */ /* 0x000ff00000002000 */
[----:B------:R-:W1:Y:S01]  /*a860*/  LDC.64 R6, c[0x0][0x388] ;  /* 0x0000e200ff067b82 */ /* 0x000e620000000a00 */
[----:B------:R-:W-:Y:S01]  /*a870*/  IMAD.MOV.U32 R14, RZ, RZ, 0x1 ;  /* 0x00000001ff0e7424 */ /* 0x000fe200078e00ff */
[----:B------:R-:W-:-:S02]  /*a880*/  CS2R R12, SRZ ;  /* 0x00000000000c7805 */ /* 0x000fc4000001ff00 */
[----:B------:R-:W-:Y:S01]  /*a890*/  CS2R R10, SRZ ;  /* 0x00000000000a7805 */ /* 0x000fe2000001ff00 */
[----:B------:R-:W-:Y:S01]  /*a8a0*/  UMOV UR20, 0x0 ;  /* 0x0000000000147882 */ /* 0x000fe20000000000 */
[----:B------:R-:W-:Y:S01]  /*a8b0*/  UMOV UR21, 0x8200910 ;  /* 0x0820091000157882 */ /* 0x000fe20000000000 */
[----:B------:R-:W-:Y:S01]  /*a8c0*/  UMOV UR18, 0x0 ;  /* 0x0000000000127882 */ /* 0x000fe20000000000 */
[----:B------:R-:W-:Y:S01]  /*a8d0*/  UMOV UR19, 0x8200910 ;  /* 0x0820091000137882 */ /* 0x000fe20000000000 */
[----:B------:R-:W4:Y:S01]  /*a8e0*/  LDC.64 R4, c[0x0][0x390] ;  /* 0x0000e400ff047b82 */ /* 0x000f220000000a00 */
[----:B------:R-:W-:Y:S01]  /*a8f0*/  UMOV UR16, 0x0 ;  /* 0x0000000000107882 */ /* 0x000fe20000000000 */
[----:B------:R-:W-:Y:S01]  /*a900*/  UMOV UR17, 0x8200910 ;  /* 0x0820091000117882 */ /* 0x000fe20000000000 */
[----:B------:R-:W-:Y:S01]  /*a910*/  UMOV UR14, 0x0 ;  /* 0x00000000000e7882 */ /* 0x000fe20000000000 */
[----:B------:R-:W-:Y:S01]  /*a920*/  UMOV UR15, 0x8200910 ;  /* 0x08200910000f7882 */ /* 0x000fe20000000000 */
[----:B------:R-:W-:Y:S01]  /*a930*/  UMOV UR12, 0x0 ;  /* 0x00000000000c7882 */ /* 0x000fe20000000000 */
[----:B------:R-:W-:Y:S01]  /*a940*/  UMOV UR13, 0x8200910 ;  /* 0x08200910000d7882 */ /* 0x000fe20000000000 */
[----:B------:R-:W-:Y:S01]  /*a950*/  UMOV UR10, 0x0 ;  /* 0x00000000000a7882 */ /* 0x000fe20000000000 */
[----:B------:R-:W-:Y:S01]  /*a960*/  UMOV UR11, 0x8200910 ;  /* 0x08200910000b7882 */ /* 0x000fe20000000000 */
[----:B--2---:R-:W-:Y:S01]  /*a970*/  UMOV UR8, 0x0 ;  /* 0x0000000000087882 */ /* 0x004fe20000000000 */
[----:B---3--:R-:W-:Y:S01]  /*a980*/  LEA R2, R2, R3, 0x18 ;  /* 0x0000000302027211 */ /* 0x008fe200078ec0ff */
[----:B------:R-:W-:Y:S01]  /*a990*/  UMOV UR9, 0x8200910 ;  /* 0x0820091000097882 */ /* 0x000fe20000000000 */
[----:B------:R-:W-:Y:S01]  /*a9a0*/  UMOV UR6, 0x0 ;  /* 0x0000000000067882 */ /* 0x000fe20000000000 */
[----:B------:R-:W-:-:S02]  /*a9b0*/  UMOV UR7, 0x8200910 ;  /* 0x0820091000077882 */ /* 0x000fc40000000000 */
[----:B------:R-:W2:Y:S01]  /*a9c0*/  LDS R16, [R2+0xd0] ;  /* 0x0000d00002107984 */ /* 0x000ea20000000800 */
[----:B-1----:R-:W-:Y:S02]  /*a9d0*/  VIADD R3, R6, 0x3f ;  /* 0x0000003f06037836 */ /* 0x002fe40000000000 */
[C---:B------:R-:W-:Y:S02]  /*a9e0*/  VIADD R8, R2.reuse, 0x8400 ;  /* 0x0000840002087836 */ /* 0x040fe40000000000 */
[----:B------:R-:W-:Y:S01]  /*a9f0*/  VIADD R9, R2, 0x20400 ;  /* 0x0002040002097836 */ /* 0x000fe20000000000 */
[----:B------:R-:W-:Y:S02]  /*aa00*/  SHF.R.S32.HI R0, RZ, 0x1f, R3 ;  /* 0x0000001fff007819 */ /* 0x000fe40000011403 */
[----:B------:R-:W-:Y:S02]  /*aa10*/  SHF.R.U32.HI R8, RZ, 0x4, R8 ;  /* 0x00000004ff087819 */ /* 0x000fe40000011608 */
[----:B------:R-:W-:-:S02]  /*aa20*/  LEA.HI R0, R0, R3, RZ, 0x6 ;  /* 0x0000000300007211 */ /* 0x000fc400078f30ff */
[----:B------:R-:W-:Y:S02]  /*aa30*/  SHF.R.U32.HI R9, RZ, 0x4, R9 ;  /* 0x00000004ff097819 */ /* 0x000fe40000011609 */
[----:B------:R-:W-:Y:S02]  /*aa40*/  SHF.R.S32.HI R6, RZ, 0x6, R0 ;  /* 0x00000006ff067819 */ /* 0x000fe40000011400 */
[----:B------:R-:W-:Y:S02]  /*aa50*/  LOP3.LUT R8, R8, 0x3fff, RZ, 0xc0, !PT ;  /* 0x00003fff08087812 */ /* 0x000fe400078ec0ff */
[----:B------:R-:W-:Y:S01]  /*aa60*/  LOP3.LUT R9, R9, 0x3fff, RZ, 0xc0, !PT ;  /* 0x00003fff09097812 */ /* 0x000fe200078ec0ff */
[----:B------:R-:W-:Y:S01]  /*aa70*/  IMAD R3, R6, R7, RZ ;  /* 0x0000000706037224 */ /* 0x000fe200078e02ff */
[----:B------:R-:W-:Y:S02]  /*aa80*/  LOP3.LUT R8, R8, 0x10000, RZ, 0xfc, !PT ;  /* 0x0001000008087812 */ /* 0x000fe400078efcff */
[----:B------:R-:W-:Y:S01]  /*aa90*/  LOP3.LUT R9, R9, 0x10000, RZ, 0xfc, !PT ;  /* 0x0001000009097812 */ /* 0x000fe200078efcff */
[C---:B--2---:R-:W-:Y:S01]  /*aaa0*/  VIADD R0, R16.reuse, 0x80 ;  /* 0x0000008010007836 */ /* 0x044fe20000000000 */
[----:B------:R-:W-:-:S04]  /*aab0*/  LOP3.LUT R6, R16, 0xffff, RZ, 0xc0, !PT ;  /* 0x0000ffff10067812 */ /* 0x000fc800078ec0ff */
[----:B------:R-:W-:Y:S01]  /*aac0*/  LOP3.LUT R7, R0, 0xffff, RZ, 0xc0, !PT ;  /* 0x0000ffff00077812 */ /* 0x000fe200078ec0ff */
[----:B----4-:R-:W-:-:S04]  /*aad0*/  IMAD R0, R3, R4, RZ ;  /* 0x0000000403007224 */ /* 0x010fc800078e02ff */
[----:B------:R1:W-:Y:S01]  /*aae0*/  STL.64 [R1], R6 ;  /* 0x0000000601007387 */ /* 0x0003e20000100a00 */
[----:B------:R-:W-:-:S04]  /*aaf0*/  IMAD R0, R0, R5, RZ ;  /* 0x0000000500007224 */ /* 0x000fc800078e02ff */
[----:B------:R-:W-:-:S07]  /*ab00*/  VIADD R15, R0, 0xffffffff ;  /* 0xffffffff000f7836 */ /* 0x000fce0000000000 */
.L_x_52:
[----:B------:R-:W-:Y:S01]  /*ab10*/  SHF.L.U32 R5, R12, 0x1f, RZ ;  /* 0x0000001f0c057819 */ /* 0x000fe200000006ff */
[----:B------:R-:W-:Y:S02]  /*ab20*/  VIADD R17, R2, 0x88 ;  /* 0x0000008802117836 */ /* 0x000fe40000000000 */
[----:B------:R-:W-:Y:S01]  /*ab30*/  IMAD R3, R13, 0x8, R2 ;  /* 0x000000080d037824 */ /* 0x000fe200078e0202 */
[----:B--2---:R-:W2:Y:S02]  /*ab40*/  SYNCS.PHASECHK.TRANS64.TRYWAIT P0, [R2+URZ+0x80], R5 ;  /* 0x00008005020075a7 */ /* 0x004ea400080011ff */
[----:B------:R-:W-:Y:S01]  /*ab50*/  PRMT R17, RZ, 0x654, R17 ;  /* 0x00000654ff117816 */ /* 0x000fe20000000011 */
[----:B--2---:R-:W-:Y:S06]  /*ab60*/  @!P0 BRA `(.L_x_46) ;  /* 0x0000008800948947 */ /* 0x004fec0003800000 */
.L_x_165:
[----:B-12---:R-:W1:Y:S01]  /*ab70*/  LDS.128 R4, [R2+0xc0] ;  /* 0x0000c00002047984 */ /* 0x006e620000000c00 */
[----:B------:R-:W-:Y:S02]  /*ab80*/  SHF.L.U32 R18, R14, 0x1f, RZ ;  /* 0x0000001f0e127819 */ /* 0x000fe400000006ff */
[----:B------:R-:W-:Y:S01]  /*ab90*/  ISETP.GE.AND P0, PT, R0, 0x1, PT ;  /* 0x000000010000780c */ /* 0x000fe20003f06270 */
[----:B------:R-:W-:Y:S01]  /*aba0*/  @!PT LDS RZ, [RZ] ;  /* 0x00000000fffff984 */ /* 0x000fe20000000800 */
[----:B------:R-:W-:Y:S01]  /*abb0*/  @!PT LDS RZ, [RZ] ;  /* 0x00000000fffff984 */ /* 0x000fe20000000800 */
[----:B------:R-:W-:Y:S01]  /*abc0*/  @!PT LDS RZ, [RZ] ;  /* 0x00000000fffff984 */ /* 0x000fe20000000800 */
[----:B------:R-:W-:Y:S01]  /*abd0*/  @!PT LDS RZ, [RZ] ;  /* 0x00000000fffff984 */ /* 0x000fe20000000800 */
[----:B------:R2:W-:Y:S06]  /*abe0*/  MEMBAR.ALL.CTA ;  /* 0x0000000000007992 */ /* 0x0005ec0000008000 */
[----:B--2---:R-:W2:Y:S02]  /*abf0*/  FENCE.VIEW.ASYNC.S ;  /* 0x00000000000073c6 */ /* 0x004ea40000000000 */
[----:B--2---:R2:W-:Y:S01]  /*ac00*/  SYNCS.ARRIVE.TRANS64.RED.A1T0 RZ, [R17+URZ], RZ ;  /* 0x000000ff11ff79a7 */ /* 0x0045e200081004ff */
[----:B------:R-:W3:Y:S01]  /*ac10*/  SYNCS.PHASECHK.TRANS64.TRYWAIT P1, [R3+URZ+0xa0], R18 ;  /* 0x0000a012030075a7 */ /* 0x000ee200080211ff */
[----:B-1----:R-:W-:Y:S01]  /*ac20*/  LOP3.LUT P4, RZ, R6, 0x1, RZ, 0xc0, !PT ;  /* 0x0000000106ff7812 */ /* 0x002fe2000788c0ff */
[----:B--23--:R-:W-:-:S12]  /*ac30*/  @!P1 BRA `(.L_x_47) ;  /* 0x0000008800749947 */ /* 0x00cfd80003800000 */
.L_x_166:
[----:B------:R-:W-:Y:S05]  /*ac40*/  @!P0 BRA `(.L_x_48) ;  /* 0x0000000800608947 */ /* 0x000fea0003800000 */
[----:B-1----:R-:W-:Y:S01]  /*ac50*/  IMAD R18, R13, 0x4, R1 ;  /* 0x000000040d127824 */ /* 0x002fe200078e0201 */
[----:B------:R-:W-:Y:S02]  /*ac60*/  LEA R5, R11, R2, 0x3 ;  /* 0x000000020b057211 */ /* 0x000fe400078e18ff */
[----:B------:R-:W-:-:S03]  /*ac70*/  SHF.L.U32 R4, R10, 0x1f, RZ ;  /* 0x0000001f0a047819 */ /* 0x000fc600000006ff */
[----:B------:R-:W5:Y:S01]  /*ac80*/  LDL R18, [R18] ;  /* 0x0000000012127983 */ /* 0x000f620000100800 */
[----:B------:R1:W2:Y:S01]  /*ac90*/  SYNCS.PHASECHK.TRANS64.TRYWAIT P3, [R5+URZ], R4 ;  /* 0x00000004050075a7 */ /* 0x0002a200080611ff */
[----:B------:R-:W-:Y:S01]  /*aca0*/  IMAD.MOV.U32 R19, RZ, RZ, R15 ;  /* 0x000000ffff137224 */ /* 0x000fe200078e000f */
[----:B------:R-:W-:-:S11]  /*acb0*/  UPLOP3.LUT UP0, UPT, UPT, UPT, UPT, 0x40, 0x4 ;  /* 0x000000000004789c */ /* 0x000fd60003f0e870 */
.L_x_51:
[----:B------:R-:W-:Y:S01]  /*acc0*/  ISETP.NE.AND P0, PT, R19, RZ, PT ;  /* 0x000000ff1300720c */ /* 0x000fe20003f05270 */
[C---:B-1----:R-:W-:Y:S01]  /*acd0*/  VIADD R4, R11.reuse, 0x1 ;  /* 0x000000010b047836 */ /* 0x042fe20000000000 */
[C---:B------:R-:W-:Y:S01]  /*ace0*/  LEA R7, R11.reuse, R8, 0xb ;  /* 0x000000080b077211 */ /* 0x040fe200078e58ff */
[C---:B------:R-:W-:Y:S02]  /*acf0*/  IMAD R6, R11.reuse, 0x800, R9 ;  /* 0x000008000b067824 */ /* 0x040fe400078e0209 */
[----:B------:R-:W-:Y:S01]  /*ad00*/  IMAD R17, R11, 0x8, R2 ;  /* 0x000000080b117824 */ /* 0x000fe200078e0202 */
[----:B------:R-:W-:Y:S01]  /*ad10*/  ISETP.NE.AND P1, PT, R4, 0x3, PT ;  /* 0x000000030400780c */ /* 0x000fe20003f25270 */
[----:B------:R-:W-:Y:S01]  /*ad20*/  @!UPT UIADD3 URZ, UPT, UPT, URZ, URZ, URZ ;  /* 0x000000fffffff290 */ /* 0x000fe2000fffe0ff */
[----:B--2-4-:R-:W-:Y:S11]  /*ad30*/  @P3 BRA `(.L_x_49) ;  /* 0x00000000000c3947 */ /* 0x014ff60003800000 */
[----:B------:R-:W-:Y:S04]  /*ad40*/  SHF.L.U32 R20, R10, 0x1f, RZ ;  /* 0x0000001f0a147819 */ /* 0x000fe800000006ff */
[----:B------:R-:W1:Y:S02]  /*ad50*/  SYNCS.PHASECHK.TRANS64.TRYWAIT P2, [R17+URZ], R20 ;  /* 0x00000014110075a7 */ /* 0x000e6400080411ff */
[----:B-1----:R-:W-:Y:S05]  /*ad60*/  @!P2 BRA `(.L_x_50) ;  /* 0x00000088003ca947 */ /* 0x002fea0003800000 */
.L_x_49:
[----:B------:R-:W-:Y:S02]  /*ad70*/  R2UR UR5, R6 ;  /* 0x00000000060572ca */ /* 0x000fe400000e0000 */
[----:B------:R-:W-:Y:S02]  /*ad80*/  ELECT P2, URZ, PT ;  /* 0x0000000000ff782f */ /* 0x000fe40003840000 */
[----:B------:R-:W-:Y:S02]  /*ad90*/  R2UR UR4, R7 ;  /* 0x00000000070472ca */ /* 0x000fe400000e0000 */
[----:B------:R-:W-:Y:S02]  /*ada0*/  SEL R21, RZ, 0x1, P1 ;  /* 0x00000001ff157807 */ /* 0x000fe40000800000 */
[----:B------:R-:W-:Y:S02]  /*adb0*/  PLOP3.LUT P3, PT, PT, PT, PT, 0x80, 0x8 ;  /* 0x000000000008781c */ /* 0x000fe40003f6f070 */
[----:B------:R-:W-:Y:S02]  /*adc0*/  SEL R11, R4, RZ, P1 ;  /* 0x000000ff040b7207 */ /* 0x000fe40000800000 */
[----:B------:R-:W-:Y:S03]  /*add0*/  LOP3.LUT R10, R10, R21, RZ, 0x3c, !PT ;  /* 0x000000150a0a7212 */ /* 0x000fe600078e3cff */
[----:B-----5:R-:W-:Y:S01]  /*ade0*/  @P2 R2UR.BROADCAST UR22, R18 ;  /* 0x00000000121622ca */ /* 0x020fe200008e0000 */
[----:B------:R-:W-:Y:S01]  /*adf0*/  IMAD.U32 R22, RZ, RZ, UR5 ;  /* 0x00000005ff167e24 */ /* 0x000fe2000f8e00ff */
[----:B------:R-:W-:Y:S01]  /*ae00*/  @P0 SHF.L.U32 R4, R10, 0x1f, RZ ;  /* 0x0000001f0a040819 */ /* 0x000fe200000006ff */
[----:B-1----:R-:W-:Y:S02]  /*ae10*/  IMAD.U32 R20, RZ, RZ, UR4 ;  /* 0x00000004ff147e24 */ /* 0x002fe4000f8e00ff */
[----:B------:R-:W-:Y:S01]  /*ae20*/  @P2 IMAD.MOV.U32 R23, RZ, RZ, 0x40004080 ;  /* 0x40004080ff172424 */ /* 0x000fe200078e00ff */
[----:B------:R-:W-:Y:S01]  /*ae30*/  @P2 R2UR UR26, R22 ;  /* 0x00000000161a22ca */ /* 0x000fe200000e0000 */
[----:B------:R-:W-:Y:S01]  /*ae40*/  @P2 IMAD.MOV.U32 R21, RZ, RZ, 0x40004080 ;  /* 0x40004080ff152424 */ /* 0x000fe200078e00ff */
[----:B------:R-:W-:Y:S01]  /*ae50*/  @P2 R2UR UR24, R20 ;  /* 0x00000000141822ca */ /* 0x000fe200000e0000 */
[----:B------:R-:W-:Y:S01]  /*ae60*/  @P0 IMAD R5, R11, 0x8, R2 ;  /* 0x000000080b050824 */ /* 0x000fe200078e0202 */
[----:B------:R-:W-:Y:S02]  /*ae70*/  @P2 R2UR UR27, R23 ;  /* 0x00000000171b22ca */ /* 0x000fe400000e0000 */
[----:B------:R-:W-:Y:S01]  /*ae80*/  @P2 R2UR UR25, R21 ;  /* 0x00000000151922ca */ /* 0x000fe200000e0000 */
[----:B------:R1:W3:Y:S01]  /*ae90*/  @P0 SYNCS.PHASECHK.TRANS64.TRYWAIT P3, [R5+URZ], R4 ;  /* 0x00000004050005a7 */ /* 0x0002e200080611ff */
[----:B------:R-:W-:Y:S11]  /*aea0*/  ELECT P0, URZ, PT ;  /* 0x0000000000ff782f */ /* 0x000ff60003800000 */
[----:B------:R2:W-:Y:S01]  /*aeb0*/  UTCHMMA gdesc[UR24], gdesc[UR26], tmem[UR22], tmem[UR20], idesc[UR21], UP0 ;  /* 0x00ff141a180075ea */ /* 0x0005e20008000016 */
[----:B------:R-:W-:Y:S01]  /*aec0*/  UPLOP3.LUT UP0, UPT, UPT, UPT, UPT, 0x80, 0x8 ;  /* 0x000000000008789c */ /* 0x000fe20003f0f070 */
[----:B------:R-:W-:Y:S02]  /*aed0*/  @P0 VIADD R21, R6, 0x2 ;  /* 0x0000000206150836 */ /* 0x000fe40000000000 */
[----:B------:R-:W-:Y:S02]  /*aee0*/  @P0 VIADD R20, R7, 0x2 ;  /* 0x0000000207140836 */ /* 0x000fe40000000000 */
[----:B------:R-:W-:Y:S01]  /*aef0*/  @P0 IMAD.MOV.U32 R23, RZ, RZ, 0x40004080 ;  /* 0x40004080ff170424 */ /* 0x000fe200078e00ff */
[----:B------:R-:W-:Y:S01]  /*af00*/  @P0 R2UR UR5, R21 ;  /* 0x00000000150502ca */ /* 0x000fe200000e0000 */
[----:B------:R-:W-:Y:S01]  /*af10*/  @P0 IMAD.MOV.U32 R21, RZ, RZ, 0x40004080 ;  /* 0x40004080ff150424 */ /* 0x000fe200078e00ff */
[----:B------:R-:W-:Y:S11]  /*af20*/  @P0 R2UR UR4, R20 ;  /* 0x00000000140402ca */ /* 0x000ff600000e0000 */
[----:B------:R-:W-:Y:S02]  /*af30*/  IMAD.U32 R22, RZ, RZ, UR5 ;  /* 0x00000005ff167e24 */ /* 0x000fe4000f8e00ff */
[----:B------:R-:W-:Y:S03]  /*af40*/  IMAD.U32 R20, RZ, RZ, UR4 ;  /* 0x00000004ff147e24 */ /* 0x000fe6000f8e00ff */
[----:B--2---:R-:W-:Y:S02]  /*af50*/  @P0 R2UR UR26, R22 ;  /* 0x00000000161a02ca */ /* 0x004fe400000e0000 */
[----:B------:R-:W-:Y:S02]  /*af60*/  @P0 R2UR UR27, R23 ;  /* 0x00000000171b02ca */ /* 0x000fe400000e0000 */
[----:B------:R-:W-:Y:S02]  /*af70*/  @P0 R2UR UR24, R20 ;  /* 0x00000000141802ca */ /* 0x000fe400000e0000 */
[----:B------:R-:W-:Y:S02]  /*af80*/  @P0 R2UR UR25, R21 ;  /* 0x00000000151902ca */ /* 0x000fe400000e0000 */
[----:B------:R-:W-:Y:S02]  /*af90*/  @P0 R2UR.BROADCAST UR22, R18 ;  /* 0x00000000121602ca */ /* 0x000fe400008e0000 */
[----:B------:R-:W-:Y:S11]  /*afa0*/  ELECT P0, URZ, PT ;  /* 0x0000000000ff782f */ /* 0x000ff60003800000 */
[----:B------:R2:W-:Y:S02]  /*afb0*/  UTCHMMA gdesc[UR24], gdesc[UR26], tmem[UR22], tmem[UR18], idesc[UR19], UPT ;  /* 0x00ff121a180075ea */ /* 0x0005e4000b800016 */
        /* <DEDUP_REMOVED lines=17> */
[----:B-1----:R-:W-:Y:S01]  /*b0d0*/  @P0 IMAD.MOV.U32 R5, RZ, RZ, 0x40004080 ;  /* 0x40004080ff050424 */ /* 0x002fe200078e00ff */
        /* <DEDUP_REMOVED lines=20> */
[----:B-1----:R-:W-:Y:S02]  /*b220*/  @P0 R2UR UR26, R20 ;  /* 0x00000000141a02ca */ /* 0x002fe400000e0000 */
        /* <DEDUP_REMOVED lines=26> */
[----:B------:R-:W-:Y:S01]  /*b3d0*/  @P0 R2UR UR4, R4 ;  /* 0x00000000040402ca */ /* 0x000fe200000e0000 */
[----:B------:R-:W-:Y:S01]  /*b3e0*/  VIADD R6, R6, 0x46 ;  /* 0x0000004606067836 */ /* 0x000fe20000000000 */
[----:B------:R-:W-:Y:S01]  /*b3f0*/  @P0 R2UR UR31, R21 ;  /* 0x00000000151f02ca */ /* 0x000fe200000e0000 */
[----:B------:R-:W-:Y:S01]  /*b400*/  VIADD R7, R7, 0x46 ;  /* 0x0000004607077836 */ /* 0x000fe20000000000 */
[----:B------:R-:W-:Y:S07]  /*b410*/  @P0 R2UR UR29, R5 ;  /* 0x00000000051d02ca */ /* 0x000fee00000e0000 */
[----:B------:R-:W-:Y:S01]  /*b420*/  IMAD.U32 R20, RZ, RZ, UR5 ;  /* 0x00000005ff147e24 */ /* 0x000fe2000f8e00ff */
[----:B------:R-:W-:Y:S01]  /*b430*/  R2UR UR5, R6 ;  /* 0x00000000060572ca */ /* 0x000fe200000e0000 */
[----:B------:R-:W-:Y:S01]  /*b440*/  IMAD.U32 R4, RZ, RZ, UR4 ;  /* 0x00000004ff047e24 */ /* 0x000fe2000f8e00ff */
[----:B------:R-:W-:Y:S02]  /*b450*/  R2UR UR4, R7 ;  /* 0x00000000070472ca */ /* 0x000fe400000e0000 */
[----:B------:R-:W-:Y:S02]  /*b460*/  @P0 R2UR UR30, R20 ;  /* 0x00000000141e02ca */ /* 0x000fe400000e0000 */
[----:B------:R-:W-:Y:S02]  /*b470*/  @P0 R2UR UR28, R4 ;  /* 0x00000000041c02ca */ /* 0x000fe400000e0000 */
[C---:B-1----:R-:W-:Y:S02]  /*b480*/  @P0 R2UR.BROADCAST UR22, R18.reuse ;  /* 0x00000000121602ca */ /* 0x042fe400008e0000 */
[----:B------:R-:W-:Y:S03]  /*b490*/  ELECT P0, URZ, PT ;  /* 0x0000000000ff782f */ /* 0x000fe60003800000 */
[----:B------:R-:W-:Y:S10]  /*b4a0*/  IMAD.U32 R6, RZ, RZ, UR5 ;  /* 0x00000005ff067e24 */ /* 0x000ff4000f8e00ff */
[----:B------:R-:W-:Y:S01]  /*b4b0*/  @P0 R2UR.BROADCAST UR5, R18 ;  /* 0x00000000120502ca */ /* 0x000fe200008e0000 */
[----:B------:R-:W-:Y:S01]  /*b4c0*/  IMAD.U32 R4, RZ, RZ, UR4 ;  /* 0x00000004ff047e24 */ /* 0x000fe2000f8e00ff */
[----:B------:R4:W-:Y:S01]  /*b4d0*/  UTCHMMA gdesc[UR28], gdesc[UR30], tmem[UR22], tmem[UR8], idesc[UR9], UPT ;  /* 0x00ff081e1c0075ea */ /* 0x0009e2000b800016 */
[----:B------:R-:W-:Y:S01]  /*b4e0*/  @P0 R2UR UR26, R6 ;  /* 0x00000000061a02ca */ /* 0x000fe200000e0000 */
[----:B------:R-:W-:Y:S02]  /*b4f0*/  @P0 IMAD.MOV.U32 R7, RZ, RZ, 0x40004080 ;  /* 0x40004080ff070424 */ /* 0x000fe400078e00ff */
[----:B------:R-:W-:Y:S01]  /*b500*/  @P0 R2UR UR24, R4 ;  /* 0x00000000041802ca */ /* 0x000fe200000e0000 */
[----:B------:R-:W-:Y:S02]  /*b510*/  @P0 IMAD.MOV.U32 R5, RZ, RZ, 0x40004080 ;  /* 0x40004080ff050424 */ /* 0x000fe400078e00ff */
[----:B------:R-:W-:Y:S01]  /*b520*/  VIADD R4, R19, 0x1 ;  /* 0x0000000113047836 */ /* 0x000fe20000000000 */
[----:B------:R-:W-:Y:S01]  /*b530*/  @P0 R2UR UR27, R7 ;  /* 0x00000000071b02ca */ /* 0x000fe200000e0000 */
[----:B------:R-:W-:Y:S01]  /*b540*/  VIADD R19, R19, 0xffffffff ;  /* 0xffffffff13137836 */ /* 0x000fe20000000000 */
[----:B------:R-:W-:Y:S02]  /*b550*/  @P0 R2UR UR25, R5 ;  /* 0x00000000051902ca */ /* 0x000fe400000e0000 */
[----:B------:R-:W-:Y:S11]  /*b560*/  ELECT P0, URZ, PT ;  /* 0x0000000000ff782f */ /* 0x000ff60003800000 */
[----:B------:R4:W-:Y:S02]  /*b570*/  UTCHMMA gdesc[UR24], gdesc[UR26], tmem[UR5], tmem[UR6], idesc[UR7], UPT ;  /* 0x00ff061a180075ea */ /* 0x0009e4000b800005 */
[----:B------:R-:W-:Y:S05]  /*b580*/  @P0 VIADD R17, R17, 0x18 ;  /* 0x0000001811110836 */ /* 0x000fea0000000000 */
[----:B------:R-:W-:Y:S02]  /*b590*/  @P0 R2UR UR4, R17 ;  /* 0x00000000110402ca */ /* 0x000fe400000e0000 */
[----:B------:R-:W-:Y:S11]  /*b5a0*/  ISETP.GT.U32.AND P0, PT, R4, 0x1, PT ;  /* 0x000000010400780c */ /* 0x000ff60003f04070 */
[----:B------:R4:W-:Y:S02]  /*b5b0*/  UTCBAR [UR4], URZ ;  /* 0x000000ff040073e9 */ /* 0x0009e400080000ff */
[----:B---3--:R-:W-:Y:S05]  /*b5c0*/  @P0 BRA `(.L_x_51) ;  /* 0xfffffff400bc0947 */ /* 0x008fea000383ffff */
.L_x_48:
[----:B------:R-:W-:Y:S01]  /*b5d0*/  ELECT P0, URZ, PT ;  /* 0x0000000000ff782f */ /* 0x000fe20003800000 */
[----:B------:R-:W-:Y:S01]  /*b5e0*/  VIADD R13, R13, 0x1 ;  /* 0x000000010d0d7836 */ /* 0x000fe20000000000 */
[----:B------:R-:W-:-:S11]  /*b5f0*/  LOP3.LUT R12, R12, 0x1, RZ, 0x3c, !PT ;  /* 0x000000010c0c7812 */ /* 0x000fd600078e3cff */
[----:B-1----:R-:W-:-:S05]  /*b600*/  @P0 VIADD R3, R3, 0x90 ;  /* 0x0000009003030836 */ /* 0x002fca0000000000 */
[----:B----4-:R-:W-:Y:S02]  /*b610*/  @P0 R2UR UR4, R3 ;  /* 0x00000000030402ca */ /* 0x010fe400000e0000 */
[----:B------:R-:W-:-:S04]  /*b620*/  ISETP.NE.AND P0, PT, R13, 0x2, PT ;  /* 0x000000020d00780c */ /* 0x000fc80003f05270 */
[----:B------:R-:W-:Y:S02]  /*b630*/  SEL R3, RZ, 0x1, P0 ;  /* 0x00000001ff037807 */ /* 0x000fe40000000000 */
[----:B------:R-:W-:Y:S02]  /*b640*/  SEL R13, R13, RZ, P0 ;  /* 0x000000ff0d0d7207 */ /* 0x000fe40000000000 */
[----:B------:R-:W-:-:S03]  /*b650*/  LOP3.LUT R14, R14, R3, RZ, 0x3c, !PT ;  /* 0x000000030e0e7212 */ /* 0x000fc600078e3cff */
[----:B------:R2:W-:Y:S01]  /*b660*/  UTCBAR [UR4], URZ ;  /* 0x000000ff040073e9 */ /* 0x0005e200080000ff */
[----:B------:R-:W-:Y:S05]  /*b670*/  @P4 BRA `(.L_x_52) ;  /* 0xfffffff400244947 */ /* 0x000fea000383ffff */
[----:B------:R-:W1:Y:S01]  /*b680*/  S2R R0, SR_CgaCtaId ;  /* 0x0000000000007919 */ /* 0x000e620000008800 */
[----:B------:R-:W-:Y:S02]  /*b690*/  ELECT P0, URZ, PT ;  /* 0x0000000000ff782f */ /* 0x000fe40003800000 */
[----:B------:R-:W-:Y:S01]  /*b6a0*/  MOV R5, 0x40 ;  /* 0x0000004000057802 */ /* 0x000fe20000000f00 */
[----:B------:R-:W-:Y:S01]  /*b6b0*/  VIADD R4, R2, 0xa0 ;  /* 0x000000a002047836 */ /* 0x000fe20000000000 */
[----:B------:R-:W-:Y:S01]  /*b6c0*/  UVIRTCOUNT.DEALLOC.SMPOOL 0x80 ;  /* 0x000000800000784c */ /* 0x000fe20000000000 */
[----:B------:R-:W-:Y:S02]  /*b6d0*/  IMAD.MOV.U32 R3, RZ, RZ, 0x1 ;  /* 0x00000001ff037424 */ /* 0x000fe400078e00ff */
[C---:B------:R-:W-:Y:S02]  /*b6e0*/  IMAD R2, R13.reuse, 0x8, R4 ;  /* 0x000000080d027824 */ /* 0x040fe400078e0204 */
[----:B------:R-:W-:Y:S01]  /*b6f0*/  VIADD R9, R13, 0x1 ;  /* 0x000000010d097836 */ /* 0x000fe20000000000 */
[----:B-1----:R-:W-:-:S02]  /*b700*/  LEA R0, R0, R5, 0x18 ;  /* 0x0000000500007211 */ /* 0x002fc400078ec0ff */
[----:B------:R-:W-:-:S03]  /*b710*/  SHF.L.U32 R5, R14, 0x1f, RZ ;  /* 0x0000001f0e057819 */ /* 0x000fc600000006ff */
[----:B------:R1:W-:Y:S01]  /*b720*/  @P0 STS.U8 [R0+0x1c], R3 ;  /* 0x00001c0300000388 */ /* 0x0003e20000000000 */
[----:B------:R-:W3:Y:S01]  /*b730*/  SYNCS.PHASECHK.TRANS64.TRYWAIT P1, [R2+URZ], R5 ;  /* 0x00000005020075a7 */ /* 0x000ee200080211ff */
[----:B------:R-:W-:-:S04]  /*b740*/  ISETP.NE.AND P0, PT, R9, 0x2, PT ;  /* 0x000000020900780c */ /* 0x000fc80003f05270 */
[----:B------:R-:W-:Y:S02]  /*b750*/  SEL R7, RZ, 0x1, P0 ;  /* 0x00000001ff077807 */ /* 0x000fe40000000000 */
[----:B------:R-:W-:Y:S02]  /*b760*/  SEL R9, R9, RZ, P0 ;  /* 0x000000ff09097207 */ /* 0x000fe40000000000 */
[----:B------:R-:W-:-:S03]  /*b770*/  LOP3.LUT R7, R14, R7, RZ, 0x3c, !PT ;  /* 0x000000070e077212 */ /* 0x000fc600078e3cff */
[----:B------:R-:W-:Y:S01]  /*b780*/  IMAD R9, R9, 0x8, R4 ;  /* 0x0000000809097824 */ /* 0x000fe200078e0204 */
[----:B------:R-:W-:Y:S01]  /*b790*/  SHF.L.U32 R4, R7, 0x1f, RZ ;  /* 0x0000001f07047819 */ /* 0x000fe200000006ff */
[----:B-1-3--:R-:W-:Y:S06]  /*b7a0*/  @!P1 BRA `(.L_x_53) ;  /* 0x0000007c00c09947 */ /* 0x00afec0003800000 */
.L_x_167:
[----:B------:R-:W3:Y:S02]  /*b7b0*/  SYNCS.PHASECHK.TRANS64.TRYWAIT P0, [R9+URZ], R4 ;  /* 0x00000004090075a7 */ /* 0x000ee400080011ff */
[----:B---3--:R-:W-:Y:S05]  /*b7c0*/  @!P0 BRA `(.L_x_54) ;  /* 0x0000007c00cc8947 */ /* 0x008fea0003800000 */
.L_x_168:
[----:B------:R-:W-:Y:S01]  /*b7d0*/  NOP ;  /* 0x0000000000007918 */ /* 0x000fe20000000000 */
[----:B-1----:R-:W1:Y:S01]  /*b7e0*/  LDS R2, [R0+0x14] ;  /* 0x0000140000027984 */ /* 0x002e620000000800 */
[----:B---3--:R-:W-:Y:S01]  /*b7f0*/  LOP3.LUT R4, R16, 0xffff, RZ, 0xc0, !PT ;  /* 0x0000ffff10047812 */ /* 0x008fe200078ec0ff */
[----:B------:R-:W-:Y:S02]  /*b800*/  IMAD.MOV.U32 R3, RZ, RZ, 0xffff ;  /* 0x0000ffffff037424 */ /* 0x000fe400078e00ff */
[----:B------:R-:W-:Y:S01]  /*b810*/  IMAD.MOV.U32 R5, RZ, RZ, 0x1 ;  /* 0x00000001ff057424 */ /* 0x000fe200078e00ff */
[----:B------:R-:W-:-:S04]  /*b820*/  SHF.R.U32.HI R4, RZ, 0x5, R4 ;  /* 0x00000005ff047819 */ /* 0x000fc80000011604 */
[-C--:B------:R-:W-:Y:S02]  /*b830*/  SHF.L.U32 R3, R3, R4.reuse, RZ ;  /* 0x0000000403037219 */ /* 0x080fe400000006ff */
[----:B------:R-:W-:Y:S02]  /*b840*/  SHF.L.U32 R5, R5, R4, RZ ;  /* 0x0000000405057219 */ /* 0x000fe400000006ff */
[----:B-1----:R-:W-:-:S04]  /*b850*/  LOP3.LUT R2, R2, R3, RZ, 0xc0, !PT ;  /* 0x0000000302027212 */ /* 0x002fc800078ec0ff */
[----:B------:R-:W-:-:S13]  /*b860*/  ISETP.NE.AND P0, PT, R2, R3, PT ;  /* 0x000000030200720c */ /* 0x000fda0003f05270 */
[----:B------:R-:W-:Y:S05]  /*b870*/  @P0 BRA `(.L_x_55) ;  /* 0x00000000005c0947 */ /* 0x000fea0003800000 */
[----:B------:R-:W1:Y:S02]  /*b880*/  LDS R2, [R0+0x18] ;  /* 0x0000180000027984 */ /* 0x000e640000000800 */
[----:B-1----:R-:W-:-:S04]  /*b890*/  LOP3.LUT R2, R2, R5, RZ, 0xc0, !PT ;  /* 0x0000000502027212 */ /* 0x002fc800078ec0ff */
[----:B------:R-:W-:-:S13]  /*b8a0*/  ISETP.NE.AND P0, PT, R2, R5, PT ;  /* 0x000000050200720c */ /* 0x000fda0003f05270 */
[----:B------:R-:W-:Y:S05]  /*b8b0*/  @P0 BRA `(.L_x_56) ;  /* 0x0000000000400947 */ /* 0x000fea0003800000 */
[----:B------:R-:W-:Y:S02]  /*b8c0*/  R2UR UR6, R3 ;  /* 0x00000000030672ca */ /* 0x000fe400000e0000 */
[----:B------:R-:W1:Y:S01]  /*b8d0*/  S2R R3, SR_LANEID ;  /* 0x0000000000037919 */ /* 0x000e620000000000 */
[----:B------:R-:W-:Y:S02]  /*b8e0*/  VOTE.ANY R4, PT, PT ;  /* 0x0000000000047806 */ /* 0x000fe400038e0100 */
[----:B------:R-:W-:-:S04]  /*b8f0*/  LOP3.LUT R5, RZ, R5, RZ, 0x33, !PT ;  /* 0x00000005ff057212 */ /* 0x000fc800078e33ff */
[----:B--2---:R-:W2:Y:S01]  /*b900*/  REDUX UR4, R5 ;  /* 0x00000000050473c4 */ /* 0x004ea20000000000 */
[----:B------:R-:W1:Y:S03]  /*b910*/  FLO.U32 R4, R4 ;  /* 0x0000000400047300 */ /* 0x000e6600000e0000 */
[----:B------:R-:W-:-:S06]  /*b920*/  ULOP3.LUT UR6, URZ, UR6, URZ, 0x33, !UPT ;  /* 0x00000006ff067292 */ /* 0x000fcc000f8e33ff */
[----:B------:R-:W-:-:S04]  /*b930*/  IMAD.U32 R2, RZ, RZ, UR6 ;  /* 0x00000006ff027e24 */ /* 0x000fc8000f8e00ff */
[----:B------:R-:W3:Y:S02]  /*b940*/  REDUX UR5, R2 ;  /* 0x00000000020573c4 */ /* 0x000ee40000000000 */
[----:B------:R4:W-:Y:S01]  /*b950*/  UTCATOMSWS.AND URZ, UR6 ;  /* 0x0000000600ff79e3 */ /* 0x0009e20008000000 */
[----:B-1----:R-:W-:Y:S01]  /*b960*/  ISETP.EQ.U32.AND P0, PT, R4, R3, PT ;  /* 0x000000030400720c */ /* 0x002fe20003f02070 */
[----:B--2---:R-:W-:Y:S02]  /*b970*/  IMAD.U32 R3, RZ, RZ, UR4 ;  /* 0x00000004ff037e24 */ /* 0x004fe4000f8e00ff */
[----:B---3--:R-:W-:-:S10]  /*b980*/  IMAD.U32 R7, RZ, RZ, UR5 ;  /* 0x00000005ff077e24 */ /* 0x008fd4000f8e00ff */
[----:B------:R4:W-:Y:S04]  /*b990*/  @P0 ATOMS.AND RZ, [R0+0x14], R7 ;  /* 0x0000140700ff038c */ /* 0x0009e80002800000 */
[----:B------:R4:W-:Y:S01]  /*b9a0*/  @P0 ATOMS.AND RZ, [R0+0x18], R3 ;  /* 0x0000180300ff038c */ /* 0x0009e20002800000 */
[----:B------:R-:W-:Y:S05]  /*b9b0*/  BRA `(.L_x_57) ;  /* 0x0000000000147947 */ /* 0x000fea0003800000 */
.L_x_56:
[----:B------:R-:W-:Y:S02]  /*b9c0*/  MOV R2, 0xb9e0 ;  /* 0x0000b9e000027802 */ /* 0x000fe40000000f00 */
[----:B--2--5:R-:W-:Y:S05]  /*b9d0*/  CALL.REL.NOINC `($__internal_0_$__cuda_sm10x_tcgen05_guardrail_trap_col_being_dealloced_not_returned_by_alloc) ;  /* 0x0000008400287944 */ /* 0x024fea0003c00000 */
[----:B------:R-:W-:Y:S05]  /*b9e0*/  BRA `(.L_x_57) ;  /* 0x0000000000087947 */ /* 0x000fea0003800000 */
.L_x_55:
[----:B------:R-:W-:Y:S02]  /*b9f0*/  MOV R2, 0xba10 ;  /* 0x0000ba1000027802 */ /* 0x000fe40000000f00 */
[----:B--2--5:R-:W-:Y:S05]  /*ba00*/  CALL.REL.NOINC `($__internal_2_$__cuda_sm10x_tcgen05_guardrail_trap_unallocated_columns_being_dealloced) ;  /* 0x0000008400347944 */ /* 0x024fea0003c00000 */
.L_x_57:
[----:B------:R-:W-:Y:S01]  /*ba10*/  NOP ;  /* 0x0000000000007918 */ /* 0x000fe20000000000 */
[----:B----4-:R-:W-:Y:S05]  /*ba20*/  EXIT ;  /* 0x000000000000794d */ /* 0x010fea0003800000 */
.L_x_41:
[----:B------:R-:W-:-:S13]  /*ba30*/  ISETP.NE.OR P0, PT, R0, 0x3, !P0 ;  /* 0x000000030000780c */ /* 0x000fda0004705670 */
[----:B------:R-:W-:Y:S05]  /*ba40*/  @P0 BRA `(.L_x_58) ;  /* 0x0000001800a00947 */ /* 0x000fea0003800000 */
[----:B------:R-:W1:Y:S01]  /*ba50*/  LDC.64 R2, c[0x0][0x988] ;  /* 0x00026200ff027b82 */ /* 0x000e620000000a00 */
[----:B------:R-:W-:Y:S01]  /*ba60*/  MOV R18, 0x400 ;  /* 0x0000040000127802 */ /* 0x000fe20000000f00 */
[----:B------:R-:W-:Y:S01]  /*ba70*/  IMAD.MOV.U32 R45, RZ, RZ, 0x2000 ;  /* 0x00002000ff2d7424 */ /* 0x000fe200078e00ff */
[----:B------:R-:W-:Y:S02]  /*ba80*/  PLOP3.LUT P6, PT, PT, PT, PT, 0x8, 0x80 ;  /* 0x000000000080781c */ /* 0x000fe40003fce170 */
[----:B------:R-:W-:Y:S02]  /*ba90*/  LEA R18, R85, R18, 0x18 ;  /* 0x0000001255127211 */ /* 0x000fe400078ec0ff */
[----:B------:R-:W-:Y:S01]  /*baa0*/  SHF.L.U32 R47, R47, 0x1f, RZ ;  /* 0x0000001f2f2f7819 */ /* 0x000fe200000006ff */
[----:B-----5:R-:W3:Y:S01]  /*bab0*/  LDC.64 R32, c[0x0][0xa98] ;  /* 0x0002a600ff207b82 */ /* 0x020ee20000000a00 */
[C---:B--2---:R-:W-:Y:S02]  /*bac0*/  R2UR UR7, R18.reuse ;  /* 0x00000000120772ca */ /* 0x044fe400000e0000 */
[----:B------:R-:W-:-:S02]  /*bad0*/  R2UR UR33, R18 ;  /* 0x00000000122172ca */ /* 0x000fc400000e0000 */
[C---:B------:R-:W-:Y:S02]  /*bae0*/  R2UR UR25, R18.reuse ;  /* 0x00000000121972ca */ /* 0x040fe400000e0000 */
[----:B------:R-:W-:Y:S01]  /*baf0*/  R2UR UR17, R18 ;  /* 0x00000000121172ca */ /* 0x000fe200000e0000 */
[----:B------:R-:W2:Y:S06]  /*bb00*/  LDC.64 R30, c[0x0][0xa80] ;  /* 0x0002a000ff1e7b82 */ /* 0x000eac0000000a00 */
[----:B------:R-:W-:Y:S02]  /*bb10*/  UIADD3 UR7, UPT, UPT, UR7, 0x30, URZ ;  /* 0x0000003007077890 */ /* 0x000fe4000fffe0ff */
[----:B------:R-:W4:Y:S01]  /*bb20*/  LDC.64 R28, c[0x0][0xa88] ;  /* 0x0002a200ff1c7b82 */ /* 0x000f220000000a00 */
[----:B-1----:R-:W-:Y:S01]  /*bb30*/  ISETP.NE.U32.AND P4, PT, R2, RZ, PT ;  /* 0x000000ff0200720c */ /* 0x002fe20003f85070 */
[----:B------:R-:W-:-:S02]  /*bb40*/  UIADD3 UR33, UPT, UPT, UR33, 0x38, URZ ;  /* 0x0000003821217890 */ /* 0x000fc4000fffe0ff */
[----:B------:R-:W-:Y:S01]  /*bb50*/  UIADD3 UR25, UPT, UPT, UR25, 0x40, URZ ;  /* 0x0000004019197890 */ /* 0x000fe2000fffe0ff */
[----:B------:R-:W-:Y:S01]  /*bb60*/  ISETP.NE.AND.EX P4, PT, R3, RZ, PT, P4 ;  /* 0x000000ff0300720c */ /* 0x000fe20003f85340 */
[----:B------:R-:W-:Y:S02]  /*bb70*/  UIADD3 UR17, UPT, UPT, UR17, 0x48, URZ ;  /* 0x0000004811117890 */ /* 0x000fe4000fffe0ff */
[----:B------:R-:W1:Y:S01]  /*bb80*/  LDC R0, c[0x0][0xc30] ;  /* 0x00030c00ff007b82 */ /* 0x000e620000000800 */
[C---:B---3--:R-:W-:Y:S02]  /*bb90*/  ISETP.NE.AND P0, PT, R32.reuse, 0x1, PT ;  /* 0x000000012000780c */ /* 0x048fe40003f05270 */
[----:B------:R-:W-:Y:S01]  /*bba0*/  R2UR UR4, R32 ;  /* 0x00000000200472ca */ /* 0x000fe200000e0000 */
[----:B------:R-:W-:-:S04]  /*bbb0*/  IMAD.MOV.U32 R32, RZ, RZ, RZ ;  /* 0x000000ffff207224 */ /* 0x000fc800078e00ff */
[----:B------:R-:W3:Y:S01]  /*bbc0*/  LDC R43, c[0x0][0x370] ;  /* 0x0000dc00ff2b7b82 */ /* 0x000ee20000000800 */
[----:B--2---:R-:W-:-:S05]  /*bbd0*/  R2UR UR6, R30 ;  /* 0x000000001e0672ca */ /* 0x004fca00000e0000 */
[----:B------:R-:W-:Y:S02]  /*bbe0*/  VOTEU.ANY UP2, P0 ;  /* 0x0000000000ff7886 */ /* 0x000fe40000040100 */
[----:B------:R-:W2:Y:S01]  /*bbf0*/  LDC R2, c[0x0][0xc0c] ;  /* 0x00030300ff027b82 */ /* 0x000ea20000000800 */
[----:B----4-:R-:W-:-:S07]  /*bc00*/  R2UR UR5, R29 ;  /* 0x000000001d0572ca */ /* 0x010fce00000e0000 */
[----:B------:R-:W4:Y:S01]  /*bc10*/  LDC R17, c[0x0][0xc20] ;  /* 0x00030800ff117b82 */ /* 0x000f220000000800 */
[----:B-1----:R-:W-:-:S07]  /*bc20*/  ISETP.NE.AND P1, PT, R0, 0x1, PT ;  /* 0x000000010000780c */ /* 0x002fce0003f25270 */
[----:B------:R-:W1:Y:S08]  /*bc30*/  LDC R27, c[0x0][0xaa0] ;  /* 0x0002a800ff1b7b82 */ /* 0x000e700000000800 */
[----:B------:R-:W1:Y:S08]  /*bc40*/  LDC.64 R48, c[0x0][0x348] ;  /* 0x0000d200ff307b82 */ /* 0x000e700000000a00 */
[----:B------:R-:W1:Y:S08]  /*bc50*/  LDC.64 R22, c[0x0][0xc10] ;  /* 0x00030400ff167b82 */ /* 0x000e700000000a00 */
[----:B------:R-:W1:Y:S08]  /*bc60*/  LDC.64 R6, c[0x0][0xc18] ;  /* 0x00030600ff067b82 */ /* 0x000e700000000a00 */
[----:B------:R-:W1:Y:S08]  /*bc70*/  LDC.64 R4, c[0x0][0xc28] ;  /* 0x00030a00ff047b82 */ /* 0x000e700000000a00 */
[----:B------:R-:W1:Y:S08]  /*bc80*/  LDC.64 R20, c[0x0][0x990] ;  /* 0x00026400ff147b82 */ /* 0x000e700000000a00 */
[----:B------:R-:W1:Y:S08]  /*bc90*/  LDC.64 R24, c[0x0][0xa90] ;  /* 0x0002a400ff187b82 */ /* 0x000e700000000a00 */
[----:B--234-:R-:W1:Y:S02]  /*bca0*/  LDC R34, c[0x0][0x374] ;  /* 0x0000dd00ff227b82 */ /* 0x01ce640000000800 */
.L_x_73:
[----:B------:R-:W-:Y:S04]  /*bcb0*/  SHF.L.U32 R3, R32, 0x1f, RZ ;  /* 0x0000001f20037819 */ /* 0x000fe800000006ff */
[----:B------:R-:W2:Y:S02]  /*bcc0*/  SYNCS.PHASECHK.TRANS64.TRYWAIT P0, [R18+URZ+0x80], R3 ;  /* 0x00008003120075a7 */ /* 0x000ea400080011ff */
[----:B--2---:R-:W-:Y:S05]  /*bcd0*/  @!P0 BRA `(.L_x_59) ;  /* 0x00000078009c8947 */ /* 0x004fea0003800000 */
.L_x_169:
[----:B------:R-:W-:Y:S01]  /*bce0*/  ISETP.GE.AND P0, PT, R26, 0x1, PT ;  /* 0x000000011a00780c */ /* 0x000fe20003f06270 */
[----:B------:R-:W3:Y:S01]  /*bcf0*/  LDS.128 R36, [R18+0xc0] ;  /* 0x0000c00012247984 */ /* 0x000ee20000000c00 */
[----:B------:R-:W-:Y:S01]  /*bd00*/  VIADD R0, R18, 0x88 ;  /* 0x0000008812007836 */ /* 0x000fe20000000000 */
[----:B------:R-:W-:Y:S01]  /*bd10*/  @!PT LDS RZ, [RZ] ;  /* 0x00000000fffff984 */ /* 0x000fe20000000800 */
[----:B------:R-:W-:Y:S01]  /*bd20*/  @!PT LDS RZ, [RZ] ;  /* 0x00000000fffff984 */ /* 0x000fe20000000800 */
[----:B------:R-:W-:Y:S01]  /*bd30*/  @!PT LDS RZ, [RZ] ;  /* 0x00000000fffff984 */ /* 0x000fe20000000800 */
[----:B------:R-:W-:Y:S01]  /*bd40*/  @!PT LDS RZ, [RZ] ;  /* 0x00000000fffff984 */ /* 0x000fe20000000800 */
[----:B------:R4:W-:Y:S06]  /*bd50*/  MEMBAR.ALL.CTA ;  /* 0x0000000000007992 */ /* 0x0009ec0000008000 */
[----:B----4-:R-:W4:Y:S01]  /*bd60*/  FENCE.VIEW.ASYNC.S ;  /* 0x00000000000073c6 */ /* 0x010f220000000000 */
[----:B------:R-:W-:Y:S04]  /*bd70*/  PRMT R0, RZ, 0x654, R0 ;  /* 0x00000654ff007816 */ /* 0x000fe80000000000 */
[----:B----4-:R4:W-:Y:S01]  /*bd80*/  SYNCS.ARRIVE.TRANS64.RED.A1T0 RZ, [R0+URZ], RZ ;  /* 0x000000ff00ff79a7 */ /* 0x0109e200081004ff */
[----:B---3--:R-:W-:Y:S11]  /*bd90*/  LOP3.LUT P5, RZ, R38, 0x1, RZ, 0xc0, !PT ;  /* 0x0000000126ff7812 */ /* 0x008ff600078ac0ff */
[----:B------:R-:W-:Y:S02]  /*bda0*/  @!UPT UIADD3 URZ, UPT, UPT, URZ, URZ, URZ ;  /* 0x000000fffffff290 */ /* 0x000fe4000fffe0ff */
[----:B------:R-:W-:Y:S02]  /*bdb0*/  @P5 MOV R13, R36 ;  /* 0x00000024000d5202 */ /* 0x000fe40000000f00 */
[----:B------:R-:W-:Y:S01]  /*bdc0*/  @P5 LOP3.LUT R8, R37, 0xffff, RZ, 0xc0, !PT ;  /* 0x0000ffff25085812 */ /* 0x000fe200078ec0ff */
[----:B----4-:R-:W-:Y:S06]  /*bdd0*/  @!P0 BRA `(.L_x_60) ;  /* 0x0000000000a88947 */ /* 0x010fec0003800000 */
[-C--:B-1----:R-:W-:Y:S01]  /*bde0*/  IMAD.HI.U32 R40, R8, R7.reuse, RZ ;  /* 0x0000000708287227 */ /* 0x082fe200078e00ff */
[----:B------:R-:W-:Y:S02]  /*bdf0*/  ISETP.NE.AND P0, PT, R6, 0x1, PT ;  /* 0x000000010600780c */ /* 0x000fe40003f05270 */
[----:B------:R-:W-:Y:S01]  /*be00*/  ISETP.NE.AND P2, PT, R26, 0x1, PT ;  /* 0x000000011a00780c */ /* 0x000fe20003f45270 */
[----:B------:R-:W-:Y:S01]  /*be10*/  IMAD.HI.U32 R42, R34, R7, RZ ;  /* 0x00000007222a7227 */ /* 0x000fe200078e00ff */
[-C--:B------:R-:W-:Y:S03]  /*be20*/  SHF.R.U32.HI R51, RZ, R17.reuse, R40 ;  /* 0x00000011ff337219 */ /* 0x080fe60000011628 */
[-C--:B------:R-:W-:Y:S01]  /*be30*/  IMAD.HI.U32 R40, R43, R22.reuse, RZ ;  /* 0x000000162b287227 */ /* 0x080fe200078e00ff */
[----:B------:R-:W-:Y:S02]  /*be40*/  SHF.R.U32.HI R53, RZ, R17, R42 ;  /* 0x00000011ff357219 */ /* 0x000fe4000001162a */
[----:B------:R-:W-:Y:S01]  /*be50*/  SEL R9, R8, R51, !P0 ;  /* 0x0000003308097207 */ /* 0x000fe20004000000 */
[----:B------:R-:W-:Y:S01]  /*be60*/  IMAD.HI.U32 R44, R13, R22, RZ ;  /* 0x000000160d2c7227 */ /* 0x000fe200078e00ff */
[----:B--2---:R-:W-:Y:S02]  /*be70*/  SEL R3, R34, R53, !P0 ;  /* 0x0000003522037207 */ /* 0x004fe40004000000 */
[----:B------:R-:W-:Y:S01]  /*be80*/  ISETP.NE.AND P0, PT, R2, 0x1, PT ;  /* 0x000000010200780c */ /* 0x000fe20003f05270 */
[----:B------:R-:W-:Y:S01]  /*be90*/  IMAD.HI.U32 R14, R9, R4, RZ ;  /* 0x00000004090e7227 */ /* 0x000fe200078e00ff */
[-C--:B------:R-:W-:Y:S02]  /*bea0*/  SHF.R.U32.HI R40, RZ, R23.reuse, R40 ;  /* 0x00000017ff287219 */ /* 0x080fe40000011628 */
[----:B------:R-:W-:Y:S02]  /*beb0*/  SHF.R.U32.HI R44, RZ, R23, R44 ;  /* 0x00000017ff2c7219 */ /* 0x000fe4000001162c */
[----:B------:R-:W-:Y:S01]  /*bec0*/  SEL R11, R43, R40, !P0 ;  /* 0x000000282b0b7207 */ /* 0x000fe20004000000 */
[-C--:B------:R-:W-:Y:S01]  /*bed0*/  IMAD.HI.U32 R40, R3, R4.reuse, RZ ;  /* 0x0000000403287227 */ /* 0x080fe200078e00ff */
[-C--:B------:R-:W-:Y:S03]  /*bee0*/  SHF.R.U32.HI R14, RZ, R5.reuse, R14 ;  /* 0x00000005ff0e7219 */ /* 0x080fe6000001160e */
[----:B------:R-:W-:Y:S01]  /*bef0*/  IMAD.HI.U32 R42, R11, R4, RZ ;  /* 0x000000040b2a7227 */ /* 0x000fe200078e00ff */
[-C--:B------:R-:W-:Y:S02]  /*bf00*/  @P2 SHF.R.U32.HI R3, RZ, R5.reuse, R40 ;  /* 0x00000005ff032219 */ /* 0x080fe40000011628 */
[----:B------:R-:W-:Y:S02]  /*bf10*/  SEL R15, R9, R14, !P2 ;  /* 0x0000000e090f7207 */ /* 0x000fe40005000000 */
[----:B------:R-:W-:Y:S01]  /*bf20*/  @P2 SHF.R.U32.HI R11, RZ, R5, R42 ;  /* 0x00000005ff0b2219 */ /* 0x000fe2000001162a */
[C---:B------:R-:W-:Y:S01]  /*bf30*/  IMAD R10, R26.reuse, R3, RZ ;  /* 0x000000031a0a7224 */ /* 0x040fe200078e02ff */
[----:B------:R-:W-:Y:S01]  /*bf40*/  SEL R3, R13, R44, !P0 ;  /* 0x0000002c0d037207 */ /* 0x000fe20004000000 */
[----:B------:R-:W-:Y:S02]  /*bf50*/  IMAD.MOV R14, RZ, RZ, -R15 ;  /* 0x000000ffff0e7224 */ /* 0x000fe400078e0a0f */
[C---:B------:R-:W-:Y:S01]  /*bf60*/  IMAD R12, R26.reuse, R11, RZ ;  /* 0x0000000b1a0c7224 */ /* 0x040fe200078e02ff */
[----:B------:R-:W-:Y:S01]  /*bf70*/  ISETP.GE.AND P0, PT, R9, R10, PT ;  /* 0x0000000a0900720c */ /* 0x000fe20003f06270 */
[----:B------:R-:W-:Y:S03]  /*bf80*/  IMAD R14, R26, R14, R9 ;  /* 0x0000000e1a0e7224 */ /* 0x000fe600078e0209 */
[C---:B------:R-:W-:Y:S11]  /*bf90*/  ISETP.GE.OR P0, PT, R3.reuse, R12, P0 ;  /* 0x0000000c0300720c */ /* 0x040ff60000706670 */
[----:B------:R-:W-:Y:S02]  /*bfa0*/  @!UPT UIADD3 URZ, UPT, UPT, URZ, URZ, URZ ;  /* 0x000000fffffff290 */ /* 0x000fe4000fffe0ff */
[C---:B------:R-:W-:Y:S05]  /*bfb0*/  @!P0 IMAD.HI.U32 R10, R3.reuse, R4, RZ ;  /* 0x00000004030a8227 */ /* 0x040fea00078e00ff */
[----:B------:R-:W-:Y:S04]  /*bfc0*/  @!P0 SHF.R.U32.HI R10, RZ, R5, R10 ;  /* 0x00000005ff0a8219 */ /* 0x000fe8000001160a */
[----:B------:R-:W-:Y:S01]  /*bfd0*/  @!P0 SEL R0, R3, R10, !P2 ;  /* 0x0000000a03008207 */ /* 0x000fe20005000000 */
[----:B------:R-:W-:Y:S03]  /*bfe0*/  IMAD.MOV R10, RZ, RZ, -R3 ;  /* 0x000000ffff0a7224 */ /* 0x000fe600078e0a03 */
[----:B------:R-:W-:Y:S01]  /*bff0*/  @!P0 IADD3 R15, PT, PT, R15, -R0, RZ ;  /* 0x800000000f0f8210 */ /* 0x000fe20007ffe0ff */
[----:B------:R-:W-:Y:S01]  /*c000*/  @!P0 IMAD R0, R11, R14, R0 ;  /* 0x0000000e0b008224 */ /* 0x000fe200078e0200 */
[----:B------:R-:W-:Y:S01]  /*c010*/  IADD3 R11, PT, PT, -R9, RZ, RZ ;  /* 0x000000ff090b7210 */ /* 0x000fe20007ffe1ff */
[----:B------:R-:W-:Y:S02]  /*c020*/  IMAD R13, R2, R10, R13 ;  /* 0x0000000a020d7224 */ /* 0x000fe400078e020d */
[----:B------:R-:W-:Y:S02]  /*c030*/  @!P0 IMAD R9, R15, R26, R3 ;  /* 0x0000001a0f098224 */ /* 0x000fe400078e0203 */
[----:B------:R-:W-:Y:S02]  /*c040*/  @!P0 IMAD.MOV.U32 R3, RZ, RZ, R0 ;  /* 0x000000ffff038224 */ /* 0x000fe400078e0000 */
[----:B------:R-:W-:Y:S02]  /*c050*/  IMAD R8, R6, R11, R8 ;  /* 0x0000000b06087224 */ /* 0x000fe400078e0208 */
[----:B------:R-:W-:Y:S02]  /*c060*/  IMAD R13, R3, R2, R13 ;  /* 0x00000002030d7224 */ /* 0x000fe400078e020d */
[----:B------:R-:W-:Y:S02]  /*c070*/  IMAD R8, R9, R6, R8 ;  /* 0x0000000609087224 */ /* 0x000fe400078e0208 */
.L_x_60:
[----:B------:R-:W-:Y:S05]  /*c080*/  @P6 BRA `(.L_x_61) ;  /* 0x0000000000086947 */ /* 0x000fea0003800000 */
[----:B------:R-:W3:Y:S02]  /*c090*/  SYNCS.PHASECHK.TRANS64.TRYWAIT P0, [R18+URZ+0x78], R47 ;  /* 0x0000782f120075a7 */ /* 0x000ee400080011ff */
[----:B---3--:R-:W-:Y:S05]  /*c0a0*/  @!P0 BRA `(.L_x_62) ;  /* 0x0000007400bc8947 */ /* 0x008fea0003800000 */
.L_x_61:
[----:B-1----:R-:W-:Y:S01]  /*c0b0*/  ISETP.NE.U32.AND P2, PT, R20, RZ, PT ;  /* 0x000000ff1400720c */ /* 0x002fe20003f45070 */
[----:B------:R-:W-:Y:S01]  /*c0c0*/  IMAD.MOV.U32 R51, RZ, RZ, 0x1 ;  /* 0x00000001ff337424 */ /* 0x000fe200078e00ff */
[----:B------:R-:W-:Y:S02]  /*c0d0*/  R2UR UR15, R16 ;  /* 0x00000000100f72ca */ /* 0x000fe400000e0000 */
[----:B------:R-:W-:Y:S02]  /*c0e0*/  ISETP.NE.AND.EX P2, PT, R21, RZ, PT, P2 ;  /* 0x000000ff1500720c */ /* 0x000fe40003f45320 */
[----:B------:R-:W-:Y:S02]  /*c0f0*/  ISETP.NE.U32.AND P0, PT, R20, RZ, PT ;  /* 0x000000ff1400720c */ /* 0x000fe40003f05070 */
[----:B------:R-:W-:Y:S02]  /*c100*/  SHF.L.U32 R51, R51, 0x1f, RZ ;  /* 0x0000001f33337819 */ /* 0x000fe400000006ff */
[----:B------:R-:W-:Y:S05]  /*c110*/  ISETP.NE.AND.EX P0, PT, R21, RZ, PT, P0 ;  /* 0x000000ff1500720c */ /* 0x000fea0003f05300 */
[----:B------:R-:W-:Y:S02]  /*c120*/  USHF.L.U32 UR15, UR15, 0x7, URZ ;  /* 0x000000070f0f7899 */ /* 0x000fe400080006ff */
[----:B------:R-:W-:Y:S10]  /*c130*/  @!P2 BRA `(.L_x_63) ;  /* 0x000000000030a947 */ /* 0x000ff40003800000 */
[----:B------:R-:W-:Y:S01]  /*c140*/  PLOP3.LUT P3, PT, P4, PT, PT, 0x80, 0x8 ;  /* 0x000000000008781c */ /* 0x000fe2000276f070 */
[----:B------:R-:W-:Y:S11]  /*c150*/  IMAD.MOV.U32 R87, RZ, RZ, 0x1 ;  /* 0x00000001ff577424 */ /* 0x000ff600078e00ff */
[----:B------:R-:W-:Y:S01]  /*c160*/  @!UPT UIADD3 URZ, UPT, UPT, URZ, URZ, URZ ;  /* 0x000000fffffff290 */ /* 0x000fe2000fffe0ff */
[----:B------:R-:W1:Y:S01]  /*c170*/  @P3 LDC.64 R10, c[0x0][0x988] ;  /* 0x00026200ff0a3b82 */ /* 0x000e620000000a00 */
[----:B------:R-:W-:Y:S01]  /*c180*/  @P3 R2UR UR8, R88 ;  /* 0x00000000580832ca */ /* 0x000fe200000e0000 */
[----:B------:R-:W-:Y:S01]  /*c190*/  @P3 IMAD R0, R19, R20, RZ ;  /* 0x0000001413003224 */ /* 0x000fe200078e02ff */
[----:B------:R-:W-:Y:S03]  /*c1a0*/  @P3 R2UR UR9, R89 ;  /* 0x00000000590932ca */ /* 0x000fe600000e0000 */
[----:B-1----:R-:W-:Y:S04]  /*c1b0*/  @P3 IMAD.WIDE R10, R0, 0x4, R10 ;  /* 0x00000004000a3825 */ /* 0x002fe800078e020a */
[----:B------:R-:W-:Y:S06]  /*c1c0*/  IMAD.MOV.U32 R0, RZ, RZ, 0x1 ;  /* 0x00000001ff007424 */ /* 0x000fec00078e00ff */
[----:B------:R1:W5:Y:S01]  /*c1d0*/  @P3 LDG.E R35, desc[UR8][R10.64] ;  /* 0x000000080a233981 */ /* 0x000362000c1e1900 */
[----:B------:R-:W-:Y:S01]  /*c1e0*/  @!P3 PRMT R87, R0, 0x7610, R87 ;  /* 0x000076100057b816 */ /* 0x000fe20000000057 */
[----:B-1----:R-:W4:Y:S06]  /*c1f0*/  @!P3 LDC R35, c[0x0][0x980] ;  /* 0x00026000ff23bb82 */ /* 0x002f2c0000000800 */
.L_x_63:
[----:B----45:R-:W-:Y:S01]  /*c200*/  @!P0 FSETP.EQ.AND P2, PT, R35, RZ, PT ;  /* 0x000000ff2300820b */ /* 0x030fe20003f42000 */
[----:B------:R-:W-:Y:S01]  /*c210*/  @!UPT UIADD3 URZ, UPT, UPT, URZ, URZ, URZ ;  /* 0x000000fffffff290 */ /* 0x000fe2000fffe0ff */
[----:B------:R-:W-:Y:S11]  /*c220*/  @!P0 BRA `(.L_x_64) ;  /* 0x0000000000108947 */ /* 0x000ff60003800000 */
[----:B------:R-:W-:Y:S02]  /*c230*/  LOP3.LUT P0, RZ, R87, 0xff, RZ, 0xc0, !PT ;  /* 0x000000ff57ff7812 */ /* 0x000fe4000780c0ff */
[----:B------:R-:W-:Y:S11]  /*c240*/  PLOP3.LUT P2, PT, P3, PT, PT, 0x8, 0x80 ;  /* 0x000000000080781c */ /* 0x000ff60001f4e170 */
[----:B------:R-:W-:Y:S11]  /*c250*/  @P0 FSETP.EQ.AND P2, PT, R35, RZ, PT ;  /* 0x000000ff2300020b */ /* 0x000ff60003f42000 */
[----:B------:R-:W-:Y:S02]  /*c260*/  @!UPT UIADD3 URZ, UPT, UPT, URZ, URZ, URZ ;  /* 0x000000fffffff290 */ /* 0x000fe4000fffe0ff */
.L_x_64:
[----:B------:R-:W-:Y:S01]  /*c270*/  ISETP.NE.AND P0, PT, R30, 0x1, PT ;  /* 0x000000011e00780c */ /* 0x000fe20003f05270 */
[----:B------:R-:W1:Y:S01]  /*c280*/  SYNCS.PHASECHK.TRANS64.TRYWAIT P6, [R18+URZ+0x50], R51 ;  /* 0x00005033120075a7 */ /* 0x000e6200080c11ff */
[----:B------:R-:W-:Y:S04]  /*c290*/  IMAD.SHL.U32 R12, R41, 0x80, RZ ;  /* 0x00000080290c7824 */ /* 0x000fe800078e00ff */
[C---:B--2---:R-:W-:Y:S01]  /*c2a0*/  IMAD.HI.U32 R3, R12.reuse, R31, RZ ;  /* 0x0000001f0c037227 */ /* 0x044fe200078e00ff */
[C---:B------:R-:W-:Y:S04]  /*c2b0*/  R2UR UR11, R12.reuse ;  /* 0x000000000c0b72ca */ /* 0x040fe800000e0000 */
[----:B------:R-:W-:Y:S04]  /*c2c0*/  SHF.R.U32.HI R3, RZ, R28, R3 ;  /* 0x0000001cff037219 */ /* 0x000fe80000011603 */
[----:B------:R-:W-:Y:S02]  /*c2d0*/  SEL R3, R12, R3, !P0 ;  /* 0x000000030c037207 */ /* 0x000fe40004000000 */
[----:B------:R-:W-:Y:S02]  /*c2e0*/  ISETP.NE.AND P0, PT, R29, 0x1, PT ;  /* 0x000000011d00780c */ /* 0x000fe40003f05270 */
[C---:B------:R-:W-:Y:S01]  /*c2f0*/  R2UR UR12, R3.reuse ;  /* 0x00000000030c72ca */ /* 0x040fe200000e0000 */
[C---:B------:R-:W-:Y:S05]  /*c300*/  IMAD.HI.U32 R10, R3.reuse, R24, RZ ;  /* 0x00000018030a7227 */ /* 0x040fea00078e00ff */
[----:B------:R-:W-:Y:S04]  /*c310*/  SHF.R.U32.HI R10, RZ, R25, R10 ;  /* 0x00000019ff0a7219 */ /* 0x000fe8000001160a */
[----:B------:R-:W-:Y:S02]  /*c320*/  SEL R10, R3, R10, !P0 ;  /* 0x0000000a030a7207 */ /* 0x000fe40004000000 */
[----:B------:R-:W-:Y:S02]  /*c330*/  ELECT P0, URZ, PT ;  /* 0x0000000000ff782f */ /* 0x000fe40003800000 */
[C---:B------:R-:W-:Y:S01]  /*c340*/  R2UR UR8, R10.reuse ;  /* 0x000000000a0872ca */ /* 0x040fe200000e0000 */
[C---:B------:R-:W-:Y:S01]  /*c350*/  IMAD.HI.U32 R0, R10.reuse, R33, RZ ;  /* 0x000000210a007227 */ /* 0x040fe200078e00ff */
[----:B------:R-:W-:Y:S02]  /*c360*/  PLOP3.LUT P2, PT, P2, P0, PT, 0xf2, 0x2f ;  /* 0x00000000002f781c */ /* 0x000fe40001741e72 */
[----:B------:R-:W-:Y:S02]  /*c370*/  R2UR UR13, R10 ;  /* 0x000000000a0d72ca */ /* 0x000fe400000e0000 */
[----:B------:R-:W-:Y:S04]  /*c380*/  SHF.R.U32.HI R0, RZ, R27, R0 ;  /* 0x0000001bff007219 */ /* 0x000fe80000011600 */
[----:B------:R-:W-:Y:S01]  /*c390*/  R2UR UR14, R0 ;  /* 0x00000000000e72ca */ /* 0x000fe200000e0000 */
[----:B------:R-:W-:Y:S04]  /*c3a0*/  IMAD.MOV R0, RZ, RZ, -R3 ;  /* 0x000000ffff007224 */ /* 0x000fe800078e0a03 */
[----:B------:R-:W-:Y:S01]  /*c3b0*/  @!P2 IMAD.MOV.U32 R9, RZ, 0x20, RZ ;  /* 0x00000020ff09a824 */ /* 0x000fe200078e00ff */
[----:B------:R-:W-:Y:S01]  /*c3c0*/  R2UR UR10, R0 ;  /* 0x00000000000a72ca */ /* 0x000fe200000e0000 */
[----:B------:R-:W-:Y:S02]  /*c3d0*/  IMAD.MOV R0, RZ, RZ, -R10 ;  /* 0x000000ffff007224 */ /* 0x000fe400078e0a0a */
[----:B------:R-:W-:Y:S03]  /*c3e0*/  @!P2 IMAD.MOV.U32 R9, RZ, 0x400, R9 ;  /* 0x00000400ff09a824 */ /* 0x000fe600078e0009 */
[----:B------:R-:W-:Y:S01]  /*c3f0*/  R2UR UR9, R0 ;  /* 0x00000000000972ca */ /* 0x000fe200000e0000 */
[----:B------:R-:W-:Y:S06]  /*c400*/  USEL UR14, UR8, UR14, !UP2 ;  /* 0x0000000e080e7287 */ /* 0x000fec000d000000 */
[----:B------:R-:W-:Y:S01]  /*c410*/  UIMAD UR11, UR6, UR10, UR11 ;  /* 0x0000000a060b72a4 */ /* 0x000fe2000f8e020b */
[----:B------:R-:W-:Y:S05]  /*c420*/  IMAD R3, RZ, RZ, -UR14 ;  /* 0x8000000eff037e24 */ /* 0x000fea000f8e02ff */
[----:B------:R-:W-:Y:S01]  /*c430*/  UIMAD UR12, UR5, UR9, UR12 ;  /* 0x00000009050c72a4 */ /* 0x000fe2000f8e020c */
[----:B------:R-:W-:Y:S02]  /*c440*/  R2UR UR8, R3 ;  /* 0x00000000030872ca */ /* 0x000fe400000e0000 */
[----:B------:R-:W-:Y:S05]  /*c450*/  @!P2 IADD3 R3, P0, PT, R48, 0x680, RZ ;  /* 0x000006803003a810 */ /* 0x000fea0007f1e0ff */
[----:B------:R-:W-:Y:S06]  /*c460*/  @!P2 IMAD.X R0, RZ, RZ, R49, P0 ;  /* 0x000000ffff00a224 */ /* 0x000fec00000e0631 */
[----:B------:R-:W-:Y:S01]  /*c470*/  UIMAD UR13, UR4, UR8, UR13 ;  /* 0x00000008040d72a4 */ /* 0x000fe2000f8e020d */
[----:B-1----:R-:W-:Y:S11]  /*c480*/  @!P6 BRA `(.L_x_65) ;  /* 0x0000007000d8e947 */ /* 0x002ff60003800000 */
.L_x_170:
[----:B------:R-:W-:Y:S01]  /*c490*/  @!P2 R2UR UR10, R9 ;  /* 0x00000000090aa2ca */ /* 0x000fe200000e0000 */
[----:B------:R-:W-:Y:S01]  /*c4a0*/  VOTEU.ALL UP0, P2 ;  /* 0x0000000000ff7886 */ /* 0x000fe20001000000 */
[----:B------:R-:W-:Y:S01]  /*c4b0*/  @!P2 R2UR UR9, R3 ;  /* 0x000000000309a2ca */ /* 0x000fe200000e0000 */
[----:B------:R-:W-:Y:S01]  /*c4c0*/  @!P2 IMAD.MOV.U32 R9, RZ, 0x20, RZ ;  /* 0x00000020ff09a824 */ /* 0x000fe200078e00ff */
[----:B------:R-:W-:Y:S01]  /*c4d0*/  @!P2 R2UR UR8, R0 ;  /* 0x000000000008a2ca */ /* 0x000fe200000e0000 */
[----:B------:R-:W-:Y:S02]  /*c4e0*/  @!P2 VIADD R0, R18, 0x200 ;  /* 0x000002001200a836 */ /* 0x000fe40000000000 */
[----:B------:R-:W-:Y:S06]  /*c4f0*/  @!P2 IMAD.MOV.U32 R9, RZ, 0x400, R9 ;  /* 0x00000400ff09a824 */ /* 0x000fec00078e0009 */
[----:B------:R-:W-:Y:S01]  /*c500*/  IMAD.U32 R3, RZ, RZ, UR10 ;  /* 0x0000000aff037e24 */ /* 0x000fe2000f8e00ff */
[----:B------:R-:W-:Y:S01]  /*c510*/  @!UP0 UMOV UR10, UR15 ;  /* 0x0000000f000a8c82 */ /* 0x000fe20008000000 */
[----:B------:R-:W-:Y:S01]  /*c520*/  IMAD.U32 R10, RZ, RZ, UR9 ;  /* 0x00000009ff0a7e24 */ /* 0x000fe2000f8e00ff */
[----:B------:R-:W-:Y:S01]  /*c530*/  @!UP0 UMOV UR9, UR7 ;  /* 0x0000000700098c82 */ /* 0x000fe20008000000 */
[----:B------:R-:W-:Y:S01]  /*c540*/  IMAD.U32 R11, RZ, RZ, UR8 ;  /* 0x00000008ff0b7e24 */ /* 0x000fe2000f8e00ff */
[----:B------:R-:W-:Y:S02]  /*c550*/  @!P2 PRMT R3, R3, 0x5410, RZ ;  /* 0x000054100303a816 */ /* 0x000fe400000000ff */
[----:B------:R-:W-:Y:S01]  /*c560*/  @!P2 R2UR UR8, R0 ;  /* 0x000000000008a2ca */ /* 0x000fe200000e0000 */
[----:B------:R-:W-:Y:S01]  /*c570*/  IMAD.U32 R0, RZ, RZ, UR7 ;  /* 0x00000007ff007e24 */ /* 0x000fe2000f8e00ff */
[----:B------:R-:W-:Y:S02]  /*c580*/  @!P2 R2UR UR18, R10 ;  /* 0x000000000a12a2ca */ /* 0x000fe400000e0000 */
[----:B------:R-:W-:Y:S02]  /*c590*/  @!P2 R2UR UR19, R11 ;  /* 0x000000000b13a2ca */ /* 0x000fe400000e0000 */
[----:B------:R-:W-:Y:S01]  /*c5a0*/  @!P2 R2UR UR16, R3 ;  /* 0x000000000310a2ca */ /* 0x000fe200000e0000 */
[----:B------:R-:W-:Y:S01]  /*c5b0*/  @!P2 IMAD.MOV.U32 R3, RZ, RZ, 0x2000 ;  /* 0x00002000ff03a424 */ /* 0x000fe200078e00ff */
[----:B------:R-:W-:Y:S11]  /*c5c0*/  PRMT R11, R85, 0x654, R0 ;  /* 0x00000654550b7816 */ /* 0x000ff60000000000 */
[----:B------:R2:W-:Y:S01]  /*c5d0*/  @!UP0 UTMALDG.5D.IM2COL [UR8], [UR18], UR16 ;  /* 0x00000008120083b4 */ /* 0x0005e20008060010 */
[----:B------:R4:W-:Y:S01]  /*c5e0*/  @!P2 SYNCS.ARRIVE.TRANS64.RED.A0TR RZ, [R18+URZ+0x30], R3 ;  /* 0x0000300312ffa9a7 */ /* 0x0009e200083004ff */
[----:B------:R2:W-:Y:S01]  /*c5f0*/  SYNCS.ARRIVE.TRANS64.RED.A1T0 RZ, [R11+URZ], RZ ;  /* 0x000000ff0bff79a7 */ /* 0x0005e200081004ff */
[----:B------:R-:W5:Y:S01]  /*c600*/  SYNCS.PHASECHK.TRANS64.TRYWAIT P6, [R18+URZ+0x58], R51 ;  /* 0x00005833120075a7 */ /* 0x000f6200080c11ff */
[----:B----4-:R-:W-:Y:S05]  /*c610*/  @!P2 IADD3 R3, P0, PT, R48, 0x680, RZ ;  /* 0x000006803003a810 */ /* 0x010fea0007f1e0ff */
[----:B------:R-:W-:Y:S01]  /*c620*/  @!P2 IMAD.X R0, RZ, RZ, R49, P0 ;  /* 0x000000ffff00a224 */ /* 0x000fe200000e0631 */
[----:B--2--5:R-:W-:Y:S07]  /*c630*/  @!P6 BRA `(.L_x_66) ;  /* 0x000000700080e947 */ /* 0x024fee0003800000 */
.L_x_171:
[----:B------:R-:W-:Y:S01]  /*c640*/  @!P2 R2UR UR10, R9 ;  /* 0x00000000090aa2ca */ /* 0x000fe200000e0000 */
[----:B------:R-:W-:Y:S01]  /*c650*/  VOTEU.ALL UP0, P2 ;  /* 0x0000000000ff7886 */ /* 0x000fe20001000000 */
[----:B------:R-:W-:Y:S01]  /*c660*/  @!P2 R2UR UR8, R0 ;  /* 0x000000000008a2ca */ /* 0x000fe200000e0000 */
[----:B------:R-:W-:Y:S01]  /*c670*/  @!P2 VIADD R0, R18, 0x2200 ;  /* 0x000022001200a836 */ /* 0x000fe20000000000 */
[----:B------:R-:W-:Y:S01]  /*c680*/  @!P2 R2UR UR9, R3 ;  /* 0x000000000309a2ca */ /* 0x000fe200000e0000 */
[----:B------:R-:W-:Y:S01]  /*c690*/  UMOV UR35, UR11 ;  /* 0x0000000b00237c82 */ /* 0x000fe20008000000 */
[----:B------:R-:W-:Y:S01]  /*c6a0*/  @!UP0 UIADD3 UR34, UPT, UPT, UR15, 0x10, URZ ;  /* 0x000000100f228890 */ /* 0x000fe2000fffe0ff */
[----:B------:R-:W-:Y:S01]  /*c6b0*/  IMAD.U32 R10, RZ, RZ, UR33 ;  /* 0x00000021ff0a7e24 */ /* 0x000fe2000f8e00ff */
[----:B------:R-:W-:Y:S01]  /*c6c0*/  @!P2 R2UR UR32, R0 ;  /* 0x000000000020a2ca */ /* 0x000fe200000e0000 */
[----:B------:R-:W-:Y:S01]  /*c6d0*/  VOTEU.ALL UP0, P2 ;  /* 0x0000000000ff7886 */ /* 0x000fe20001000000 */
[----:B------:R-:W-:Y:S01]  /*c6e0*/  UMOV UR36, UR12 ;  /* 0x0000000c00247c82 */ /* 0x000fe20008000000 */
[----:B------:R-:W-:Y:S01]  /*c6f0*/  UMOV UR37, UR13 ;  /* 0x0000000d00257c82 */ /* 0x000fe20008000000 */
[----:B------:R-:W-:Y:S01]  /*c700*/  UMOV UR38, UR14 ;  /* 0x0000000e00267c82 */ /* 0x000fe20008000000 */
[----:B------:R-:W-:Y:S01]  /*c710*/  IMAD.U32 R3, RZ, RZ, UR10 ;  /* 0x0000000aff037e24 */ /* 0x000fe2000f8e00ff */
[----:B------:R-:W-:Y:S01]  /*c720*/  PRMT R10, R85, 0x654, R10 ;  /* 0x00000654550a7816 */ /* 0x000fe2000000000a */
[----:B------:R-:W-:Y:S02]  /*c730*/  IMAD.U32 R15, RZ, RZ, UR8 ;  /* 0x00000008ff0f7e24 */ /* 0x000fe4000f8e00ff */
[----:B------:R-:W-:Y:S01]  /*c740*/  IMAD.U32 R14, RZ, RZ, UR9 ;  /* 0x00000009ff0e7e24 */ /* 0x000fe2000f8e00ff */
[----:B------:R-:W-:Y:S01]  /*c750*/  @!P2 PRMT R3, R3, 0x5410, RZ ;  /* 0x000054100303a816 */ /* 0x000fe200000000ff */
[----:B------:R-:W-:Y:S01]  /*c760*/  @!P2 IMAD.MOV.U32 R9, RZ, 0x20, RZ ;  /* 0x00000020ff09a824 */ /* 0x000fe200078e00ff */
[----:B------:R-:W-:Y:S02]  /*c770*/  @!P2 R2UR UR19, R15 ;  /* 0x000000000f13a2ca */ /* 0x000fe400000e0000 */
[----:B------:R-:W-:Y:S01]  /*c780*/  @!P2 R2UR UR18, R14 ;  /* 0x000000000e12a2ca */ /* 0x000fe200000e0000 */
[----:B------:R-:W-:Y:S01]  /*c790*/  @!P2 IMAD.MOV.U32 R9, RZ, 0x400, R9 ;  /* 0x00000400ff09a824 */ /* 0x000fe200078e0009 */
[----:B------:R-:W-:Y:S01]  /*c7a0*/  @!P2 R2UR UR8, R3 ;  /* 0x000000000308a2ca */ /* 0x000fe200000e0000 */
[----:B------:R-:W-:Y:S11]  /*c7b0*/  @!P2 IMAD.MOV.U32 R3, RZ, RZ, 0x2000 ;  /* 0x00002000ff03a424 */ /* 0x000ff600078e00ff */
[----:B------:R-:W-:Y:S01]  /*c7c0*/  @!UPT UIADD3 URZ, UPT, UPT, URZ, URZ, URZ ;  /* 0x000000fffffff290 */ /* 0x000fe2000fffe0ff */
[----:B------:R4:W-:Y:S01]  /*c7d0*/  @!UP0 UTMALDG.5D.IM2COL [UR32], [UR18], UR8 ;  /* 0x00000020120083b4 */ /* 0x0009e20008060008 */
[----:B------:R5:W-:Y:S01]  /*c7e0*/  @!P2 SYNCS.ARRIVE.TRANS64.RED.A0TR RZ, [R18+URZ+0x38], R3 ;  /* 0x0000380312ffa9a7 */ /* 0x000be200083004ff */
[----:B------:R4:W-:Y:S01]  /*c7f0*/  SYNCS.ARRIVE.TRANS64.RED.A1T0 RZ, [R10+URZ], RZ ;  /* 0x000000ff0aff79a7 */ /* 0x0009e200081004ff */
[----:B------:R-:W1:Y:S01]  /*c800*/  SYNCS.PHASECHK.TRANS64.TRYWAIT P6, [R18+URZ+0x60], R51 ;  /* 0x00006033120075a7 */ /* 0x000e6200080c11ff */
[----:B-----5:R-:W-:Y:S05]  /*c810*/  @!P2 IADD3 R3, P0, PT, R48, 0x680, RZ ;  /* 0x000006803003a810 */ /* 0x020fea0007f1e0ff */
[----:B------:R-:W-:Y:S01]  /*c820*/  @!P2 IMAD.X R0, RZ, RZ, R49, P0 ;  /* 0x000000ffff00a224 */ /* 0x000fe200000e0631 */
[----:B-1--4-:R-:W-:Y:S07]  /*c830*/  @!P6 BRA `(.L_x_67) ;  /* 0x000000700014e947 */ /* 0x012fee0003800000 */
.L_x_172:
        /* <DEDUP_REMOVED lines=32> */
.L_x_173:
        /* <DEDUP_REMOVED lines=15> */
[----:B------:R-:W-:Y:S01]  /*cb30*/  IMAD.U32 R15, RZ, RZ, UR8 ;  /* 0x00000008ff0f7e24 */ /* 0x000fe2000f8e00ff */
[----:B------:R-:W-:Y:S01]  /*cb40*/  SHF.L.U32 R41, RZ, 0x1f, RZ ;  /* 0x0000001fff297819 */ /* 0x000fe200000006ff */
        /* <DEDUP_REMOVED lines=16> */
.L_x_174:
[----:B------:R-:W-:Y:S01]  /*cc50*/  @!P2 R2UR UR10, R9 ;  /* 0x00000000090aa2ca */ /* 0x000fe200000e0000 */
[----:B------:R-:W-:Y:S01]  /*cc60*/  VOTEU.ALL UP1, P2 ;  /* 0x0000000000ff7886 */ /* 0x000fe20001020000 */
[----:B------:R-:W-:Y:S01]  /*cc70*/  @!P2 R2UR UR9, R3 ;  /* 0x000000000309a2ca */ /* 0x000fe200000e0000 */
[----:B------:R-:W-:Y:S01]  /*cc80*/  VOTEU.ALL UP0, P2 ;  /* 0x0000000000ff7886 */ /* 0x000fe20001000000 */
[----:B------:R-:W-:Y:S01]  /*cc90*/  @!P2 R2UR UR8, R0 ;  /* 0x000000000008a2ca */ /* 0x000fe200000e0000 */
[----:B------:R-:W-:Y:S02]  /*cca0*/  @!P2 VIADD R0, R18, 0x200 ;  /* 0x000002001200a836 */ /* 0x000fe40000000000 */
[----:B------:R-:W-:Y:S04]  /*ccb0*/  @!P2 IMAD.MOV.U32 R9, RZ, 0x20, RZ ;  /* 0x00000020ff09a824 */ /* 0x000fe800078e00ff */
[----:B------:R-:W-:Y:S02]  /*ccc0*/  @!P2 IMAD.MOV.U32 R9, RZ, 0x400, R9 ;  /* 0x00000400ff09a824 */ /* 0x000fe400078e0009 */
[----:B------:R-:W-:Y:S01]  /*ccd0*/  IMAD.U32 R3, RZ, RZ, UR10 ;  /* 0x0000000aff037e24 */ /* 0x000fe2000f8e00ff */
[----:B------:R-:W-:Y:S01]  /*cce0*/  @!UP1 UIADD3 UR10, UPT, UPT, UR15, 0x40, URZ ;  /* 0x000000400f0a9890 */ /* 0x000fe2000fffe0ff */
[----:B------:R-:W-:Y:S01]  /*ccf0*/  IMAD.U32 R14, RZ, RZ, UR9 ;  /* 0x00000009ff0e7e24 */ /* 0x000fe2000f8e00ff */
[----:B------:R-:W-:Y:S01]  /*cd00*/  @!UP0 UMOV UR9, UR7 ;  /* 0x0000000700098c82 */ /* 0x000fe20008000000 */
[----:B------:R-:W-:Y:S01]  /*cd10*/  IMAD.U32 R15, RZ, RZ, UR8 ;  /* 0x00000008ff0f7e24 */ /* 0x000fe2000f8e00ff */
[----:B------:R-:W-:Y:S02]  /*cd20*/  @!P2 PRMT R3, R3, 0x5410, RZ ;  /* 0x000054100303a816 */ /* 0x000fe400000000ff */
[----:B------:R-:W-:Y:S02]  /*cd30*/  @!P2 R2UR UR8, R0 ;  /* 0x000000000008a2ca */ /* 0x000fe400000e0000 */
[----:B------:R-:W-:Y:S02]  /*cd40*/  @!P2 R2UR UR18, R14 ;  /* 0x000000000e12a2ca */ /* 0x000fe400000e0000 */
[----:B------:R-:W-:Y:S02]  /*cd50*/  @!P2 R2UR UR19, R15 ;  /* 0x000000000f13a2ca */ /* 0x000fe400000e0000 */
        /* <DEDUP_REMOVED lines=10> */
.L_x_175:
[----:B------:R-:W-:Y:S01]  /*ce00*/  @!P2 R2UR UR10, R9 ;  /* 0x00000000090aa2ca */ /* 0x000fe200000e0000 */
[----:B------:R-:W-:Y:S01]  /*ce10*/  VOTEU.ALL UP0, P2 ;  /* 0x0000000000ff7886 */ /* 0x000fe20001000000 */
[----:B------:R-:W-:Y:S01]  /*ce20*/  @!P2 R2UR UR9, R3 ;  /* 0x000000000309a2ca */ /* 0x000fe200000e0000 */
[----:B------:R-:W-:Y:S01]  /*ce30*/  @!P2 IMAD.MOV.U32 R46, RZ, 0x20, RZ ;  /* 0x00000020ff2ea824 */ /* 0x000fe200078e00ff */
[----:B------:R-:W-:Y:S01]  /*ce40*/  @!P2 R2UR UR8, R0 ;  /* 0x000000000008a2ca */ /* 0x000fe200000e0000 */
[----:B------:R-:W-:Y:S01]  /*ce50*/  @!P2 VIADD R0, R18, 0x2200 ;  /* 0x000022001200a836 */ /* 0x000fe20000000000 */
[----:B------:R-:W-:Y:S01]  /*ce60*/  @!P2 IADD3 R44, P0, PT, R48, 0x680, RZ ;  /* 0x00000680302ca810 */ /* 0x000fe20007f1e0ff */
[----:B------:R-:W-:Y:S04]  /*ce70*/  @!P2 IMAD.MOV.U32 R46, RZ, 0x400, R46 ;  /* 0x00000400ff2ea824 */ /* 0x000fe800078e002e */
[----:B------:R-:W-:Y:S02]  /*ce80*/  @!P2 IMAD.X R42, RZ, RZ, R49, P0 ;  /* 0x000000ffff2aa224 */ /* 0x000fe400000e0631 */
[----:B------:R-:W-:Y:S01]  /*ce90*/  IMAD.U32 R3, RZ, RZ, UR10 ;  /* 0x0000000aff037e24 */ /* 0x000fe2000f8e00ff */
[----:B------:R-:W-:Y:S01]  /*cea0*/  @!UP0 UIADD3 UR10, UPT, UPT, UR15, 0x50, URZ ;  /* 0x000000500f0a8890 */ /* 0x000fe2000fffe0ff */
[----:B------:R-:W-:Y:S01]  /*ceb0*/  IMAD.U32 R14, RZ, RZ, UR9 ;  /* 0x00000009ff0e7e24 */ /* 0x000fe2000f8e00ff */
[----:B------:R-:W-:Y:S01]  /*cec0*/  VOTEU.ALL UP0, P2 ;  /* 0x0000000000ff7886 */ /* 0x000fe20001000000 */
[----:B------:R-:W-:Y:S01]  /*ced0*/  IMAD.U32 R15, RZ, RZ, UR8 ;  /* 0x00000008ff0f7e24 */ /* 0x000fe2000f8e00ff */
[----:B------:R-:W-:Y:S01]  /*cee0*/  @!P2 PRMT R3, R3, 0x5410, RZ ;  /* 0x000054100303a816 */ /* 0x000fe200000000ff */
[----:B------:R-:W-:Y:S01]  /*cef0*/  UMOV UR9, UR33 ;  /* 0x0000002100097c82 */ /* 0x000fe20008000000 */
        /* <DEDUP_REMOVED lines=9> */
[----:B------:R-:W5:Y:S02]  /*cf90*/  SYNCS.PHASECHK.TRANS64.TRYWAIT P6, [R18+URZ+0x60], R41 ;  /* 0x00006029120075a7 */ /* 0x000f6400080c11ff */
[----:B----45:R-:W-:Y:S05]  /*cfa0*/  @!P6 BRA `(.L_x_71) ;  /* 0x000000680088e947 */ /* 0x030fea0003800000 */
.L_x_176:
[----:B------:R-:W5:Y:S01]  /*cfb0*/  LDC.64 R10, c[0x0][0xc18] ;  /* 0x00030600ff0a7b82 */ /* 0x000f620000000a00 */
[----:B------:R-:W-:Y:S01]  /*cfc0*/  @!P2 R2UR UR10, R46 ;  /* 0x000000002e0aa2ca */ /* 0x000fe200000e0000 */
[----:B------:R-:W-:Y:S01]  /*cfd0*/  VOTEU.ALL UP0, P2 ;  /* 0x0000000000ff7886 */ /* 0x000fe20001000000 */
[----:B------:R-:W-:Y:S02]  /*cfe0*/  @!P2 R2UR UR9, R44 ;  /* 0x000000002c09a2ca */ /* 0x000fe400000e0000 */
[----:B------:R-:W-:Y:S03]  /*cff0*/  @!P2 R2UR UR8, R42 ;  /* 0x000000002a08a2ca */ /* 0x000fe600000e0000 */
[----:B------:R-:W1:Y:S01]  /*d000*/  LDC.64 R14, c[0x0][0xc10] ;  /* 0x00030400ff0e7b82 */ /* 0x000e620000000a00 */
[----:B------:R-:W-:Y:S01]  /*d010*/  @!P2 VIADD R42, R18, 0x4200 ;  /* 0x00004200122aa836 */ /* 0x000fe20000000000 */
[----:B------:R-:W-:Y:S06]  /*d020*/  @P5 SHF.R.U32.HI R19, RZ, 0x10, R37 ;  /* 0x00000010ff135819 */ /* 0x000fec0000011625 */
[----:B------:R-:W2:Y:S01]  /*d030*/  @!P1 LDC R0, c[0x0][0xc20] ;  /* 0x00030800ff009b82 */ /* 0x000ea20000000800 */
[----:B------:R-:W-:Y:S01]  /*d040*/  IMAD.U32 R44, RZ, RZ, UR10 ;  /* 0x0000000aff2c7e24 */ /* 0x000fe2000f8e00ff */
[----:B------:R-:W-:Y:S06]  /*d050*/  @!UP0 UIADD3 UR10, UPT, UPT, UR15, 0x60, URZ ;  /* 0x000000600f0a8890 */ /* 0x000fec000fffe0ff */
[----:B------:R-:W3:Y:S01]  /*d060*/  @!P1 LDC R3, c[0x0][0xc0c] ;  /* 0x00030300ff039b82 */ /* 0x000ee20000000800 */
[----:B------:R-:W-:Y:S01]  /*d070*/  IMAD.U32 R52, RZ, RZ, UR9 ;  /* 0x00000009ff347e24 */ /* 0x000fe2000f8e00ff */
[----:B------:R-:W-:Y:S01]  /*d080*/  VOTEU.ALL UP0, P2 ;  /* 0x0000000000ff7886 */ /* 0x000fe20001000000 */
[----:B------:R-:W-:Y:S01]  /*d090*/  IMAD.U32 R53, RZ, RZ, UR8 ;  /* 0x00000008ff357e24 */ /* 0x000fe2000f8e00ff */
[----:B------:R-:W-:Y:S01]  /*d0a0*/  @!P2 PRMT R44, R44, 0x5410, RZ ;  /* 0x000054102c2ca816 */ /* 0x000fe200000000ff */
[----:B------:R-:W-:Y:S01]  /*d0b0*/  UMOV UR9, UR25 ;  /* 0x0000001900097c82 */ /* 0x000fe20008000000 */
[----:B------:R-:W-:Y:S02]  /*d0c0*/  @!P2 R2UR UR8, R42 ;  /* 0x000000002a08a2ca */ /* 0x000fe400000e0000 */
[----:B------:R-:W-:Y:S02]  /*d0d0*/  @!P2 R2UR UR18, R52 ;  /* 0x000000003412a2ca */ /* 0x000fe400000e0000 */
[----:B------:R-:W-:Y:S01]  /*d0e0*/  @!P2 R2UR UR19, R53 ;  /* 0x000000003513a2ca */ /* 0x000fe200000e0000 */
[----:B------:R-:W-:Y:S01]  /*d0f0*/  @!P2 IMAD.MOV.U32 R53, RZ, RZ, 0x2000 ;  /* 0x00002000ff35a424 */ /* 0x000fe200078e00ff */
[----:B------:R-:W-:Y:S11]  /*d100*/  @!P2 R2UR UR16, R44 ;  /* 0x000000002c10a2ca */ /* 0x000ff600000e0000 */
[----:B------:R-:W-:Y:S02]  /*d110*/  @!UPT UIADD3 URZ, UPT, UPT, URZ, URZ, URZ ;  /* 0x000000fffffff290 */ /* 0x000fe4000fffe0ff */
[----:B------:R1:W-:Y:S01]  /*d120*/  @!UP0 UTMALDG.5D.IM2COL [UR8], [UR18], UR16 ;  /* 0x00000008120083b4 */ /* 0x0003e20008060010 */
[----:B------:R4:W-:Y:S01]  /*d130*/  @!P2 SYNCS.ARRIVE.TRANS64.RED.A0TR RZ, [R18+URZ+0x40], R53 ;  /* 0x0000403512ffa9a7 */ /* 0x0009e200083004ff */
[----:B-----5:R-:W-:Y:S01]  /*d140*/  @!P1 IMAD.HI.U32 R11, R8, R11, RZ ;  /* 0x0000000b080b9227 */ /* 0x020fe200078e00ff */
[----:B------:R-:W-:Y:S03]  /*d150*/  @!P1 ISETP.NE.AND P0, PT, R10, 0x1, PT ;  /* 0x000000010a00980c */ /* 0x000fe60003f05270 */
[----:B-1----:R-:W-:Y:S01]  /*d160*/  @!P1 IMAD.HI.U32 R14, R13, R14, RZ ;  /* 0x0000000e0d0e9227 */ /* 0x002fe200078e00ff */
[----:B--2---:R-:W-:Y:S04]  /*d170*/  @!P1 SHF.R.U32.HI R11, RZ, R0, R11 ;  /* 0x00000000ff0b9219 */ /* 0x004fe8000001160b */
[----:B------:R-:W-:Y:S02]  /*d180*/  @!P1 SEL R11, R8, R11, !P0 ;  /* 0x0000000b080b9207 */ /* 0x000fe40004000000 */
[----:B------:R-:W-:Y:S02]  /*d190*/  @!P1 SHF.R.U32.HI R0, RZ, R15, R14 ;  /* 0x0000000fff009219 */ /* 0x000fe4000001160e */
[----:B---3--:R-:W-:Y:S01]  /*d1a0*/  @!P1 ISETP.NE.AND P0, PT, R3, 0x1, PT ;  /* 0x000000010300980c */ /* 0x008fe20003f05270 */
[----:B------:R4:W-:Y:S03]  /*d1b0*/  SYNCS.ARRIVE.TRANS64.RED.A1T0 RZ, [R40+URZ], RZ ;  /* 0x000000ff28ff79a7 */ /* 0x0009e600081004ff */
[----:B------:R-:W-:Y:S05]  /*d1c0*/  @!P1 SEL R12, R13, R0, !P0 ;  /* 0x000000000d0c9207 */ /* 0x000fea0004000000 */
[----:B------:R-:W-:Y:S01]  /*d1d0*/  @!P1 IMAD.IADD R0, R11, 0x1, -R12 ;  /* 0x000000010b009824 */ /* 0x000fe200078e0a0c */
[----:B------:R-:W1:Y:S01]  /*d1e0*/  SYNCS.PHASECHK.TRANS64.TRYWAIT P6, [R18+URZ+0x68], R41 ;  /* 0x00006829120075a7 */ /* 0x000e6200080c11ff */
[----:B------:R-:W-:Y:S02]  /*d1f0*/  @!P1 IMAD.IADD R9, R12, 0x1, -R11 ;  /* 0x000000010c099824 */ /* 0x000fe400078e0a0b */
[----:B------:R-:W-:Y:S02]  /*d200*/  @!P1 IMAD R13, R0, R3, R13 ;  /* 0x00000003000d9224 */ /* 0x000fe400078e020d */
[----:B------:R-:W-:Y:S01]  /*d210*/  @!P1 IMAD R8, R9, R10, R8 ;  /* 0x0000000a09089224 */ /* 0x000fe200078e0208 */
[----:B-1--4-:R-:W-:Y:S06]  /*d220*/  @!P6 BRA `(.L_x_72) ;  /* 0x0000006400fce947 */ /* 0x012fec0003800000 */
.L_x_177:
[----:B------:R-:W-:Y:S01]  /*d230*/  @!P2 IMAD.MOV.U32 R9, RZ, 0x20, RZ ;  /* 0x00000020ff09a824 */ /* 0x000fe200078e00ff */
[----:B------:R-:W-:Y:S01]  /*d240*/  @!P2 IADD3 R3, P0, PT, R48, 0x680, RZ ;  /* 0x000006803003a810 */ /* 0x000fe20007f1e0ff */
[----:B------:R-:W-:Y:S01]  /*d250*/  VOTEU.ALL UP0, P2 ;  /* 0x0000000000ff7886 */ /* 0x000fe20001000000 */
[----:B------:R-:W-:Y:S01]  /*d260*/  PLOP3.LUT P6, PT, PT, PT, PT, 0x80, 0x8 ;  /* 0x000000000008781c */ /* 0x000fe20003fcf070 */
[----:B------:R-:W-:Y:S01]  /*d270*/  @!P2 IMAD.MOV.U32 R9, RZ, 0x400, R9 ;  /* 0x00000400ff09a824 */ /* 0x000fe200078e0009 */
[----:B------:R-:W-:Y:S01]  /*d280*/  @!P2 R2UR UR9, R3 ;  /* 0x000000000309a2ca */ /* 0x000fe200000e0000 */
[----:B------:R-:W-:Y:S01]  /*d290*/  @!P2 IMAD.X R0, RZ, RZ, R49, P0 ;  /* 0x000000ffff00a224 */ /* 0x000fe200000e0631 */
[----:B------:R-:W-:Y:S01]  /*d2a0*/  LOP3.LUT R32, R32, 0x1, RZ, 0x3c, !PT ;  /* 0x0000000120207812 */ /* 0x000fe200078e3cff */
[----:B-1----:R-:W-:Y:S01]  /*d2b0*/  IMAD.IADD R41, R13, 0x1, R86 ;  /* 0x000000010d297824 */ /* 0x002fe200078e0256 */
[----:B------:R-:W-:Y:S02]  /*d2c0*/  @!P2 R2UR UR10, R9 ;  /* 0x00000000090aa2ca */ /* 0x000fe400000e0000 */
[----:B------:R-:W-:Y:S01]  /*d2d0*/  @!P2 R2UR UR8, R0 ;  /* 0x000000000008a2ca */ /* 0x000fe200000e0000 */
[----:B------:R-:W-:Y:S06]  /*d2e0*/  @!P2 VIADD R0, R18, 0x6200 ;  /* 0x000062001200a836 */ /* 0x000fec0000000000 */
[----:B------:R-:W-:Y:S01]  /*d2f0*/  IMAD.U32 R10, RZ, RZ, UR9 ;  /* 0x00000009ff0a7e24 */ /* 0x000fe2000f8e00ff */
[----:B------:R-:W-:Y:S03]  /*d300*/  UMOV UR9, UR17 ;  /* 0x0000001100097c82 */ /* 0x000fe60008000000 */
[----:B------:R-:W-:Y:S01]  /*d310*/  IMAD.U32 R3, RZ, RZ, UR10 ;  /* 0x0000000aff037e24 */ /* 0x000fe2000f8e00ff */
[----:B------:R-:W-:Y:S01]  /*d320*/  @!P2 R2UR UR18, R10 ;  /* 0x000000000a12a2ca */ /* 0x000fe200000e0000 */
[----:B------:R-:W-:Y:S01]  /*d330*/  IMAD.U32 R11, RZ, RZ, UR8 ;  /* 0x00000008ff0b7e24 */ /* 0x000fe2000f8e00ff */
[----:B------:R-:W-:Y:S01]  /*d340*/  @!P2 R2UR UR8, R0 ;  /* 0x000000000008a2ca */ /* 0x000fe200000e0000 */
[----:B------:R-:W-:Y:S01]  /*d350*/  @!UP0 UIADD3 UR10, UPT, UPT, UR15, 0x70, URZ ;  /* 0x000000700f0a8890 */ /* 0x000fe2000fffe0ff */
[----:B------:R-:W-:Y:S01]  /*d360*/  @!P2 PRMT R3, R3, 0x5410, RZ ;  /* 0x000054100303a816 */ /* 0x000fe200000000ff */
[----:B------:R-:W-:Y:S01]  /*d370*/  VOTEU.ALL UP0, P2 ;  /* 0x0000000000ff7886 */ /* 0x000fe20001000000 */
[----:B------:R-:W-:Y:S02]  /*d380*/  @!P2 R2UR UR19, R11 ;  /* 0x000000000b13a2ca */ /* 0x000fe400000e0000 */
[----:B------:R-:W-:Y:S11]  /*d390*/  @!P2 R2UR UR16, R3 ;  /* 0x000000000310a2ca */ /* 0x000ff600000e0000 */
[----:B------:R-:W-:Y:S02]  /*d3a0*/  @!UPT UIADD3 URZ, UPT, UPT, URZ, URZ, URZ ;  /* 0x000000fffffff290 */ /* 0x000fe4000fffe0ff */
[----:B------:R2:W-:Y:S01]  /*d3b0*/  @!UP0 UTMALDG.5D.IM2COL [UR8], [UR18], UR16 ;  /* 0x00000008120083b4 */ /* 0x0005e20008060010 */
[----:B------:R-:W-:Y:S01]  /*d3c0*/  @!P2 SYNCS.ARRIVE.TRANS64.RED.A0TR RZ, [R18+URZ+0x48], R45 ;  /* 0x0000482d12ffa9a7 */ /* 0x000fe200083004ff */
[----:B------:R1:W-:Y:S02]  /*d3d0*/  SYNCS.ARRIVE.TRANS64.RED.A1T0 RZ, [R16+URZ], RZ ;  /* 0x000000ff10ff79a7 */ /* 0x0003e400081004ff */
[----:B-1----:R-:W-:Y:S01]  /*d3e0*/  IMAD.IADD R16, R8, 0x1, R84 ;  /* 0x0000000108107824 */ /* 0x002fe200078e0254 */
[----:B--2---:R-:W-:Y:S06]  /*d3f0*/  @P5 BRA `(.L_x_73) ;  /* 0xffffffe8002c5947 */ /* 0x004fec000383ffff */
[----:B------:R-:W1:Y:S02]  /*d400*/  SYNCS.PHASECHK.TRANS64.TRYWAIT P0, [R18+URZ+0x50], R51 ;  /* 0x00005033120075a7 */ /* 0x000e6400080011ff */
[----:B-1----:R-:W-:Y:S05]  /*d410*/  @!P0 BRA `(.L_x_74) ;  /* 0x0000006400948947 */ /* 0x002fea0003800000 */
.L_x_178:
[----:B------:R-:W2:Y:S02]  /*d420*/  SYNCS.PHASECHK.TRANS64.TRYWAIT P0, [R18+URZ+0x58], R51 ;  /* 0x00005833120075a7 */ /* 0x000ea400080011ff */
[----:B--2---:R-:W-:Y:S05]  /*d430*/  @!P0 BRA `(.L_x_75) ;  /* 0x0000006400a08947 */ /* 0x004fea0003800000 */
.L_x_179:
[----:B------:R-:W3:Y:S01]  /*d440*/  SYNCS.PHASECHK.TRANS64.TRYWAIT P0, [R18+URZ+0x60], R51 ;  /* 0x00006033120075a7 */ /* 0x000ee200080011ff */
[----:B------:R-:W-:Y:S01]  /*d450*/  HFMA2 R0, -RZ, RZ, 0, 5.9604644775390625e-08 ;  /* 0x00000001ff007431 */ /* 0x000fe200000001ff */
[----:B---3--:R-:W-:Y:S06]  /*d460*/  @!P0 BRA `(.L_x_76) ;  /* 0x0000006400a88947 */ /* 0x008fec0003800000 */
.L_x_180:
[----:B------:R-:W-:-:S07]  /*d470*/  SHF.L.U32 R3, R0, 0x1f, RZ ;  /* 0x0000001f00037819 */ /* 0x000fce00000006ff */
.L_x_77:
[----:B----4-:R4:W1:Y:S02]  /*d480*/  SYNCS.PHASECHK.TRANS64.TRYWAIT P0, [R18+URZ+0x68], R3 ;  /* 0x00006803120075a7 */ /* 0x01086400080011ff */
[----:B-1----:R-:W-:Y:S05]  /*d490*/  @!P0 NANOSLEEP.SYNCS 0x989680 ;  /* 0x009896800000895d */ /* 0x002fea0003900000 */
[----:B------:R-:W1:Y:S02]  /*d4a0*/  @!P0 SYNCS.PHASECHK.TRANS64 P0, [R18+URZ+0x68], R3 ;  /* 0x00006803120085a7 */ /* 0x000e6400080010ff */
[----:B-1----:R-:W-:Y:S05]  /*d4b0*/  @P0 EXIT ;  /* 0x000000000000094d */ /* 0x002fea0003800000 */
[----:B------:R-:W-:Y:S05]  /*d4c0*/  BRA `(.L_x_77) ;  /* 0xfffffffc00ec7947 */ /* 0x000fea000383ffff */
.L_x_58:
[----:B------:R-:W-:-:S13]  /*d4d0*/  ISETP.GE.AND P0, PT, R0, 0x4, PT ;  /* 0x000000040000780c */ /* 0x000fda0003f06270 */
[----:B--2---:R-:W-:Y:S05]  /*d4e0*/  @!P0 EXIT ;  /* 0x000000000000894d */ /* 0x004fea0003800000 */
[----:B------:R-:W-:Y:S01]  /*d4f0*/  BAR.SYNC.DEFER_BLOCKING 0x6, 0xa0 ;  /* 0x0182800000007b1d */ /* 0x000fe20000010000 */
[----:B------:R-:W-:Y:S01]  /*d500*/  MOV R0, 0x400 ;  /* 0x0000040000007802 */ /* 0x000fe20000000f00 */
[C---:B------:R-:W-:Y:S01]  /*d510*/  IMAD.SHL.U32 R3, R100.reuse, 0x10, RZ ;  /* 0x0000001064037824 */ /* 0x040fe200078e00ff */
[C---:B------:R-:W-:Y:S01]  /*d520*/  LOP3.LUT R101, R100.reuse, 0x60, RZ, 0xc0, !PT ;  /* 0x0000006064657812 */ /* 0x040fe200078ec0ff */
[----:B------:R-:W-:Y:S01]  /*d530*/  IMAD.SHL.U32 R2, R100, 0x2, RZ ;  /* 0x0000000264027824 */ /* 0x000fe200078e00ff */
[----:B------:R-:W-:-:S03]  /*d540*/  LEA R93, R85, R0, 0x18 ;  /* 0x00000000555d7211 */ /* 0x000fc600078ec0ff */
[----:B------:R-:W1:Y:S01]  /*d550*/  LDC R95, c[0x0][0x370] ;  /* 0x0000dc00ff5f7b82 */ /* 0x000e620000000800 */
[----:B------:R-:W-:Y:S01]  /*d560*/  LOP3.LUT R7, R3, 0x60, RZ, 0xc0, !PT ;  /* 0x0000006003077812 */ /* 0x000fe200078ec0ff */
[C---:B------:R-:W-:Y:S01]  /*d570*/  IMAD.U32 R32, R100.reuse, 0x10000, RZ ;  /* 0x0001000064207824 */ /* 0x040fe200078e00ff */
[C---:B------:R-:W-:Y:S01]  /*d580*/  LOP3.LUT R0, R100.reuse, 0x2, RZ, 0xc0, !PT ;  /* 0x0000000264007812 */ /* 0x040fe200078ec0ff */
[----:B------:R-:W-:Y:S01]  /*d590*/  VIADD R91, R93, 0x200 ;  /* 0x000002005d5b7836 */ /* 0x000fe20000000000 */
[----:B------:R-:W-:Y:S01]  /*d5a0*/  LOP3.LUT R2, R7, 0xc, R2, 0xf8, !PT ;  /* 0x0000000c07027812 */ /* 0x000fe200078ef802 */
[----:B------:R-:W-:Y:S01]  /*d5b0*/  IMAD.MOV.U32 R30, RZ, RZ, RZ ;  /* 0x000000ffff1e7224 */ /* 0x000fe200078e00ff */
[----:B------:R-:W-:Y:S01]  /*d5c0*/  LOP3.LUT R100, R100, 0x4, RZ, 0xc0, !PT ;  /* 0x0000000464647812 */ /* 0x000fe200078ec0ff */
[----:B------:R-:W2:Y:S01]  /*d5d0*/  LDC R28, c[0x0][0xc0c] ;  /* 0x00030300ff1c7b82 */ /* 0x000ea20000000800 */
[----:B------:R-:W-:Y:S01]  /*d5e0*/  LOP3.LUT R2, R2, 0x790, R3, 0xf8, !PT ;  /* 0x0000079002027812 */ /* 0x000fe200078ef803 */
[----:B------:R-:W-:Y:S01]  /*d5f0*/  IMAD.MOV.U32 R98, RZ, RZ, RZ ;  /* 0x000000ffff627224 */ /* 0x000fe200078e00ff */
[----:B------:R-:W-:Y:S01]  /*d600*/  CS2R R96, SRZ ;  /* 0x0000000000607805 */ /* 0x000fe2000001ff00 */
[----:B------:R-:W-:Y:S01]  /*d610*/  IMAD.MOV.U32 R122, RZ, RZ, RZ ;  /* 0x000000ffff7a7224 */ /* 0x000fe200078e00ff */
[----:B------:R-:W-:Y:S01]  /*d620*/  LOP3.LUT R32, R32, 0x600000, RZ, 0xc0, !PT ;  /* 0x0060000020207812 */ /* 0x000fe200078ec0ff */
[----:B------:R-:W-:-:S02]  /*d630*/  IMAD R99, R2, 0x4, R91 ;  /* 0x0000000402637824 */ /* 0x000fc400078e025b */
[----:B------:R-:W3:Y:S01]  /*d640*/  LDC R90, c[0x0][0xc20] ;  /* 0x00030800ff5a7b82 */ /* 0x000ee20000000800 */
[----:B------:R-:W4:Y:S01]  /*d650*/  LDS R4, [R93+0xd0] ;  /* 0x0000d0005d047984 */ /* 0x000f220000000800 */
[--C-:B------:R-:W-:Y:S02]  /*d660*/  IMAD R107, R0, -0x10, R99.reuse ;  /* 0xfffffff0006b7824 */ /* 0x100fe400078e0263 */
[----:B------:R-:W-:-:S04]  /*d670*/  IMAD R105, R100, -0x10, R99 ;  /* 0xfffffff064697824 */ /* 0x000fc800078e0263 */
[----:B------:R-:W1:Y:S08]  /*d680*/  LDC R27, c[0x0][0xc30] ;  /* 0x00030c00ff1b7b82 */ /* 0x000e700000000800 */
[----:B------:R-:W1:Y:S08]  /*d690*/  LDC R92, c[0x0][0xba0] ;  /* 0x0002e800ff5c7b82 */ /* 0x000e700000000800 */
[----:B------:R-:W1:Y:S08]  /*d6a0*/  LDC.64 R108, c[0x0][0x348] ;  /* 0x0000d200ff6c7b82 */ /* 0x000e700000000a00 */
[----:B------:R-:W1:Y:S08]  /*d6b0*/  LDC.64 R74, c[0x0][0xc10] ;  /* 0x00030400ff4a7b82 */ /* 0x000e700000000a00 */
[----:B------:R-:W1:Y:S01]  /*d6c0*/  LDC.64 R24, c[0x0][0xc18] ;  /* 0x00030600ff187b82 */ /* 0x000e620000000a00 */
[C---:B----4-:R-:W-:Y:S01]  /*d6d0*/  VIADD R5, R4.reuse, 0x80 ;  /* 0x0000008004057836 */ /* 0x050fe20000000000 */
[----:B------:R-:W-:-:S04]  /*d6e0*/  LOP3.LUT R4, R4, 0xffff, RZ, 0xc0, !PT ;  /* 0x0000ffff04047812 */ /* 0x000fc800078ec0ff */
[----:B------:R-:W-:Y:S02]  /*d6f0*/  LOP3.LUT R5, R5, 0xffff, RZ, 0xc0, !PT ;  /* 0x0000ffff05057812 */ /* 0x000fe400078ec0ff */
[----:B------:R-:W4:Y:S03]  /*d700*/  LDC.64 R70, c[0x0][0x988] ;  /* 0x00026200ff467b82 */ /* 0x000f260000000a00 */
[----:B------:R1:W-:Y:S05]  /*d710*/  STL.64 [R1], R4 ;  /* 0x0000000401007387 */ /* 0x0003ea0000100a00 */
[----:B------:R-:W1:Y:S08]  /*d720*/  LDC.64 R22, c[0x0][0xc28] ;  /* 0x00030a00ff167b82 */ /* 0x000e700000000a00 */
[----:B------:R-:W1:Y:S08]  /*d730*/  LDC.64 R72, c[0x0][0x990] ;  /* 0x00026400ff487b82 */ /* 0x000e700000000a00 */
[----:B------:R-:W1:Y:S08]  /*d740*/  LDC.64 R68, c[0x0][0x9b0] ;  /* 0x00026c00ff447b82 */ /* 0x000e700000000a00 */
[----:B------:R-:W1:Y:S08]  /*d750*/  LDC.64 R50, c[0x0][0x9a8] ;  /* 0x00026a00ff327b82 */ /* 0x000e700000000a00 */
[----:B------:R-:W1:Y:S08]  /*d760*/  LDC.64 R82, c[0x0][0xb80] ;  /* 0x0002e000ff527b82 */ /* 0x000e700000000a00 */
[----:B------:R-:W1:Y:S08]  /*d770*/  LDC.64 R80, c[0x0][0xb88] ;  /* 0x0002e200ff507b82 */ /* 0x000e700000000a00 */
[----:B------:R-:W1:Y:S08]  /*d780*/  LDC.64 R78, c[0x0][0xb90] ;  /* 0x0002e400ff4e7b82 */ /* 0x000e700000000a00 */
[----:B------:R-:W1:Y:S08]  /*d790*/  LDC.64 R76, c[0x0][0xb98] ;  /* 0x0002e600ff4c7b82 */ /* 0x000e700000000a00 */
[----:B--234-:R-:W1:Y:S02]  /*d7a0*/  LDC R94, c[0x0][0x374] ;  /* 0x0000dd00ff5e7b82 */ /* 0x01ce640000000800 */
.L_x_153:
[----:B-1----:R-:W-:Y:S01]  /*d7b0*/  SHF.L.U32 R4, R97, 0x1f, RZ ;  /* 0x0000001f61047819 */ /* 0x002fe200000006ff */
[----:B--2---:R-:W-:Y:S02]  /*d7c0*/  VIADD R2, R93, 0x88 ;  /* 0x000000885d027836 */ /* 0x004fe40000000000 */
[----:B------:R-:W-:Y:S01]  /*d7d0*/  IMAD R0, R30, 0x4, R1 ;  /* 0x000000041e007824 */ /* 0x000fe200078e0201 */
[----:B------:R-:W1:Y:S02]  /*d7e0*/  SYNCS.PHASECHK.TRANS64.TRYWAIT P0, [R93+URZ+0x80], R4 ;  /* 0x000080045d0075a7 */ /* 0x000e6400080011ff */
[----:B------:R-:W-:Y:S01]  /*d7f0*/  PRMT R2, RZ, 0x654, R2 ;  /* 0x00000654ff027816 */ /* 0x000fe20000000002 */
[----:B-1----:R-:W-:Y:S06]  /*d800*/  @!P0 BRA `(.L_x_78) ;  /* 0x0000006000d48947 */ /* 0x002fec0003800000 */
.L_x_181:
[----:B------:R-:W2:Y:S01]  /*d810*/  LDC.64 R12, c[0x0][0xc10] ;  /* 0x00030400ff0c7b82 */ /* 0x000ea20000000a00 */
[----:B------:R-:W3:Y:S01]  /*d820*/  LDS.128 R36, [R93+0xc0] ;  /* 0x0000c0005d247984 */ /* 0x000ee20000000c00 */
[----:B------:R-:W-:Y:S02]  /*d830*/  ISETP.NE.AND P1, PT, R27, 0x1, PT ;  /* 0x000000011b00780c */ /* 0x000fe40003f25270 */
[----:B------:R-:W-:Y:S04]  /*d840*/  ISETP.GE.AND P0, PT, R26, 0x1, PT ;  /* 0x000000011a00780c */ /* 0x000fe80003f06270 */
[----:B------:R-:W4:Y:S01]  /*d850*/  LDC.64 R10, c[0x0][0xc18] ;  /* 0x00030600ff0a7b82 */ /* 0x000f220000000a00 */
[----:B------:R-:W-:Y:S01]  /*d860*/  @!PT LDS RZ, [RZ] ;  /* 0x00000000fffff984 */ /* 0x000fe20000000800 */
[----:B------:R-:W-:Y:S01]  /*d870*/  @!PT LDS RZ, [RZ] ;  /* 0x00000000fffff984 */ /* 0x000fe20000000800 */
[----:B------:R-:W-:Y:S01]  /*d880*/  @!PT LDS RZ, [RZ] ;  /* 0x00000000fffff984 */ /* 0x000fe20000000800 */
[----:B------:R-:W-:Y:S01]  /*d890*/  @!PT LDS RZ, [RZ] ;  /* 0x00000000fffff984 */ /* 0x000fe20000000800 */
[----:B------:R1:W-:Y:S06]  /*d8a0*/  MEMBAR.ALL.CTA ;  /* 0x0000000000007992 */ /* 0x0003ec0000008000 */
[----:B-1----:R-:W1:Y:S01]  /*d8b0*/  FENCE.VIEW.ASYNC.S ;  /* 0x00000000000073c6 */ /* 0x002e620000000000 */
[----:B------:R-:W2:Y:S08]  /*d8c0*/  @!P1 LDC R14, c[0x0][0xc20] ;  /* 0x00030800ff0e9b82 */ /* 0x000eb00000000800 */
[----:B------:R-:W2:Y:S01]  /*d8d0*/  @!P1 LDC R9, c[0x0][0xc0c] ;  /* 0x00030300ff099b82 */ /* 0x000ea20000000800 */
[----:B-1----:R1:W-:Y:S01]  /*d8e0*/  SYNCS.ARRIVE.TRANS64.RED.A1T0 RZ, [R2+URZ], RZ ;  /* 0x000000ff02ff79a7 */ /* 0x0023e200081004ff */
[----:B------:R1:W5:Y:S01]  /*d8f0*/  LDL R17, [R0] ;  /* 0x0000000000117983 */ /* 0x0003620000100800 */
[----:B---3--:R-:W-:Y:S04]  /*d900*/  LOP3.LUT P4, RZ, R38, 0x1, RZ, 0xc0, !PT ;  /* 0x0000000126ff7812 */ /* 0x008fe8000788c0ff */
[----:B------:R-:W-:Y:S09]  /*d910*/  P2R R106, PR, RZ, 0x10 ;  /* 0x00000010ff6a7803 */ /* 0x000ff20000000000 */
[----:B------:R-:W-:Y:S02]  /*d920*/  @P4 MOV R31, R36 ;  /* 0x00000024001f4202 */ /* 0x000fe40000000f00 */
[----:B------:R-:W-:Y:S01]  /*d930*/  @P4 LOP3.LUT R29, R37, 0xffff, RZ, 0xc0, !PT ;  /* 0x0000ffff251d4812 */ /* 0x000fe200078ec0ff */
[----:B-1--4-:R-:W-:Y:S06]  /*d940*/  @!P0 BRA `(.L_x_79) ;  /* 0x0000000000a48947 */ /* 0x012fec0003800000 */
[----:B------:R-:W-:Y:S01]  /*d950*/  IMAD.HI.U32 R21, R94, R25, RZ ;  /* 0x000000195e157227 */ /* 0x000fe200078e00ff */
[----:B------:R-:W-:Y:S02]  /*d960*/  ISETP.NE.AND P0, PT, R24, 0x1, PT ;  /* 0x000000011800780c */ /* 0x000fe40003f05270 */
[----:B------:R-:W-:Y:S01]  /*d970*/  ISETP.NE.AND P2, PT, R26, 0x1, PT ;  /* 0x000000011a00780c */ /* 0x000fe20003f45270 */
[----:B------:R-:W-:Y:S01]  /*d980*/  IMAD.HI.U32 R18, R95, R74, RZ ;  /* 0x0000004a5f127227 */ /* 0x000fe200078e00ff */
[----:B------:R-:W-:Y:S02]  /*d990*/  SHF.R.U32.HI R21, RZ, R90, R21 ;  /* 0x0000005aff157219 */ /* 0x000fe40000011615 */
[----:B------:R-:W-:Y:S01]  /*d9a0*/  ISETP.NE.AND P3, PT, R28, 0x1, PT ;  /* 0x000000011c00780c */ /* 0x000fe20003f65270 */
[----:B------:R-:W-:Y:S01]  /*d9b0*/  IMAD.HI.U32 R34, R31, R74, RZ ;  /* 0x0000004a1f227227 */ /* 0x000fe200078e00ff */
[----:B------:R-:W-:Y:S02]  /*d9c0*/  SHF.R.U32.HI R18, RZ, R75, R18 ;  /* 0x0000004bff127219 */ /* 0x000fe40000011612 */
[----:B------:R-:W-:Y:S01]  /*d9d0*/  SEL R3, R94, R21, !P0 ;  /* 0x000000155e037207 */ /* 0x000fe20004000000 */
[----:B------:R-:W-:Y:S01]  /*d9e0*/  IMAD.HI.U32 R21, R29, R25, RZ ;  /* 0x000000191d157227 */ /* 0x000fe200078e00ff */
[----:B------:R-:W-:Y:S02]  /*d9f0*/  SEL R7, R95, R18, !P3 ;  /* 0x000000125f077207 */ /* 0x000fe40005800000 */
[----:B------:R-:W-:Y:S01]  /*da00*/  SHF.R.U32.HI R34, RZ, R75, R34 ;  /* 0x0000004bff227219 */ /* 0x000fe20000011622 */
[-C--:B------:R-:W-:Y:S04]  /*da10*/  IMAD.HI.U32 R18, R3, R22.reuse, RZ ;  /* 0x0000001603127227 */ /* 0x080fe800078e00ff */
[----:B------:R-:W-:Y:S01]  /*da20*/  IMAD.HI.U32 R20, R7, R22, RZ ;  /* 0x0000001607147227 */ /* 0x000fe200078e00ff */
[-C--:B------:R-:W-:Y:S02]  /*da30*/  @P2 SHF.R.U32.HI R3, RZ, R23.reuse, R18 ;  /* 0x00000017ff032219 */ /* 0x080fe40000011612 */
[----:B------:R-:W-:Y:S02]  /*da40*/  SHF.R.U32.HI R18, RZ, R90, R21 ;  /* 0x0000005aff127219 */ /* 0x000fe40000011615 */
[----:B------:R-:W-:Y:S01]  /*da50*/  @P2 SHF.R.U32.HI R7, RZ, R23, R20 ;  /* 0x00000017ff072219 */ /* 0x000fe20000011614 */
[C---:B------:R-:W-:Y:S01]  /*da60*/  IMAD R2, R26.reuse, R3, RZ ;  /* 0x000000031a027224 */ /* 0x040fe200078e02ff */
[----:B------:R-:W-:Y:S02]  /*da70*/  SEL R5, R29, R18, !P0 ;  /* 0x000000121d057207 */ /* 0x000fe40004000000 */
[----:B------:R-:W-:Y:S01]  /*da80*/  SEL R3, R31, R34, !P3 ;  /* 0x000000221f037207 */ /* 0x000fe20005800000 */
[----:B------:R-:W-:Y:S01]  /*da90*/  IMAD R4, R26, R7, RZ ;  /* 0x000000071a047224 */ /* 0x000fe200078e02ff */
[C---:B------:R-:W-:Y:S01]  /*daa0*/  ISETP.GE.AND P0, PT, R5.reuse, R2, PT ;  /* 0x000000020500720c */ /* 0x040fe20003f06270 */
[----:B------:R-:W-:Y:S03]  /*dab0*/  IMAD.HI.U32 R6, R5, R22, RZ ;  /* 0x0000001605067227 */ /* 0x000fe600078e00ff */
[----:B------:R-:W-:Y:S01]  /*dac0*/  ISETP.GE.OR P0, PT, R3, R4, P0 ;  /* 0x000000040300720c */ /* 0x000fe20000706670 */
[----:B------:R-:W-:Y:S01]  /*dad0*/  IMAD.MOV R4, RZ, RZ, -R3 ;  /* 0x000000ffff047224 */ /* 0x000fe200078e0a03 */
[-C--:B------:R-:W-:Y:S03]  /*dae0*/  SHF.R.U32.HI R6, RZ, R23.reuse, R6 ;  /* 0x00000017ff067219 */ /* 0x080fe60000011606 */
[----:B------:R-:W-:Y:S01]  /*daf0*/  IMAD R31, R28, R4, R31 ;  /* 0x000000041c1f7224 */ /* 0x000fe200078e021f */
[----:B------:R-:W-:Y:S05]  /*db00*/  SEL R15, R5, R6, !P2 ;  /* 0x00000006050f7207 */ /* 0x000fea0005000000 */
[----:B------:R-:W-:Y:S02]  /*db10*/  IMAD.MOV R6, RZ, RZ, -R15 ;  /* 0x000000ffff067224 */ /* 0x000fe400078e0a0f */
[C---:B------:R-:W-:Y:S04]  /*db20*/  @!P0 IMAD.HI.U32 R2, R3.reuse, R22, RZ ;  /* 0x0000001603028227 */ /* 0x040fe800078e00ff */
[----:B------:R-:W-:Y:S01]  /*db30*/  IMAD R6, R26, R6, R5 ;  /* 0x000000061a067224 */ /* 0x000fe200078e0205 */
[----:B------:R-:W-:Y:S04]  /*db40*/  @!P0 SHF.R.U32.HI R2, RZ, R23, R2 ;  /* 0x00000017ff028219 */ /* 0x000fe80000011602 */
[----:B------:R-:W-:Y:S02]  /*db50*/  @!P0 SEL R0, R3, R2, !P2 ;  /* 0x0000000203008207 */ /* 0x000fe40005000000 */
[----:B------:R-:W-:Y:S02]  /*db60*/  IADD3 R2, PT, PT, -R5, RZ, RZ ;  /* 0x000000ff05027210 */ /* 0x000fe40007ffe1ff */
[----:B------:R-:W-:Y:S01]  /*db70*/  @!P0 IADD3 R8, PT, PT, R15, -R0, RZ ;  /* 0x800000000f088210 */ /* 0x000fe20007ffe0ff */
[----:B------:R-:W-:Y:S02]  /*db80*/  @!P0 IMAD R0, R7, R6, R0 ;  /* 0x0000000607008224 */ /* 0x000fe400078e0200 */
[----:B------:R-:W-:Y:S02]  /*db90*/  IMAD R29, R24, R2, R29 ;  /* 0x00000002181d7224 */ /* 0x000fe400078e021d */
[----:B------:R-:W-:Y:S02]  /*dba0*/  @!P0 IMAD R5, R8, R26, R3 ;  /* 0x0000001a08058224 */ /* 0x000fe400078e0203 */
[----:B------:R-:W-:Y:S04]  /*dbb0*/  @!P0 IMAD.MOV.U32 R3, RZ, RZ, R0 ;  /* 0x000000ffff038224 */ /* 0x000fe800078e0000 */
[----:B------:R-:W-:Y:S02]  /*dbc0*/  IMAD R31, R3, R28, R31 ;  /* 0x0000001c031f7224 */ /* 0x000fe400078e021f */
[----:B------:R-:W-:Y:S07]  /*dbd0*/  IMAD R29, R5, R24, R29 ;  /* 0x00000018051d7224 */ /* 0x000fee00078e021d */
.L_x_79:
[----:B------:R-:W-:Y:S01]  /*dbe0*/  @!P1 ISETP.NE.AND P0, PT, R10, 0x1, PT ;  /* 0x000000010a00980c */ /* 0x000fe20003f05270 */
[----:B------:R-:W-:Y:S01]  /*dbf0*/  @!P1 IMAD.HI.U32 R3, R29, R11, RZ ;  /* 0x0000000b1d039227 */ /* 0x000fe200078e00ff */
[----:B------:R-:W-:Y:S01]  /*dc00*/  R2UR UR41, R16 ;  /* 0x00000000102972ca */ /* 0x000fe200000e0000 */
[----:B------:R-:W-:Y:S01]  /*dc10*/  BSSY.RECONVERGENT B6, `(.L_x_80) ;  /* 0x0000028000067945 */ /* 0x000fe20003800200 */
[----:B--2---:R-:W-:Y:S01]  /*dc20*/  @!P1 ISETP.NE.AND P2, PT, R9, 0x1, PT ;  /* 0x000000010900980c */ /* 0x004fe20003f45270 */
[----:B------:R-:W-:Y:S01]  /*dc30*/  @!P1 IMAD.HI.U32 R0, R31, R12, RZ ;  /* 0x0000000c1f009227 */ /* 0x000fe200078e00ff */
[----:B------:R-:W-:Y:S02]  /*dc40*/  @!P1 SHF.R.U32.HI R2, RZ, R14, R3 ;  /* 0x0000000eff029219 */ /* 0x000fe40000011603 */
[----:B------:R-:W-:Y:S02]  /*dc50*/  @P4 SHF.R.U32.HI R104, RZ, 0x10, R37 ;  /* 0x00000010ff684819 */ /* 0x000fe40000011625 */
[----:B------:R-:W-:Y:S02]  /*dc60*/  @!P1 SEL R2, R29, R2, !P0 ;  /* 0x000000021d029207 */ /* 0x000fe40004000000 */
[----:B------:R-:W-:Y:S02]  /*dc70*/  @!P1 SHF.R.U32.HI R0, RZ, R13, R0 ;  /* 0x0000000dff009219 */ /* 0x000fe40000011600 */
[----:B------:R-:W-:Y:S01]  /*dc80*/  LOP3.LUT P0, RZ, R91, 0x1b0, RZ, 0xc0, !PT ;  /* 0x000001b05bff7812 */ /* 0x000fe2000780c0ff */
[----:B------:R-:W-:Y:S01]  /*dc90*/  USHF.L.U32 UR41, UR41, 0x7, URZ ;  /* 0x0000000729297899 */ /* 0x000fe200080006ff */
[----:B------:R-:W-:Y:S05]  /*dca0*/  @!P1 SEL R3, R31, R0, !P2 ;  /* 0x000000001f039207 */ /* 0x000fea0005000000 */
[----:B------:R-:W-:Y:S02]  /*dcb0*/  @!P1 IMAD.IADD R0, R2, 0x1, -R3 ;  /* 0x0000000102009824 */ /* 0x000fe400078e0a03 */
[----:B------:R-:W-:Y:S02]  /*dcc0*/  @!P1 IMAD.IADD R2, R3, 0x1, -R2 ;  /* 0x0000000103029824 */ /* 0x000fe400078e0a02 */
[----:B------:R-:W-:Y:S02]  /*dcd0*/  @!P1 IMAD R31, R0, R9, R31 ;  /* 0x00000009001f9224 */ /* 0x000fe400078e021f */
[----:B------:R-:W-:Y:S01]  /*dce0*/  @!P1 IMAD R29, R2, R10, R29 ;  /* 0x0000000a021d9224 */ /* 0x000fe200078e021d */
[----:B------:R-:W-:Y:S06]  /*dcf0*/  @!P0 BRA `(.L_x_81) ;  /* 0x0000000000648947 */ /* 0x000fec0003800000 */
[----:B------:R-:W1:Y:S01]  /*dd00*/  LDC R4, c[0x4][0x80] ;  /* 0x01002000ff047b82 */ /* 0x000e620000000800 */
[----:B------:R-:W-:Y:S01]  /*dd10*/  MOV R2, 0x0 ;  /* 0x0000000000027802 */ /* 0x000fe20000000f00 */
[----:B------:R-:W-:Y:S02]  /*dd20*/  HFMA2 R12, -RZ, RZ, 0, 5.9604644775390625e-08 ;  /* 0x00000001ff0c7431 */ /* 0x000fe400000001ff */
[----:B------:R-:W-:Y:S02]  /*dd30*/  IMAD.MOV.U32 R8, RZ, RZ, 0x70 ;  /* 0x00000070ff087424 */ /* 0x000fe400078e00ff */
[----:B------:R-:W-:Y:S02]  /*dd40*/  IMAD.MOV.U32 R13, RZ, RZ, RZ ;  /* 0x000000ffff0d7224 */ /* 0x000fe400078e00ff */
[----:B------:R-:W2:Y:S08]  /*dd50*/  LDC R5, c[0x4][0x84] ;  /* 0x01002100ff057b82 */ /* 0x000eb00000000800 */
[----:B------:R-:W3:Y:S08]  /*dd60*/  LDC R6, c[0x4][0x88] ;  /* 0x01002200ff067b82 */ /* 0x000ef00000000800 */
[----:B------:R-:W4:Y:S08]  /*dd70*/  LDC R7, c[0x4][0x8c] ;  /* 0x01002300ff077b82 */ /* 0x000f300000000800 */
[----:B------:R-:W1:Y:S08]  /*dd80*/  LDC R10, c[0x4][0x8] ;  /* 0x01000200ff0a7b82 */ /* 0x000e700000000800 */
[----:B------:R-:W1:Y:S08]  /*dd90*/  LDC R11, c[0x4][0xc] ;  /* 0x01000300ff0b7b82 */ /* 0x000e700000000800 */
[----:B------:R1:W1:Y:S02]  /*dda0*/  LDC.64 R14, c[0x4][R2] ;  /* 0x01000000020e7b82 */ /* 0x0002640000000a00 */
[----:B------:R-:W-:Y:S07]  /*ddb0*/  LEPC R20, `(.L_x_82) ;  /* 0x000000001014794e */ /* 0x000fee0000000000 */
[----:B-12345:R-:W-:Y:S05]  /*ddc0*/  CALL.ABS.NOINC R14 ;  /* 0x000000000e007343 */ /* 0x03efea0003c00000 */
.L_x_82:
[----:B------:R-:W1:Y:S01]  /*ddd0*/  LDC R4, c[0x4][0x80] ;  /* 0x01002000ff047b82 */ /* 0x000e620000000800 */
[----:B------:R-:W-:Y:S01]  /*dde0*/  HFMA2 R8, -RZ, RZ, 0, 6.67572021484375e-06 ;  /* 0x00000070ff087431 */ /* 0x000fe200000001ff */
[----:B------:R-:W-:Y:S01]  /*ddf0*/  MOV R12, 0x1 ;  /* 0x00000001000c7802 */ /* 0x000fe20000000f00 */
[----:B------:R-:W-:Y:S05]  /*de00*/  HFMA2 R13, -RZ, RZ, 0, 0 ;  /* 0x00000000ff0d7431 */ /* 0x000fea00000001ff */
[----:B------:R-:W2:Y:S08]  /*de10*/  LDC R5, c[0x4][0x84] ;  /* 0x01002100ff057b82 */ /* 0x000eb00000000800 */
[----:B------:R-:W3:Y:S08]  /*de20*/  LDC R6, c[0x4][0x88] ;  /* 0x01002200ff067b82 */ /* 0x000ef00000000800 */
[----:B------:R-:W4:Y:S08]  /*de30*/  LDC R7, c[0x4][0x8c] ;  /* 0x01002300ff077b82 */ /* 0x000f300000000800 */
[----:B------:R-:W1:Y:S08]  /*de40*/  LDC R10, c[0x4][0x8] ;  /* 0x01000200ff0a7b82 */ /* 0x000e700000000800 */
[----:B------:R-:W1:Y:S08]  /*de50*/  LDC R11, c[0x4][0xc] ;  /* 0x01000300ff0b7b82 */ /* 0x000e700000000800 */
[----:B------:R-:W1:Y:S02]  /*de60*/  LDC.64 R2, c[0x4][R2] ;  /* 0x0100000002027b82 */ /* 0x000e640000000a00 */
[----:B------:R-:W-:Y:S07]  /*de70*/  LEPC R20, `(.L_x_81) ;  /* 0x000000001014794e */ /* 0x000fee0000000000 */
[----:B-1234-:R-:W-:Y:S05]  /*de80*/  CALL.ABS.NOINC R2 ;  /* 0x0000000002007343 */ /* 0x01efea0003c00000 */
.L_x_81:
[----:B------:R-:W-:Y:S05]  /*de90*/  BSYNC.RECONVERGENT B6 ;  /* 0x0000000000067941 */ /* 0x000fea0003800200 */
.L_x_80:
[----:B------:R-:W-:Y:S02]  /*dea0*/  ISETP.NE.U32.AND P3, PT, R72, RZ, PT ;  /* 0x000000ff4800720c */ /* 0x000fe40003f65070 */
[----:B------:R-:W-:Y:S02]  /*deb0*/  ISETP.NE.AND P6, PT, R103, RZ, PT ;  /* 0x000000ff6700720c */ /* 0x000fe40003fc5270 */
[----:B------:R-:W-:Y:S02]  /*dec0*/  ISETP.NE.AND.EX P3, PT, R73, RZ, PT, P3 ;  /* 0x000000ff4900720c */ /* 0x000fe40003f65330 */
[----:B------:R-:W-:Y:S02]  /*ded0*/  ISETP.NE.U32.AND P4, PT, R68, RZ, PT ;  /* 0x000000ff4400720c */ /* 0x000fe40003f85070 */
[----:B------:R-:W-:Y:S02]  /*dee0*/  ISETP.NE.U32.AND P1, PT, R70, RZ, PT ;  /* 0x000000ff4600720c */ /* 0x000fe40003f25070 */
[----:B------:R-:W-:Y:S02]  /*def0*/  PLOP3.LUT P0, PT, PT, PT, PT, 0x8, 0x80 ;  /* 0x000000000080781c */ /* 0x000fe40003f0e170 */
[----:B------:R-:W-:Y:S02]  /*df00*/  ISETP.NE.AND.EX P4, PT, R69, RZ, PT, P4 ;  /* 0x000000ff4500720c */ /* 0x000fe40003f85340 */
[----:B------:R-:W-:Y:S02]  /*df10*/  ISETP.NE.AND.EX P1, PT, R71, RZ, PT, P1 ;  /* 0x000000ff4700720c */ /* 0x000fe40003f25310 */
[----:B------:R-:W-:Y:S01]  /*df20*/  @P6 PLOP3.LUT P0, PT, P3, PT, PT, 0x80, 0x8 ;  /* 0x000000000008681c */ /* 0x000fe20001f0f070 */
[----:B------:R-:W-:Y:S01]  /*df30*/  @!UPT UIADD3 URZ, UPT, UPT, URZ, URZ, URZ ;  /* 0x000000fffffff290 */ /* 0x000fe2000fffe0ff */
[----:B------:R-:W-:Y:S11]  /*df40*/  @!P3 BRA `(.L_x_83) ;  /* 0x000000000034b947 */ /* 0x000ff60003800000 */
[----:B------:R-:W-:Y:S01]  /*df50*/  ISETP.NE.U32.AND P2, PT, R70, RZ, PT ;  /* 0x000000ff4600720c */ /* 0x000fe20003f45070 */
[----:B------:R-:W-:Y:S03]  /*df60*/  IMAD.MOV.U32 R87, RZ, RZ, 0x1 ;  /* 0x00000001ff577424 */ /* 0x000fe600078e00ff */
[----:B------:R-:W-:Y:S11]  /*df70*/  ISETP.NE.AND.EX P2, PT, R71, RZ, PT, P2 ;  /* 0x000000ff4700720c */ /* 0x000ff60003f45320 */
[----:B------:R-:W-:Y:S02]  /*df80*/  @!UPT UIADD3 URZ, UPT, UPT, URZ, URZ, URZ ;  /* 0x000000fffffff290 */ /* 0x000fe4000fffe0ff */
[----:B------:R-:W1:Y:S01]  /*df90*/  @P2 LDC.64 R2, c[0x0][0x988] ;  /* 0x00026200ff022b82 */ /* 0x000e620000000a00 */
[----:B------:R-:W-:Y:S01]  /*dfa0*/  @P2 R2UR UR4, R88 ;  /* 0x00000000580422ca */ /* 0x000fe200000e0000 */
[----:B------:R-:W-:Y:S01]  /*dfb0*/  @P2 IMAD R0, R19, R72, RZ ;  /* 0x0000004813002224 */ /* 0x000fe200078e02ff */
[----:B------:R-:W-:Y:S03]  /*dfc0*/  @P2 R2UR UR5, R89 ;  /* 0x00000000590522ca */ /* 0x000fe600000e0000 */
[----:B-1----:R-:W-:Y:S04]  /*dfd0*/  @P2 IMAD.WIDE R2, R0, 0x4, R2 ;  /* 0x0000000400022825 */ /* 0x002fe800078e0202 */
[----:B------:R-:W-:Y:S06]  /*dfe0*/  IMAD.MOV.U32 R0, RZ, RZ, 0x1 ;  /* 0x00000001ff007424 */ /* 0x000fec00078e00ff */
[----:B-----5:R1:W5:Y:S01]  /*dff0*/  @P2 LDG.E R35, desc[UR4][R2.64] ;  /* 0x0000000402232981 */ /* 0x020362000c1e1900 */
[----:B------:R-:W-:Y:S01]  /*e000*/  @!P2 PRMT R87, R0, 0x7610, R87 ;  /* 0x000076100057a816 */ /* 0x000fe20000000057 */
[----:B-1----:R-:W2:Y:S06]  /*e010*/  @!P2 LDC R35, c[0x0][0x980] ;  /* 0x00026000ff23ab82 */ /* 0x002eac0000000800 */
.L_x_83:
[----:B------:R-:W-:Y:S05]  /*e020*/  @!P4 BRA `(.L_x_84) ;  /* 0x000000000028c947 */ /* 0x000fea0003800000 */
[----:B------:R-:W-:Y:S04]  /*e030*/  ISETP.NE.U32.AND P2, PT, R50, RZ, PT ;  /* 0x000000ff3200720c */ /* 0x000fe80003f45070 */
[----:B------:R-:W-:Y:S11]  /*e040*/  ISETP.NE.AND.EX P2, PT, R51, RZ, PT, P2 ;  /* 0x000000ff3300720c */ /* 0x000ff60003f45320 */
[----:B------:R-:W-:Y:S02]  /*e050*/  @!UPT UIADD3 URZ, UPT, UPT, URZ, URZ, URZ ;  /* 0x000000fffffff290 */ /* 0x000fe4000fffe0ff */
[----:B------:R-:W1:Y:S01]  /*e060*/  @P2 LDC.64 R2, c[0x0][0x9a8] ;  /* 0x00026a00ff022b82 */ /* 0x000e620000000a00 */
[----:B------:R-:W-:Y:S01]  /*e070*/  @P2 R2UR UR4, R88 ;  /* 0x00000000580422ca */ /* 0x000fe200000e0000 */
[----:B------:R-:W-:Y:S01]  /*e080*/  @P2 IMAD R0, R19, R68, RZ ;  /* 0x0000004413002224 */ /* 0x000fe200078e02ff */
[----:B------:R-:W-:Y:S03]  /*e090*/  @P2 R2UR UR5, R89 ;  /* 0x00000000590522ca */ /* 0x000fe600000e0000 */
[----:B-1----:R-:W-:Y:S10]  /*e0a0*/  @P2 IMAD.WIDE R2, R0, 0x4, R2 ;  /* 0x0000000400022825 */ /* 0x002ff400078e0202 */
[----:B-----5:R1:W5:Y:S02]  /*e0b0*/  @P2 LDG.E R33, desc[UR4][R2.64] ;  /* 0x0000000402212981 */ /* 0x020364000c1e1900 */
[----:B-1----:R-:W3:Y:S02]  /*e0c0*/  @!P2 LDC R33, c[0x0][0x9a0] ;  /* 0x00026800ff21ab82 */ /* 0x002ee40000000800 */
.L_x_84:
[----:B--2--5:R-:W-:Y:S01]  /*e0d0*/  FSETP.NEU.AND P2, PT, R35, RZ, PT ;  /* 0x000000ff2300720b */ /* 0x024fe20003f4d000 */
[----:B------:R-:W-:Y:S01]  /*e0e0*/  IMAD R117, R30, 0x8, R93 ;  /* 0x000000081e757824 */ /* 0x000fe200078e025d */
[----:B------:R-:W-:Y:S01]  /*e0f0*/  SEL R3, RZ, 0xffffffff, P1 ;  /* 0xffffffffff037807 */ /* 0x000fe20000800000 */
[----:B------:R-:W-:Y:S01]  /*e100*/  IMAD.SHL.U32 R113, R41, 0x80, RZ ;  /* 0x0000008029717824 */ /* 0x000fe200078e00ff */
[----:B------:R-:W-:Y:S01]  /*e110*/  @P6 LOP3.LUT P1, RZ, R87, 0xff, RZ, 0xc0, !PT ;  /* 0x000000ff57ff6812 */ /* 0x000fe2000782c0ff */
[----:B------:R-:W-:Y:S01]  /*e120*/  BSSY B1, `(.L_x_85) ;  /* 0x0000046000017945 */ /* 0x000fe20003800000 */
[----:B------:R-:W-:Y:S01]  /*e130*/  @P6 SEL R2, RZ, 0xffffffff, P2 ;  /* 0xffffffffff026807 */ /* 0x000fe20001000000 */
[----:B------:R-:W-:Y:S01]  /*e140*/  IMAD.HI.U32 R5, R113, R83, RZ ;  /* 0x0000005371057227 */ /* 0x000fe200078e00ff */
[----:B------:R-:W-:Y:S02]  /*e150*/  SHF.L.U32 R0, R98, 0x1f, RZ ;  /* 0x0000001f62007819 */ /* 0x000fe400000006ff */
[----:B------:R-:W-:Y:S01]  /*e160*/  @P0 SEL R2, R3, R2, !P1 ;  /* 0x0000000203020207 */ /* 0x000fe20004800000 */
[----:B------:R-:W-:Y:S01]  /*e170*/  IMAD.MOV.U32 R119, RZ, RZ, 0x1 ;  /* 0x00000001ff777424 */ /* 0x000fe200078e00ff */
[----:B------:R-:W-:Y:S01]  /*e180*/  ISETP.NE.AND P0, PT, R82, 0x1, PT ;  /* 0x000000015200780c */ /* 0x000fe20003f05270 */
[----:B------:R-:W-:Y:S01]  /*e190*/  IMAD.IADD R34, R32, 0x1, R17 ;  /* 0x0000000120227824 */ /* 0x000fe200078e0211 */
[----:B------:R-:W-:Y:S01]  /*e1a0*/  @P6 LOP3.LUT R2, R2, 0x1, RZ, 0xc0, !PT ;  /* 0x0000000102026812 */ /* 0x000fe200078ec0ff */
[----:B------:R-:W-:Y:S01]  /*e1b0*/  IMAD R116, R100, -0x10, R107 ;  /* 0xfffffff064747824 */ /* 0x000fe200078e026b */
[----:B------:R-:W-:Y:S01]  /*e1c0*/  SHF.R.U32.HI R112, RZ, R80, R5 ;  /* 0x00000050ff707219 */ /* 0x000fe20000011605 */
[----:B------:R-:W-:Y:S01]  /*e1d0*/  IMAD.MOV.U32 R118, RZ, RZ, RZ ;  /* 0x000000ffff767224 */ /* 0x000fe200078e00ff */
[----:B------:R-:W-:Y:S02]  /*e1e0*/  ISETP.NE.U32.OR P4, PT, R2, 0x1, !P6 ;  /* 0x000000010200780c */ /* 0x000fe40007785470 */
[----:B------:R-:W-:Y:S02]  /*e1f0*/  CS2R R54, SRZ ;  /* 0x0000000000367805 */ /* 0x000fe4000001ff00 */
[----:B------:R-:W-:Y:S02]  /*e200*/  SEL R112, R113, R112, !P0 ;  /* 0x0000007071707207 */ /* 0x000fe40004000000 */
[----:B------:R-:W-:Y:S02]  /*e210*/  CS2R R52, SRZ ;  /* 0x0000000000347805 */ /* 0x000fe4000001ff00 */
[----:B------:R-:W-:Y:S02]  /*e220*/  ISETP.NE.AND P0, PT, R81, 0x1, PT ;  /* 0x000000015100780c */ /* 0x000fe40003f05270 */
[----:B------:R-:W-:Y:S02]  /*e230*/  CS2R R58, SRZ ;  /* 0x00000000003a7805 */ /* 0x000fe4000001ff00 */
[----:B------:R-:W-:Y:S01]  /*e240*/  P2R R115, PR, RZ, 0x10 ;  /* 0x00000010ff737803 */ /* 0x000fe20000000000 */
[C---:B------:R-:W-:Y:S01]  /*e250*/  IMAD.HI.U32 R2, R112.reuse, R78, RZ ;  /* 0x0000004e70027227 */ /* 0x040fe200078e00ff */
[----:B------:R-:W-:Y:S02]  /*e260*/  CS2R R56, SRZ ;  /* 0x0000000000387805 */ /* 0x000fe4000001ff00 */
[----:B------:R-:W-:Y:S02]  /*e270*/  CS2R R62, SRZ ;  /* 0x00000000003e7805 */ /* 0x000fe4000001ff00 */
[----:B------:R-:W-:Y:S02]  /*e280*/  CS2R R60, SRZ ;  /* 0x00000000003c7805 */ /* 0x000fe4000001ff00 */
[----:B------:R-:W-:Y:S02]  /*e290*/  SHF.R.U32.HI R5, RZ, R79, R2 ;  /* 0x0000004fff057219 */ /* 0x000fe40000011602 */
[----:B------:R-:W-:Y:S02]  /*e2a0*/  CS2R R66, SRZ ;  /* 0x0000000000427805 */ /* 0x000fe4000001ff00 */
[----:B------:R-:W-:Y:S02]  /*e2b0*/  @P4 SHF.L.U32 R6, RZ, 0x1f, RZ ;  /* 0x0000001fff064819 */ /* 0x000fe400000006ff */
[----:B------:R-:W-:Y:S02]  /*e2c0*/  CS2R R64, SRZ ;  /* 0x0000000000407805 */ /* 0x000fe4000001ff00 */
[----:B------:R-:W-:Y:S01]  /*e2d0*/  SEL R110, R112, R5, !P0 ;  /* 0x00000005706e7207 */ /* 0x000fe20004000000 */
[----:B------:R-:W1:Y:S01]  /*e2e0*/  @P4 SYNCS.PHASECHK.TRANS64.TRYWAIT P1, [R93+URZ+0x30], R6 ;  /* 0x000030065d0045a7 */ /* 0x000e6200080211ff */
[----:B------:R-:W-:Y:S02]  /*e2f0*/  SEL R2, RZ, 0xffffffff, P2 ;  /* 0xffffffffff027807 */ /* 0x000fe40001000000 */
[----:B------:R-:W-:Y:S01]  /*e300*/  LOP3.LUT P2, R114, R87, 0xff, RZ, 0xc0, !PT ;  /* 0x000000ff57727812 */ /* 0x000fe2000784c0ff */
[----:B------:R-:W-:Y:S03]  /*e310*/  IMAD.HI.U32 R5, R110, R77, RZ ;  /* 0x0000004d6e057227 */ /* 0x000fe600078e00ff */
[----:B------:R-:W-:Y:S01]  /*e320*/  @P3 SEL R2, R3, R2, !P2 ;  /* 0x0000000203023207 */ /* 0x000fe20005000000 */
[----:B------:R-:W-:Y:S01]  /*e330*/  IMAD.MOV R4, RZ, RZ, -R110 ;  /* 0x000000ffff047224 */ /* 0x000fe200078e0a6e */
[----:B------:R-:W-:Y:S02]  /*e340*/  ISETP.NE.AND P2, PT, R76, 0x1, PT ;  /* 0x000000014c00780c */ /* 0x000fe40003f45270 */
[----:B------:R-:W-:Y:S02]  /*e350*/  SHF.R.U32.HI R5, RZ, R92, R5 ;  /* 0x0000005cff057219 */ /* 0x000fe40000011605 */
[----:B------:R-:W-:Y:S02]  /*e360*/  LOP3.LUT R2, R2, 0x1, RZ, 0xc0, !PT ;  /* 0x0000000102027812 */ /* 0x000fe400078ec0ff */
[----:B------:R-:W-:Y:S01]  /*e370*/  SEL R111, R110, R5, !P2 ;  /* 0x000000056e6f7207 */ /* 0x000fe20005000000 */
[----:B------:R2:W4:Y:S01]  /*e380*/  SYNCS.PHASECHK.TRANS64.TRYWAIT P0, [R117+URZ+0x90], R0 ;  /* 0x00009000750075a7 */ /* 0x00052200080011ff */
[--C-:B------:R-:W-:Y:S01]  /*e390*/  IMAD.MOV R5, RZ, RZ, -R112.reuse ;  /* 0x000000ffff057224 */ /* 0x100fe200078e0a70 */
[----:B------:R-:W-:Y:S01]  /*e3a0*/  ISETP.NE.U32.AND P2, PT, R2, 0x1, PT ;  /* 0x000000010200780c */ /* 0x000fe20003f45070 */
[----:B------:R-:W-:Y:S02]  /*e3b0*/  IMAD R112, R81, R4, R112 ;  /* 0x0000000451707224 */ /* 0x000fe400078e0270 */
[----:B------:R-:W-:Y:S01]  /*e3c0*/  IMAD.MOV R3, RZ, RZ, -R111 ;  /* 0x000000ffff037224 */ /* 0x000fe200078e0a6f */
[----:B------:R-:W-:Y:S01]  /*e3d0*/  P2R R120, PR, RZ, 0x4 ;  /* 0x00000004ff787803 */ /* 0x000fe20000000000 */
[----:B------:R-:W-:Y:S02]  /*e3e0*/  IMAD R113, R82, R5, R113 ;  /* 0x0000000552717224 */ /* 0x000fe400078e0271 */
[----:B------:R-:W-:Y:S01]  /*e3f0*/  IMAD R110, R76, R3, R110 ;  /* 0x000000034c6e7224 */ /* 0x000fe200078e026e */
[----:B-1----:R-:W-:Y:S01]  /*e400*/  @P4 SEL R119, RZ, 0x1, !P1 ;  /* 0x00000001ff774807 */ /* 0x002fe20004800000 */
[----:B--2---:R-:W-:Y:S06]  /*e410*/  @!P4 BRA `(.L_x_86) ;  /* 0x000000000058c947 */ /* 0x004fec0003800000 */
[----:B------:R-:W-:Y:S01]  /*e420*/  IMAD.MOV.U32 R55, RZ, RZ, RZ ;  /* 0x000000ffff377224 */ /* 0x000fe200078e00ff */
[----:B------:R-:W-:Y:S01]  /*e430*/  ISETP.NE.AND P1, PT, R119, RZ, PT ;  /* 0x000000ff7700720c */ /* 0x000fe20003f25270 */
[----:B------:R-:W-:Y:S01]  /*e440*/  BSSY B0, `(.L_x_87) ;  /* 0x000000c000007945 */ /* 0x000fe20003800000 */
[----:B------:R-:W-:Y:S02]  /*e450*/  CS2R R66, SRZ ;  /* 0x0000000000427805 */ /* 0x000fe4000001ff00 */
[----:B------:R-:W-:Y:S02]  /*e460*/  CS2R R64, SRZ ;  /* 0x0000000000407805 */ /* 0x000fe4000001ff00 */
[----:B------:R-:W-:Y:S02]  /*e470*/  CS2R R62, SRZ ;  /* 0x00000000003e7805 */ /* 0x000fe4000001ff00 */
[----:B------:R-:W-:Y:S02]  /*e480*/  CS2R R60, SRZ ;  /* 0x00000000003c7805 */ /* 0x000fe4000001ff00 */
[----:B------:R-:W-:Y:S02]  /*e490*/  CS2R R58, SRZ ;  /* 0x00000000003a7805 */ /* 0x000fe4000001ff00 */
[----:B------:R-:W-:Y:S02]  /*e4a0*/  CS2R R56, SRZ ;  /* 0x0000000000387805 */ /* 0x000fe4000001ff00 */
[----:B------:R-:W-:Y:S01]  /*e4b0*/  CS2R R52, SRZ ;  /* 0x0000000000347805 */ /* 0x000fe2000001ff00 */
[----:B------:R-:W-:Y:S06]  /*e4c0*/  @P1 BRA `(.L_x_88) ;  /* 0x00000000000c1947 */ /* 0x000fec0003800000 */
[----:B------:R-:W-:Y:S04]  /*e4d0*/  SHF.L.U32 R2, RZ, 0x1f, RZ ;  /* 0x0000001fff027819 */ /* 0x000fe800000006ff */
[----:B------:R-:W1:Y:S02]  /*e4e0*/  SYNCS.PHASECHK.TRANS64.TRYWAIT P1, [R93+URZ+0x30], R2 ;  /* 0x000030025d0075a7 */ /* 0x000e6400080211ff */
[----:B-1----:R-:W-:Y:S05]  /*e4f0*/  @!P1 BRA `(.L_x_89) ;  /* 0x0000005400ac9947 */ /* 0x002fea0003800000 */
.L_x_88:
[----:B------:R-:W-:Y:S05]  /*e500*/  BSYNC B0 ;  /* 0x0000000000007941 */ /* 0x000fea0003800000 */
.L_x_87:
[----:B------:R-:W-:Y:S01]  /*e510*/  ISETP.NE.AND P1, PT, R120, RZ, PT ;  /* 0x000000ff7800720c */ /* 0x000fe20003f25270 */
[----:B------:R-:W-:Y:S11]  /*e520*/  HFMA2 R118, -RZ, RZ, 0, 5.9604644775390625e-08 ;  /* 0x00000001ff767431 */ /* 0x000ff600000001ff */
[----:B------:R-:W-:Y:S01]  /*e530*/  @!UPT UIADD3 URZ, UPT, UPT, URZ, URZ, URZ ;  /* 0x000000fffffff290 */ /* 0x000fe2000fffe0ff */
[----:B------:R2:W1:Y:S04]  /*e540*/  @P1 LDS.128 R64, [R99] ;  /* 0x0000000063401984 */ /* 0x0004680000000c00 */
[----:B------:R2:W1:Y:S04]  /*e550*/  @P1 LDS.128 R60, [R107+0x10] ;  /* 0x000010006b3c1984 */ /* 0x0004680000000c00 */
[----:B------:R2:W1:Y:S04]  /*e560*/  @P1 LDS.128 R56, [R105+0x20] ;  /* 0x0000200069381984 */ /* 0x0004680000000c00 */
[----:B------:R2:W1:Y:S02]  /*e570*/  @P1 LDS.128 R52, [R116+0x30] ;  /* 0x0000300074341984 */ /* 0x0004640000000c00 */
.L_x_86:
[----:B------:R-:W-:Y:S05]  /*e580*/  BSYNC B1 ;  /* 0x0000000000017941 */ /* 0x000fea0003800000 */
.L_x_85:
[----:B------:R-:W-:Y:S04]  /*e590*/  SHF.R.U32.HI R3, RZ, 0x15, R34 ;  /* 0x00000015ff037819 */ /* 0x000fe80000011622 */
[----:B------:R-:W-:Y:S01]  /*e5a0*/  LOP3.LUT P1, RZ, R3, 0x3, R102, 0x48, !PT ;  /* 0x0000000303ff7812 */ /* 0x000fe20007824866 */
[----:B------:R-:W-:Y:S01]  /*e5b0*/  @!UPT UIADD3 URZ, UPT, UPT, URZ, URZ, URZ ;  /* 0x000000fffffff290 */ /* 0x000fe2000fffe0ff */
[----:B----4-:R-:W-:Y:S11]  /*e5c0*/  @P0 BRA `(.L_x_90) ;  /* 0x0000000000080947 */ /* 0x010ff60003800000 */
[----:B------:R-:W4:Y:S02]  /*e5d0*/  SYNCS.PHASECHK.TRANS64.TRYWAIT P0, [R117+URZ+0x90], R0 ;  /* 0x00009000750075a7 */ /* 0x000f2400080011ff */
[----:B----4-:R-:W-:Y:S05]  /*e5e0*/  @!P0 BRA `(.L_x_91) ;  /* 0x0000005400848947 */ /* 0x010fea0003800000 */
.L_x_90:
[----:B------:R-:W-:Y:S05]  /*e5f0*/  @!P1 BRA `(.L_x_92) ;  /* 0x0000000000349947 */ /* 0x000fea0003800000 */
[----:B------:R-:W1:Y:S01]  /*e600*/  LDC R4, c[0x4][0x70] ;  /* 0x01001c00ff047b82 */ /* 0x000e620000000800 */
[----:B------:R-:W-:Y:S01]  /*e610*/  MOV R3, 0x0 ;  /* 0x0000000000037802 */ /* 0x000fe20000000f00 */
[----:B------:R-:W-:Y:S02]  /*e620*/  HFMA2 R12, -RZ, RZ, 0, 5.9604644775390625e-08 ;  /* 0x00000001ff0c7431 */ /* 0x000fe400000001ff */
[----:B------:R-:W-:Y:S02]  /*e630*/  IMAD.MOV.U32 R8, RZ, RZ, 0x192 ;  /* 0x00000192ff087424 */ /* 0x000fe400078e00ff */
[----:B------:R-:W-:Y:S02]  /*e640*/  IMAD.MOV.U32 R13, RZ, RZ, RZ ;  /* 0x000000ffff0d7224 */ /* 0x000fe400078e00ff */
[----:B------:R-:W2:Y:S08]  /*e650*/  LDC R5, c[0x4][0x74] ;  /* 0x01001d00ff057b82 */ /* 0x000eb00000000800 */
[----:B------:R-:W2:Y:S08]  /*e660*/  LDC R6, c[0x4][0x78] ;  /* 0x01001e00ff067b82 */ /* 0x000eb00000000800 */
[----:B------:R-:W2:Y:S08]  /*e670*/  LDC R7, c[0x4][0x7c] ;  /* 0x01001f00ff077b82 */ /* 0x000eb00000000800 */
[----:B------:R-:W2:Y:S08]  /*e680*/  LDC R10, c[0x4][0x10] ;  /* 0x01000400ff0a7b82 */ /* 0x000eb00000000800 */
[----:B------:R-:W2:Y:S08]  /*e690*/  LDC R11, c[0x4][0x14] ;  /* 0x01000500ff0b7b82 */ /* 0x000eb00000000800 */
[----:B-1----:R-:W1:Y:S02]  /*e6a0*/  LDC.64 R2, c[0x4][R3] ;  /* 0x0100000003027b82 */ /* 0x002e640000000a00 */
[----:B------:R-:W-:Y:S07]  /*e6b0*/  LEPC R20, `(.L_x_92) ;  /* 0x000000001014794e */ /* 0x000fee0000000000 */
[----:B-1234-:R-:W-:Y:S05]  /*e6c0*/  CALL.ABS.NOINC R2 ;  /* 0x0000000002007343 */ /* 0x01efea0003c00000 */
.L_x_92:
[----:B-1----:R-:W-:Y:S01]  /*e6d0*/  LOP3.LUT R20, R64, 0xffffe000, RZ, 0xc0, !PT ;  /* 0xffffe00040147812 */ /* 0x002fe200078ec0ff */
[----:B------:R-:W-:Y:S05]  /*e6e0*/  WARPSYNC.ALL ;  /* 0x0000000000007948 */ /* 0x000fea0003800000 */
[----:B------:R-:W-:Y:S01]  /*e6f0*/  R2UR UR4, R34 ;  /* 0x00000000220472ca */ /* 0x000fe200000e0000 */
[----:B------:R-:W-:Y:S01]  /*e700*/  BSSY.RECONVERGENT B0, `(.L_x_93) ;  /* 0x0000060000007945 */ /* 0x000fe20003800200 */
[----:B------:R-:W-:Y:S01]  /*e710*/  LOP3.LUT R21, R65, 0xffffe000, RZ, 0xc0, !PT ;  /* 0xffffe00041157812 */ /* 0x000fe200078ec0ff */
[----:B------:R-:W-:Y:S01]  /*e720*/  IMAD R121, R118, 0x8, R93 ;  /* 0x0000000876797824 */ /* 0x000fe200078e025d */
[----:B------:R-:W-:Y:S02]  /*e730*/  LOP3.LUT R49, R66, 0xffffe000, RZ, 0xc0, !PT ;  /* 0xffffe00042317812 */ /* 0x000fe400078ec0ff */
[----:B------:R-:W-:Y:S02]  /*e740*/  LOP3.LUT R48, R56, 0xffffe000, RZ, 0xc0, !PT ;  /* 0xffffe00038307812 */ /* 0x000fe400078ec0ff */
[----:B------:R-:W-:Y:S02]  /*e750*/  ISETP.NE.AND P0, PT, R101, RZ, PT ;  /* 0x000000ff6500720c */ /* 0x000fe40003f05270 */
[----:B------:R-:W-:Y:S02]  /*e760*/  ISETP.NE.AND P6, PT, R115, RZ, PT ;  /* 0x000000ff7300720c */ /* 0x000fe40003fc5270 */
[----:B------:R-:W-:Y:S01]  /*e770*/  ISETP.NE.AND P1, PT, R96, RZ, PT ;  /* 0x000000ff6000720c */ /* 0x000fe20003f25270 */
[----:B------:R-:W3:Y:S10]  /*e780*/  LDTM.x16 R4, tmem[UR4] ;  /* 0x00000004000479ee */ /* 0x000ef40008240000 */
[----:B------:R-:W-:Y:S01]  /*e790*/  @P6 SHF.L.U32 R124, RZ, 0x1f, RZ ;  /* 0x0000001fff7c6819 */ /* 0x000fe200000006ff */
[C---:B---34-:R-:W-:Y:S01]  /*e7a0*/  FMUL R0, R33.reuse, R4 ;  /* 0x0000000421007220 */ /* 0x058fe20000400000 */
[C---:B------:R-:W-:Y:S01]  /*e7b0*/  FMUL R2, R33.reuse, R5 ;  /* 0x0000000521027220 */ /* 0x040fe20000400000 */
[C---:B------:R-:W-:Y:S01]  /*e7c0*/  FMUL R3, R33.reuse, R10 ;  /* 0x0000000a21037220 */ /* 0x040fe20000400000 */
[----:B------:R-:W-:Y:S01]  /*e7d0*/  FMUL R4, R33, R11 ;  /* 0x0000000b21047220 */ /* 0x000fe20000400000 */
[C---:B------:R-:W-:Y:S01]  /*e7e0*/  FFMA R36, R35.reuse, R20, R0 ;  /* 0x0000001423247223 */ /* 0x040fe20000000000 */
[----:B------:R-:W-:Y:S01]  /*e7f0*/  LOP3.LUT R20, R60, 0xffffe000, RZ, 0xc0, !PT ;  /* 0xffffe0003c147812 */ /* 0x000fe200078ec0ff */
[----:B------:R-:W-:Y:S01]  /*e800*/  FFMA R37, R35, R21, R2 ;  /* 0x0000001523257223 */ /* 0x000fe20000000002 */
[----:B------:R-:W-:Y:S01]  /*e810*/  LOP3.LUT R21, R67, 0xffffe000, RZ, 0xc0, !PT ;  /* 0xffffe00043157812 */ /* 0x000fe200078ec0ff */
[C---:B------:R-:W-:Y:S01]  /*e820*/  FMUL R0, R33.reuse, R6 ;  /* 0x0000000621007220 */ /* 0x040fe20000400000 */
[----:B------:R-:W-:Y:S01]  /*e830*/  F2FP.TF32.F32.PACK_B R36, R36 ;  /* 0x00000024ff24723e */ /* 0x000fe200024050ff */
[----:B------:R-:W-:Y:S01]  /*e840*/  FMUL R2, R33, R7 ;  /* 0x0000000721027220 */ /* 0x000fe20000400000 */
[----:B------:R-:W-:Y:S01]  /*e850*/  F2FP.TF32.F32.PACK_B R37, R37 ;  /* 0x00000025ff25723e */ /* 0x000fe200024050ff */
[----:B------:R-:W-:Y:S01]  /*e860*/  FFMA R38, R35, R49, R0 ;  /* 0x0000003123267223 */ /* 0x000fe20000000000 */
[----:B------:R-:W-:Y:S01]  /*e870*/  LOP3.LUT R49, R61, 0xffffe000, RZ, 0xc0, !PT ;  /* 0xffffe0003d317812 */ /* 0x000fe200078ec0ff */
[----:B------:R-:W-:Y:S01]  /*e880*/  FFMA R39, R35, R21, R2 ;  /* 0x0000001523277223 */ /* 0x000fe20000000002 */
[----:B------:R-:W-:Y:S01]  /*e890*/  LOP3.LUT R21, R63, 0xffffe000, RZ, 0xc0, !PT ;  /* 0xffffe0003f157812 */ /* 0x000fe200078ec0ff */
[C---:B------:R-:W-:Y:S01]  /*e8a0*/  FMUL R0, R33.reuse, R8 ;  /* 0x0000000821007220 */ /* 0x040fe20000400000 */
[----:B------:R-:W-:Y:S01]  /*e8b0*/  F2FP.TF32.F32.PACK_B R38, R38 ;  /* 0x00000026ff26723e */ /* 0x000fe200024050ff */
[----:B------:R-:W-:Y:S01]  /*e8c0*/  FMUL R2, R33, R9 ;  /* 0x0000000921027220 */ /* 0x000fe20000400000 */
[----:B------:R-:W-:Y:S01]  /*e8d0*/  F2FP.TF32.F32.PACK_B R39, R39 ;  /* 0x00000027ff27723e */ /* 0x000fe200024050ff */
[C---:B------:R-:W-:Y:S01]  /*e8e0*/  FFMA R40, R35.reuse, R20, R0 ;  /* 0x0000001423287223 */ /* 0x040fe20000000000 */
[----:B------:R-:W-:Y:S01]  /*e8f0*/  LOP3.LUT R20, R62, 0xffffe000, RZ, 0xc0, !PT ;  /* 0xffffe0003e147812 */ /* 0x000fe200078ec0ff */
[----:B------:R-:W-:Y:S01]  /*e900*/  FFMA R41, R35, R49, R2 ;  /* 0x0000003123297223 */ /* 0x000fe20000000002 */
[----:B------:R-:W-:Y:S01]  /*e910*/  FMUL R5, R33, R12 ;  /* 0x0000000c21057220 */ /* 0x000fe20000400000 */
[----:B------:R1:W-:Y:S01]  /*e920*/  STS.128 [R99], R36 ;  /* 0x0000002463007388 */ /* 0x0003e20000000c00 */
[----:B------:R-:W-:Y:S01]  /*e930*/  LOP3.LUT R49, R57, 0xffffe000, RZ, 0xc0, !PT ;  /* 0xffffe00039317812 */ /* 0x000fe200078ec0ff */
[C---:B------:R-:W-:Y:S01]  /*e940*/  FFMA R42, R35.reuse, R20, R3 ;  /* 0x00000014232a7223 */ /* 0x040fe20000000003 */
[----:B------:R-:W-:Y:S01]  /*e950*/  FFMA R43, R35, R21, R4 ;  /* 0x00000015232b7223 */ /* 0x000fe20000000004 */
[C---:B------:R-:W-:Y:S01]  /*e960*/  FMUL R6, R33.reuse, R13 ;  /* 0x0000000d21067220 */ /* 0x040fe20000400000 */
[----:B------:R-:W-:Y:S01]  /*e970*/  LOP3.LUT R20, R58, 0xffffe000, RZ, 0xc0, !PT ;  /* 0xffffe0003a147812 */ /* 0x000fe200078ec0ff */
[----:B------:R-:W-:Y:S01]  /*e980*/  FMUL R7, R33, R14 ;  /* 0x0000000e21077220 */ /* 0x000fe20000400000 */
[----:B------:R-:W-:Y:S01]  /*e990*/  LOP3.LUT R21, R59, 0xffffe000, RZ, 0xc0, !PT ;  /* 0xffffe0003b157812 */ /* 0x000fe200078ec0ff */
[----:B------:R-:W-:Y:S01]  /*e9a0*/  FMUL R8, R33, R15 ;  /* 0x0000000f21087220 */ /* 0x000fe20000400000 */
[----:B------:R-:W-:Y:S01]  /*e9b0*/  F2FP.TF32.F32.PACK_B R40, R40 ;  /* 0x00000028ff28723e */ /* 0x000fe200024050ff */
[C---:B------:R-:W-:Y:S01]  /*e9c0*/  FFMA R44, R35.reuse, R48, R5 ;  /* 0x00000030232c7223 */ /* 0x040fe20000000005 */
[----:B------:R-:W-:Y:S01]  /*e9d0*/  F2FP.TF32.F32.PACK_B R41, R41 ;  /* 0x00000029ff29723e */ /* 0x000fe200024050ff */
[C---:B------:R-:W-:Y:S01]  /*e9e0*/  FFMA R45, R35.reuse, R49, R6 ;  /* 0x00000031232d7223 */ /* 0x040fe20000000006 */
[----:B------:R-:W-:Y:S01]  /*e9f0*/  F2FP.TF32.F32.PACK_B R42, R42 ;  /* 0x0000002aff2a723e */ /* 0x000fe200024050ff */
[C---:B------:R-:W-:Y:S01]  /*ea00*/  FFMA R46, R35.reuse, R20, R7 ;  /* 0x00000014232e7223 */ /* 0x040fe20000000007 */
[----:B------:R-:W-:Y:S01]  /*ea10*/  F2FP.TF32.F32.PACK_B R43, R43 ;  /* 0x0000002bff2b723e */ /* 0x000fe200024050ff */
[----:B------:R-:W-:Y:S01]  /*ea20*/  FFMA R47, R35, R21, R8 ;  /* 0x00000015232f7223 */ /* 0x000fe20000000008 */
[----:B------:R-:W-:Y:S01]  /*ea30*/  LOP3.LUT R20, R52, 0xffffe000, RZ, 0xc0, !PT ;  /* 0xffffe00034147812 */ /* 0x000fe200078ec0ff */
[----:B------:R-:W-:Y:S01]  /*ea40*/  FMUL R9, R33, R16 ;  /* 0x0000001021097220 */ /* 0x000fe20000400000 */
[----:B------:R-:W-:Y:S01]  /*ea50*/  LOP3.LUT R49, R53, 0xffffe000, RZ, 0xc0, !PT ;  /* 0xffffe00035317812 */ /* 0x000fe200078ec0ff */
[----:B------:R3:W-:Y:S01]  /*ea60*/  STS.128 [R107+0x10], R40 ;  /* 0x000010286b007388 */ /* 0x0007e20000000c00 */
[C---:B------:R-:W-:Y:S01]  /*ea70*/  FMUL R10, R33.reuse, R17 ;  /* 0x00000011210a7220 */ /* 0x040fe20000400000 */
[----:B------:R-:W-:Y:S01]  /*ea80*/  LOP3.LUT R48, R54, 0xffffe000, RZ, 0xc0, !PT ;  /* 0xffffe00036307812 */ /* 0x000fe200078ec0ff */
[----:B------:R-:W-:Y:S01]  /*ea90*/  FMUL R11, R33, R18 ;  /* 0x00000012210b7220 */ /* 0x000fe20000400000 */
[----:B------:R-:W-:Y:S01]  /*eaa0*/  LOP3.LUT R21, R55, 0xffffe000, RZ, 0xc0, !PT ;  /* 0xffffe00037157812 */ /* 0x000fe200078ec0ff */
[----:B------:R-:W-:Y:S01]  /*eab0*/  FMUL R12, R33, R19 ;  /* 0x00000013210c7220 */ /* 0x000fe20000400000 */
[----:B------:R-:W-:Y:S02]  /*eac0*/  F2FP.TF32.F32.PACK_B R44, R44 ;  /* 0x0000002cff2c723e */ /* 0x000fe400024050ff */
[----:B------:R-:W-:Y:S02]  /*ead0*/  F2FP.TF32.F32.PACK_B R45, R45 ;  /* 0x0000002dff2d723e */ /* 0x000fe400024050ff */
[----:B------:R-:W-:Y:S01]  /*eae0*/  F2FP.TF32.F32.PACK_B R46, R46 ;  /* 0x0000002eff2e723e */ /* 0x000fe200024050ff */
[C---:B-1----:R-:W-:Y:S01]  /*eaf0*/  FFMA R36, R35.reuse, R20, R9 ;  /* 0x0000001423247223 */ /* 0x042fe20000000009 */
[----:B------:R-:W-:Y:S01]  /*eb00*/  F2FP.TF32.F32.PACK_B R47, R47 ;  /* 0x0000002fff2f723e */ /* 0x000fe200024050ff */
[C---:B------:R-:W-:Y:S01]  /*eb10*/  FFMA R37, R35.reuse, R49, R10 ;  /* 0x0000003123257223 */ /* 0x040fe2000000000a */
[C---:B------:R-:W-:Y:S01]  /*eb20*/  FFMA R38, R35.reuse, R48, R11 ;  /* 0x0000003023267223 */ /* 0x040fe2000000000b */
[----:B------:R-:W-:Y:S01]  /*eb30*/  FFMA R39, R35, R21, R12 ;  /* 0x0000001523277223 */ /* 0x000fe2000000000c */
[----:B------:R-:W-:Y:S01]  /*eb40*/  F2FP.TF32.F32.PACK_B R36, R36 ;  /* 0x00000024ff24723e */ /* 0x000fe200024050ff */
[----:B------:R3:W-:Y:S01]  /*eb50*/  STS.128 [R105+0x20], R44 ;  /* 0x0000202c69007388 */ /* 0x0007e20000000c00 */
[----:B------:R-:W-:Y:S02]  /*eb60*/  F2FP.TF32.F32.PACK_B R37, R37 ;  /* 0x00000025ff25723e */ /* 0x000fe400024050ff */
[----:B------:R-:W-:Y:S02]  /*eb70*/  F2FP.TF32.F32.PACK_B R38, R38 ;  /* 0x00000026ff26723e */ /* 0x000fe400024050ff */
[----:B------:R-:W-:Y:S05]  /*eb80*/  F2FP.TF32.F32.PACK_B R39, R39 ;  /* 0x00000027ff27723e */ /* 0x000fea00024050ff */
[----:B------:R3:W-:Y:S01]  /*eb90*/  STS.128 [R116+0x30], R36 ;  /* 0x0000302474007388 */ /* 0x0007e20000000c00 */
[----:B------:R-:W-:Y:S01]  /*eba0*/  @!PT LDS RZ, [RZ] ;  /* 0x00000000fffff984 */ /* 0x000fe20000000800 */
[----:B------:R-:W-:Y:S01]  /*ebb0*/  @!PT LDS RZ, [RZ] ;  /* 0x00000000fffff984 */ /* 0x000fe20000000800 */
[----:B------:R-:W-:Y:S01]  /*ebc0*/  @!PT LDS RZ, [RZ] ;  /* 0x00000000fffff984 */ /* 0x000fe20000000800 */
[----:B------:R-:W-:Y:S01]  /*ebd0*/  @!PT LDS RZ, [RZ] ;  /* 0x00000000fffff984 */ /* 0x000fe20000000800 */
[----:B------:R1:W-:Y:S07]  /*ebe0*/  MEMBAR.ALL.CTA ;  /* 0x0000000000007992 */ /* 0x0003ee0000008000 */
[----:B-1----:R-:W1:Y:S02]  /*ebf0*/  FENCE.VIEW.ASYNC.S ;  /* 0x00000000000073c6 */ /* 0x002e640000000000 */
[----:B-1----:R-:W-:Y:S06]  /*ec00*/  BAR.SYNC.DEFER_BLOCKING 0x1, 0x80 ;  /* 0x0042000000007b1d */ /* 0x002fec0000010000 */
[----:B------:R-:W-:Y:S05]  /*ec10*/  @P0 BRA `(.L_x_94) ;  /* 0x0000000000380947 */ /* 0x000fea0003800000 */
[----:B------:R-:W-:Y:S01]  /*ec20*/  IADD3 R2, P0, PT, R108, 0x780, RZ ;  /* 0x000007806c027810 */ /* 0x000fe20007f1e0ff */
[----:B------:R-:W-:Y:S01]  /*ec30*/  VIADD R91, R93, 0x200 ;  /* 0x000002005d5b7836 */ /* 0x000fe20000000000 */
[----:B------:R-:W-:Y:S02]  /*ec40*/  R2UR UR42, R113 ;  /* 0x00000000712a72ca */ /* 0x000fe400000e0000 */
[----:B------:R-:W-:Y:S01]  /*ec50*/  R2UR UR4, R2 ;  /* 0x00000000020472ca */ /* 0x000fe200000e0000 */
[----:B------:R-:W-:Y:S01]  /*ec60*/  IMAD.X R0, RZ, RZ, R109, P0 ;  /* 0x000000ffff007224 */ /* 0x000fe200000e066d */
[----:B------:R-:W-:Y:S02]  /*ec70*/  R2UR UR43, R112 ;  /* 0x00000000702b72ca */ /* 0x000fe400000e0000 */
[----:B------:R-:W-:Y:S02]  /*ec80*/  R2UR UR44, R110 ;  /* 0x000000006e2c72ca */ /* 0x000fe400000e0000 */
[----:B------:R-:W-:Y:S02]  /*ec90*/  R2UR UR5, R0 ;  /* 0x00000000000572ca */ /* 0x000fe400000e0000 */
[----:B------:R-:W-:Y:S02]  /*eca0*/  R2UR UR45, R111 ;  /* 0x000000006f2d72ca */ /* 0x000fe400000e0000 */
[----:B------:R-:W-:Y:S11]  /*ecb0*/  R2UR UR40, R91 ;  /* 0x000000005b2872ca */ /* 0x000ff600000e0000 */
[----:B------:R-:W-:Y:S02]  /*ecc0*/  @!UPT UIADD3 URZ, UPT, UPT, URZ, URZ, URZ ;  /* 0x000000fffffff290 */ /* 0x000fe4000fffe0ff */
[----:B------:R1:W-:Y:S01]  /*ecd0*/  UTMASTG.5D.IM2COL [UR40], [UR4] ;  /* 0x00000028040073b5 */ /* 0x0003e20008060000 */
[----:B------:R0:W-:Y:S01]  /*ece0*/  UTMACMDFLUSH ;  /* 0x00000000000079b7 */ /* 0x0001e20000000000 */
[----:B-1----:R-:W-:Y:S04]  /*ecf0*/  DEPBAR.LE SB0, 0x1 ;  /* 0x000080400000791a */ /* 0x002fe80000000000 */
.L_x_94:
[----:B------:R-:W-:Y:S05]  /*ed00*/  BSYNC.RECONVERGENT B0 ;  /* 0x0000000000007941 */ /* 0x000fea0003800200 */
.L_x_93:
[----:B------:R-:W-:Y:S06]  /*ed10*/  BAR.SYNC.DEFER_BLOCKING 0x1, 0x80 ;  /* 0x0042000000007b1d */ /* 0x000fec0000010000 */
[----:B------:R-:W-:Y:S05]  /*ed20*/  @!P1 BRA `(.L_x_95) ;  /* 0x00000000001c9947 */ /* 0x000fea0003800000 */
[C---:B------:R-:W-:Y:S02]  /*ed30*/  @P6 IMAD R0, R122.reuse, 0x8, R93 ;  /* 0x000000087a006824 */ /* 0x040fe400078e025d */
[----:B------:R-:W-:Y:S02]  /*ed40*/  VIADD R122, R122, 0x1 ;  /* 0x000000017a7a7836 */ /* 0x000fe40000000000 */
[----:B------:R-:W-:Y:S03]  /*ed50*/  @P6 VIADD R0, R0, 0x50 ;  /* 0x0000005000006836 */ /* 0x000fe60000000000 */
[C---:B------:R-:W-:Y:S02]  /*ed60*/  ISETP.NE.AND P0, PT, R122.reuse, 0x4, PT ;  /* 0x000000047a00780c */ /* 0x040fe40003f05270 */
[----:B------:R-:W-:Y:S02]  /*ed70*/  @P6 PRMT R0, R85, 0x654, R0 ;  /* 0x0000065455006816 */ /* 0x000fe40000000000 */
[----:B------:R-:W-:Y:S02]  /*ed80*/  SEL R122, R122, RZ, P0 ;  /* 0x000000ff7a7a7207 */ /* 0x000fe40000000000 */
[----:B------:R1:W-:Y:S07]  /*ed90*/  @P6 SYNCS.ARRIVE.TRANS64.RED.A1T0 RZ, [R0+URZ], RZ ;  /* 0x000000ff00ff69a7 */ /* 0x0003ee00081004ff */
.L_x_95:
[----:B------:R-:W4:Y:S01]  /*eda0*/  @P6 SYNCS.PHASECHK.TRANS64.TRYWAIT P0, [R121+URZ+0x30], R124 ;  /* 0x0000307c790065a7 */ /* 0x000f2200080011ff */
[----:B------:R-:W-:Y:S01]  /*edb0*/  BSSY B1, `(.L_x_96) ;  /* 0x0000016000017945 */ /* 0x000fe20003800000 */
[----:B----4-:R-:W-:Y:S03]  /*edc0*/  @P6 SEL R119, RZ, 0x1, !P0 ;  /* 0x00000001ff776807 */ /* 0x010fe60004000000 */
[----:B------:R-:W-:Y:S05]  /*edd0*/  @!P6 BRA `(.L_x_97) ;  /* 0x00000000004ce947 */ /* 0x000fea0003800000 */
[----:B------:R-:W-:Y:S01]  /*ede0*/  ISETP.NE.AND P0, PT, R119, RZ, PT ;  /* 0x000000ff7700720c */ /* 0x000fe20003f05270 */
[----:B------:R-:W-:Y:S01]  /*edf0*/  BSSY B0, `(.L_x_98) ;  /* 0x000000b000007945 */ /* 0x000fe20003800000 */
[----:B------:R-:W-:Y:S11]  /*ee00*/  ISETP.NE.AND P1, PT, R120, RZ, PT ;  /* 0x000000ff7800720c */ /* 0x000ff60003f25270 */
[----:B------:R-:W-:Y:S02]  /*ee10*/  @!UPT UIADD3 URZ, UPT, UPT, URZ, URZ, URZ ;  /* 0x000000fffffff290 */ /* 0x000fe4000fffe0ff */
[C---:B------:R-:W-:Y:S01]  /*ee20*/  @P1 IMAD R5, R118.reuse, 0x2000, R99 ;  /* 0x0000200076051824 */ /* 0x040fe200078e0263 */
[C---:B------:R-:W-:Y:S01]  /*ee30*/  @P1 LEA R3, R118.reuse, R105, 0xd ;  /* 0x0000006976031211 */ /* 0x040fe200078e68ff */
[C---:B------:R-:W-:Y:S02]  /*ee40*/  @P1 IMAD R4, R118.reuse, 0x2000, R107 ;  /* 0x0000200076041824 */ /* 0x040fe400078e026b */
[----:B------:R-:W-:Y:S01]  /*ee50*/  @P1 IMAD R2, R118, 0x2000, R116 ;  /* 0x0000200076021824 */ /* 0x000fe200078e0274 */
[----:B------:R-:W-:Y:S06]  /*ee60*/  @P0 BRA `(.L_x_99) ;  /* 0x00000000000c0947 */ /* 0x000fec0003800000 */
[----:B-1----:R-:W-:Y:S04]  /*ee70*/  SHF.L.U32 R0, RZ, 0x1f, RZ ;  /* 0x0000001fff007819 */ /* 0x002fe800000006ff */
[----:B------:R-:W1:Y:S02]  /*ee80*/  SYNCS.PHASECHK.TRANS64.TRYWAIT P0, [R121+URZ+0x30], R0 ;  /* 0x00003000790075a7 */ /* 0x000e6400080011ff */
[----:B-1----:R-:W-:Y:S05]  /*ee90*/  @!P0 BRA `(.L_x_100) ;  /* 0x0000004c006c8947 */ /* 0x002fea0003800000 */
.L_x_99:
[----:B------:R-:W-:Y:S05]  /*eea0*/  BSYNC B0 ;  /* 0x0000000000007941 */ /* 0x000fea0003800000 */
.L_x_98:
[----:B------:R-:W-:Y:S02]  /*eeb0*/  ISETP.NE.AND P0, PT, R120, RZ, PT ;  /* 0x000000ff7800720c */ /* 0x000fe40003f05270 */
[----:B------:R-:W-:Y:S11]  /*eec0*/  IADD3 R118, PT, PT, R118, 0x1, RZ ;  /* 0x0000000176767810 */ /* 0x000ff60007ffe0ff */
[----:B------:R4:W1:Y:S04]  /*eed0*/  @P0 LDS.128 R64, [R5] ;  /* 0x0000000005400984 */ /* 0x0008680000000c00 */
[----:B------:R4:W1:Y:S04]  /*eee0*/  @P0 LDS.128 R60, [R4+0x10] ;  /* 0x00001000043c0984 */ /* 0x0008680000000c00 */
[----:B------:R4:W1:Y:S04]  /*eef0*/  @P0 LDS.128 R56, [R3+0x20] ;  /* 0x0000200003380984 */ /* 0x0008680000000c00 */
[----:B------:R4:W1:Y:S02]  /*ef00*/  @P0 LDS.128 R52, [R2+0x30] ;  /* 0x0000300002340984 */ /* 0x0008640000000c00 */
.L_x_97:
[----:B------:R-:W-:Y:S05]  /*ef10*/  BSYNC B1 ;  /* 0x0000000000017941 */ /* 0x000fea0003800000 */
.L_x_96:
[----:B----4-:R-:W-:Y:S05]  /*ef20*/  VIADD R3, R34, 0x10 ;  /* 0x0000001022037836 */ /* 0x010fea0000000000 */
[----:B------:R-:W-:Y:S04]  /*ef30*/  SHF.R.U32.HI R3, RZ, 0x15, R3 ;  /* 0x00000015ff037819 */ /* 0x000fe80000011603 */
[----:B------:R-:W-:Y:S11]  /*ef40*/  LOP3.LUT P0, RZ, R3, 0x3, R102, 0x48, !PT ;  /* 0x0000000303ff7812 */ /* 0x000ff60007804866 */
[----:B------:R-:W-:Y:S02]  /*ef50*/  @!UPT UIADD3 URZ, UPT, UPT, URZ, URZ, URZ ;  /* 0x000000fffffff290 */ /* 0x000fe4000fffe0ff */
[----:B------:R-:W-:Y:S05]  /*ef60*/  @!P0 BRA `(.L_x_101) ;  /* 0x0000000000348947 */ /* 0x000fea0003800000 */
[----:B------:R-:W4:Y:S01]  /*ef70*/  LDC R4, c[0x4][0x70] ;  /* 0x01001c00ff047b82 */ /* 0x000f220000000800 */
[----:B------:R-:W-:Y:S01]  /*ef80*/  MOV R3, 0x0 ;  /* 0x0000000000037802 */ /* 0x000fe20000000f00 */
[----:B------:R-:W-:Y:S02]  /*ef90*/  HFMA2 R12, -RZ, RZ, 0, 5.9604644775390625e-08 ;  /* 0x00000001ff0c7431 */ /* 0x000fe400000001ff */
[----:B------:R-:W-:Y:S02]  /*efa0*/  IMAD.MOV.U32 R8, RZ, RZ, 0x192 ;  /* 0x00000192ff087424 */ /* 0x000fe400078e00ff */
[----:B------:R-:W-:Y:S02]  /*efb0*/  IMAD.MOV.U32 R13, RZ, RZ, RZ ;  /* 0x000000ffff0d7224 */ /* 0x000fe400078e00ff */
[----:B------:R-:W1:Y:S08]  /*efc0*/  LDC R5, c[0x4][0x74] ;  /* 0x01001d00ff057b82 */ /* 0x000e700000000800 */
[----:B------:R-:W1:Y:S08]  /*efd0*/  LDC R6, c[0x4][0x78] ;  /* 0x01001e00ff067b82 */ /* 0x000e700000000800 */
[----:B------:R-:W1:Y:S08]  /*efe0*/  LDC R7, c[0x4][0x7c] ;  /* 0x01001f00ff077b82 */ /* 0x000e700000000800 */
[----:B------:R-:W1:Y:S08]  /*eff0*/  LDC R10, c[0x4][0x10] ;  /* 0x01000400ff0a7b82 */ /* 0x000e700000000800 */
[----:B------:R-:W1:Y:S08]  /*f000*/  LDC R11, c[0x4][0x14] ;  /* 0x01000500ff0b7b82 */ /* 0x000e700000000800 */
[----:B----4-:R-:W1:Y:S02]  /*f010*/  LDC.64 R2, c[0x4][R3] ;  /* 0x0100000003027b82 */ /* 0x010e640000000a00 */
[----:B------:R-:W-:Y:S07]  /*f020*/  LEPC R20, `(.L_x_101) ;  /* 0x000000001014794e */ /* 0x000fee0000000000 */
[----:B-123--:R-:W-:Y:S05]  /*f030*/  CALL.ABS.NOINC R2 ;  /* 0x0000000002007343 */ /* 0x00efea0003c00000 */
.L_x_101:
[----:B-1----:R-:W-:Y:S01]  /*f040*/  LOP3.LUT R20, R64, 0xffffe000, RZ, 0xc0, !PT ;  /* 0xffffe00040147812 */ /* 0x002fe200078ec0ff */
[----:B------:R-:W-:Y:S05]  /*f050*/  WARPSYNC.ALL ;  /* 0x0000000000007948 */ /* 0x000fea0003800000 */
[----:B------:R-:W-:Y:S01]  /*f060*/  R2UR UR4, R34 ;  /* 0x00000000220472ca */ /* 0x000fe200000e0000 */
[----:B------:R-:W-:Y:S01]  /*f070*/  BSSY.RECONVERGENT B0, `(.L_x_102) ;  /* 0x0000063000007945 */ /* 0x000fe20003800200 */
[----:B------:R-:W-:Y:S02]  /*f080*/  LOP3.LUT R21, R65, 0xffffe000, RZ, 0xc0, !PT ;  /* 0xffffe00041157812 */ /* 0x000fe400078ec0ff */
[----:B------:R-:W-:Y:S02]  /*f090*/  LOP3.LUT R49, R66, 0xffffe000, RZ, 0xc0, !PT ;  /* 0xffffe00042317812 */ /* 0x000fe400078ec0ff */
[----:B------:R-:W-:Y:S02]  /*f0a0*/  LOP3.LUT R48, R56, 0xffffe000, RZ, 0xc0, !PT ;  /* 0xffffe00038307812 */ /* 0x000fe400078ec0ff */
[----:B------:R-:W-:Y:S02]  /*f0b0*/  ISETP.NE.AND P6, PT, R115, RZ, PT ;  /* 0x000000ff7300720c */ /* 0x000fe40003fc5270 */
[----:B------:R-:W-:Y:S03]  /*f0c0*/  ISETP.NE.AND P0, PT, R101, RZ, PT ;  /* 0x000000ff6500720c */ /* 0x000fe60003f05270 */
[----:B------:R-:W1:Y:S08]  /*f0d0*/  LDTM.x16 R4, tmem[UR4+0x10] ;  /* 0x00001004000479ee */ /* 0x000e700008240000 */
[----:B------:R-:W-:Y:S01]  /*f0e0*/  @P6 SHF.L.U32 R123, RZ, 0x1f, RZ ;  /* 0x0000001fff7b6819 */ /* 0x000fe200000006ff */
[--C-:B------:R-:W-:Y:S04]  /*f0f0*/  @P6 IMAD R121, R122, 0x8, R93.reuse ;  /* 0x000000087a796824 */ /* 0x100fe800078e025d */
[----:B------:R-:W-:Y:S02]  /*f100*/  @P6 VIADD R124, R121, 0x50 ;  /* 0x00000050797c6836 */ /* 0x000fe40000000000 */
[----:B------:R-:W-:Y:S03]  /*f110*/  IMAD R121, R118, 0x8, R93 ;  /* 0x0000000876797824 */ /* 0x000fe600078e025d */
[----:B------:R-:W-:Y:S01]  /*f120*/  @P6 PRMT R124, R85, 0x654, R124 ;  /* 0x00000654557c6816 */ /* 0x000fe2000000007c */
[C---:B-1----:R-:W-:Y:S01]  /*f130*/  FMUL R0, R33.reuse, R4 ;  /* 0x0000000421007220 */ /* 0x042fe20000400000 */
[C---:B------:R-:W-:Y:S01]  /*f140*/  FMUL R2, R33.reuse, R5 ;  /* 0x0000000521027220 */ /* 0x040fe20000400000 */
[C---:B------:R-:W-:Y:S01]  /*f150*/  FMUL R3, R33.reuse, R10 ;  /* 0x0000000a21037220 */ /* 0x040fe20000400000 */
[----:B------:R-:W-:Y:S01]  /*f160*/  FMUL R4, R33, R11 ;  /* 0x0000000b21047220 */ /* 0x000fe20000400000 */
[C---:B---3--:R-:W-:Y:S01]  /*f170*/  FFMA R36, R35.reuse, R20, R0 ;  /* 0x0000001423247223 */ /* 0x048fe20000000000 */
        /* <DEDUP_REMOVED lines=19> */
[----:B------:R1:W-:Y:S01]  /*f2b0*/  STS.128 [R99+0x2000], R36 ;  /* 0x0020002463007388 */ /* 0x0003e20000000c00 */
        /* <DEDUP_REMOVED lines=48> */
[----:B------:R-:W-:Y:S01]  /*f5c0*/  UIADD3 UR9, UPT, UPT, UR41, 0x10, URZ ;  /* 0x0000001029097890 */ /* 0x000fe2000fffe0ff */
[----:B------:R-:W-:Y:S02]  /*f5d0*/  R2UR UR4, R93 ;  /* 0x000000005d0472ca */ /* 0x000fe400000e0000 */
[----:B------:R-:W-:Y:S01]  /*f5e0*/  R2UR UR6, R2 ;  /* 0x00000000020672ca */ /* 0x000fe200000e0000 */
[----:B------:R-:W-:Y:S01]  /*f5f0*/  IMAD.X R0, RZ, RZ, R109, P0 ;  /* 0x000000ffff007224 */ /* 0x000fe200000e066d */
[----:B------:R-:W-:Y:S02]  /*f600*/  R2UR UR10, R113 ;  /* 0x00000000710a72ca */ /* 0x000fe400000e0000 */
[----:B------:R-:W-:Y:S02]  /*f610*/  R2UR UR11, R112 ;  /* 0x00000000700b72ca */ /* 0x000fe400000e0000 */
[----:B------:R-:W-:Y:S02]  /*f620*/  R2UR UR7, R0 ;  /* 0x00000000000772ca */ /* 0x000fe400000e0000 */
[----:B------:R-:W-:Y:S02]  /*f630*/  R2UR UR12, R110 ;  /* 0x000000006e0c72ca */ /* 0x000fe400000e0000 */
[----:B------:R-:W-:Y:S01]  /*f640*/  R2UR UR13, R111 ;  /* 0x000000006f0d72ca */ /* 0x000fe200000e0000 */
[----:B------:R-:W-:Y:S11]  /*f650*/  UIADD3 UR8, UPT, UPT, UR4, 0x2200, URZ ;  /* 0x0000220004087890 */ /* 0x000ff6000fffe0ff */
[----:B------:R-:W-:Y:S01]  /*f660*/  @!UPT UIADD3 URZ, UPT, UPT, URZ, URZ, URZ ;  /* 0x000000fffffff290 */ /* 0x000fe2000fffe0ff */
[----:B------:R1:W-:Y:S01]  /*f670*/  UTMASTG.5D.IM2COL [UR8], [UR6] ;  /* 0x00000008060073b5 */ /* 0x0003e20008060000 */
[----:B------:R0:W-:Y:S01]  /*f680*/  UTMACMDFLUSH ;  /* 0x00000000000079b7 */ /* 0x0001e20000000000 */
[----:B-1----:R-:W-:Y:S04]  /*f690*/  DEPBAR.LE SB0, 0x1 ;  /* 0x000080400000791a */ /* 0x002fe80000000000 */
.L_x_103:
[----:B------:R-:W-:Y:S05]  /*f6a0*/  BSYNC.RECONVERGENT B0 ;  /* 0x0000000000007941 */ /* 0x000fea0003800200 */
.L_x_102:
[----:B------:R-:W-:Y:S01]  /*f6b0*/  BAR.SYNC.DEFER_BLOCKING 0x1, 0x80 ;  /* 0x0042000000007b1d */ /* 0x000fe20000010000 */
[----:B------:R-:W-:Y:S05]  /*f6c0*/  VIADD R122, R122, 0x1 ;  /* 0x000000017a7a7836 */ /* 0x000fea0000000000 */
[C---:B------:R-:W-:Y:S04]  /*f6d0*/  ISETP.NE.AND P0, PT, R122.reuse, 0x4, PT ;  /* 0x000000047a00780c */ /* 0x040fe80003f05270 */
[----:B------:R-:W-:Y:S01]  /*f6e0*/  SEL R122, R122, RZ, P0 ;  /* 0x000000ff7a7a7207 */ /* 0x000fe20000000000 */
[----:B------:R1:W-:Y:S01]  /*f6f0*/  @P6 SYNCS.ARRIVE.TRANS64.RED.A1T0 RZ, [R124+URZ], RZ ;  /* 0x000000ff7cff69a7 */ /* 0x0003e200081004ff */
[----:B------:R-:W-:Y:S01]  /*f700*/  BSSY B1, `(.L_x_104) ;  /* 0x0000017000017945 */ /* 0x000fe20003800000 */
[----:B------:R-:W4:Y:S02]  /*f710*/  @P6 SYNCS.PHASECHK.TRANS64.TRYWAIT P1, [R121+URZ+0x30], R123 ;  /* 0x0000307b790065a7 */ /* 0x000f2400080211ff */
[----:B----4-:R-:W-:Y:S01]  /*f720*/  @P6 SEL R119, RZ, 0x1, !P1 ;  /* 0x00000001ff776807 */ /* 0x010fe20004800000 */
[----:B-1----:R-:W-:Y:S06]  /*f730*/  @!P6 BRA `(.L_x_105) ;  /* 0x00000000004ce947 */ /* 0x002fec0003800000 */
        /* <DEDUP_REMOVED lines=9> */
[----:B------:R-:W-:Y:S04]  /*f7d0*/  SHF.L.U32 R6, RZ, 0x1f, RZ ;  /* 0x0000001fff067819 */ /* 0x000fe800000006ff */
[----:B------:R-:W1:Y:S02]  /*f7e0*/  SYNCS.PHASECHK.TRANS64.TRYWAIT P0, [R121+URZ+0x30], R6 ;  /* 0x00003006790075a7 */ /* 0x000e6400080011ff */
[----:B-1----:R-:W-:Y:S05]  /*f7f0*/  @!P0 BRA `(.L_x_108) ;  /* 0x0000004400288947 */ /* 0x002fea0003800000 */
.L_x_107:
[----:B------:R-:W-:Y:S05]  /*f800*/  BSYNC B0 ;  /* 0x0000000000007941 */ /* 0x000fea0003800000 */
.L_x_106:
[----:B------:R-:W-:Y:S02]  /*f810*/  ISETP.NE.AND P0, PT, R120, RZ, PT ;  /* 0x000000ff7800720c */ /* 0x000fe40003f05270 */
[----:B------:R-:W-:Y:S11]  /*f820*/  IADD3 R118, PT, PT, R118, 0x1, RZ ;  /* 0x0000000176767810 */ /* 0x000ff60007ffe0ff */
[----:B------:R4:W1:Y:S04]  /*f830*/  @P0 LDS.128 R64, [R4] ;  /* 0x0000000004400984 */ /* 0x0008680000000c00 */
[----:B------:R4:W1:Y:S04]  /*f840*/  @P0 LDS.128 R60, [R3+0x10] ;  /* 0x00001000033c0984 */ /* 0x0008680000000c00 */
[----:B------:R4:W1:Y:S04]  /*f850*/  @P0 LDS.128 R56, [R2+0x20] ;  /* 0x0000200002380984 */ /* 0x0008680000000c00 */
[----:B------:R4:W1:Y:S02]  /*f860*/  @P0 LDS.128 R52, [R0+0x30] ;  /* 0x0000300000340984 */ /* 0x0008640000000c00 */
.L_x_105:
[----:B------:R-:W-:Y:S05]  /*f870*/  BSYNC B1 ;  /* 0x0000000000017941 */ /* 0x000fea0003800000 */
.L_x_104:
        /* <DEDUP_REMOVED lines=10> */
[----:B------:R-:W2:Y:S08]  /*f920*/  LDC R5, c[0x4][0x74] ;  /* 0x01001d00ff057b82 */ /* 0x000eb00000000800 */
[----:B-1----:R-:W1:Y:S08]  /*f930*/  LDC R6, c[0x4][0x78] ;  /* 0x01001e00ff067b82 */ /* 0x002e700000000800 */
[----:B------:R-:W1:Y:S08]  /*f940*/  LDC R7, c[0x4][0x7c] ;  /* 0x01001f00ff077b82 */ /* 0x000e700000000800 */
[----:B------:R-:W1:Y:S08]  /*f950*/  LDC R10, c[0x4][0x10] ;  /* 0x01000400ff0a7b82 */ /* 0x000e700000000800 */
[----:B------:R-:W1:Y:S08]  /*f960*/  LDC R11, c[0x4][0x14] ;  /* 0x01000500ff0b7b82 */ /* 0x000e700000000800 */
[----:B----4-:R-:W1:Y:S02]  /*f970*/  LDC.64 R2, c[0x4][R3] ;  /* 0x0100000003027b82 */ /* 0x010e640000000a00 */
[----:B------:R-:W-:Y:S07]  /*f980*/  LEPC R20, `(.L_x_109) ;  /* 0x000000001014794e */ /* 0x000fee0000000000 */
[----:B-123--:R-:W-:Y:S05]  /*f990*/  CALL.ABS.NOINC R2 ;  /* 0x0000000002007343 */ /* 0x00efea0003c00000 */
.L_x_109:
[----:B-1----:R-:W-:Y:S01]  /*f9a0*/  LOP3.LUT R20, R64, 0xffffe000, RZ, 0xc0, !PT ;  /* 0xffffe00040147812 */ /* 0x002fe200078ec0ff */
[----:B------:R-:W-:Y:S05]  /*f9b0*/  WARPSYNC.ALL ;  /* 0x0000000000007948 */ /* 0x000fea0003800000 */
[----:B------:R-:W-:Y:S01]  /*f9c0*/  R2UR UR4, R34 ;  /* 0x00000000220472ca */ /* 0x000fe200000e0000 */
[----:B------:R-:W-:Y:S01]  /*f9d0*/  BSSY.RECONVERGENT B0, `(.L_x_110) ;  /* 0x0000063000007945 */ /* 0x000fe20003800200 */
[----:B------:R-:W-:Y:S01]  /*f9e0*/  LOP3.LUT R21, R65, 0xffffe000, RZ, 0xc0, !PT ;  /* 0xffffe00041157812 */ /* 0x000fe200078ec0ff */
[--C-:B------:R-:W-:Y:S01]  /*f9f0*/  IMAD R123, R118, 0x8, R93.reuse ;  /* 0x00000008767b7824 */ /* 0x100fe200078e025d */
[----:B------:R-:W-:Y:S02]  /*fa00*/  LOP3.LUT R49, R66, 0xffffe000, RZ, 0xc0, !PT ;  /* 0xffffe00042317812 */ /* 0x000fe400078ec0ff */
[----:B------:R-:W-:Y:S02]  /*fa10*/  LOP3.LUT R48, R56, 0xffffe000, RZ, 0xc0, !PT ;  /* 0xffffe00038307812 */ /* 0x000fe400078ec0ff */
[----:B------:R-:W-:Y:S02]  /*fa20*/  ISETP.NE.AND P6, PT, R115, RZ, PT ;  /* 0x000000ff7300720c */ /* 0x000fe40003fc5270 */
[----:B------:R-:W-:Y:S03]  /*fa30*/  ISETP.NE.AND P0, PT, R101, RZ, PT ;  /* 0x000000ff6500720c */ /* 0x000fe60003f05270 */
[----:B------:R-:W1:Y:S08]  /*fa40*/  LDTM.x16 R4, tmem[UR4+0x20] ;  /* 0x00002004000479ee */ /* 0x000e700008240000 */
[----:B------:R-:W-:Y:S01]  /*fa50*/  @P6 SHF.L.U32 R125, RZ, 0x1f, RZ ;  /* 0x0000001fff7d6819 */ /* 0x000fe200000006ff */
[----:B------:R-:W-:Y:S04]  /*fa60*/  @P6 IMAD R121, R122, 0x8, R93 ;  /* 0x000000087a796824 */ /* 0x000fe800078e025d */
[----:B------:R-:W-:Y:S05]  /*fa70*/  @P6 VIADD R124, R121, 0x50 ;  /* 0x00000050797c6836 */ /* 0x000fea0000000000 */
        /* <DEDUP_REMOVED lines=88> */
.L_x_111:
[----:B------:R-:W-:Y:S05]  /*10000*/  BSYNC.RECONVERGENT B0 ;  /* 0x0000000000007941 */ /* 0x000fea0003800200 */
.L_x_110:
[----:B------:R-:W-:Y:S01]  /*10010*/  BAR.SYNC.DEFER_BLOCKING 0x1, 0x80 ;  /* 0x0042000000007b1d */ /* 0x000fe20000010000 */
[----:B------:R-:W-:Y:S02]  /*10020*/  VIADD R122, R122, 0x1 ;  /* 0x000000017a7a7836 */ /* 0x000fe40000000000 */
[----:B------:R-:W-:Y:S03]  /*10030*/  IMAD.MOV.U32 R121, RZ, RZ, RZ ;  /* 0x000000ffff797224 */ /* 0x000fe600078e00ff */
        /* <DEDUP_REMOVED lines=19> */
.L_x_115:
[----:B------:R-:W-:Y:S05]  /*10170*/  BSYNC B0 ;  /* 0x0000000000007941 */ /* 0x000fea0003800000 */
.L_x_114:
[----:B------:R-:W-:Y:S01]  /*10180*/  ISETP.NE.AND P0, PT, R120, RZ, PT ;  /* 0x000000ff7800720c */ /* 0x000fe20003f05270 */
[----:B------:R-:W-:Y:S11]  /*10190*/  VIADD R118, R118, 0x1 ;  /* 0x0000000176767836 */ /* 0x000ff60000000000 */
[----:B------:R-:W-:Y:S01]  /*101a0*/  @!UPT UIADD3 URZ, UPT, UPT, URZ, URZ, URZ ;  /* 0x000000fffffff290 */ /* 0x000fe2000fffe0ff */
[----:B------:R4:W1:Y:S04]  /*101b0*/  @P0 LDS.128 R64, [R4] ;  /* 0x0000000004400984 */ /* 0x0008680000000c00 */
[----:B------:R4:W1:Y:S04]  /*101c0*/  @P0 LDS.128 R60, [R3+0x10] ;  /* 0x00001000033c0984 */ /* 0x0008680000000c00 */
[----:B------:R4:W1:Y:S04]  /*101d0*/  @P0 LDS.128 R56, [R2+0x20] ;  /* 0x0000200002380984 */ /* 0x0008680000000c00 */
[----:B------:R4:W1:Y:S01]  /*101e0*/  @P0 LDS.128 R52, [R0+0x30] ;  /* 0x0000300000340984 */ /* 0x0008620000000c00 */
[C---:B------:R-:W-:Y:S04]  /*101f0*/  ISETP.NE.AND P0, PT, R118.reuse, 0x4, PT ;  /* 0x000000047600780c */ /* 0x040fe80003f05270 */
[----:B------:R-:W-:Y:S02]  /*10200*/  SEL R118, R118, RZ, P0 ;  /* 0x000000ff76767207 */ /* 0x000fe40000000000 */
[----:B------:R-:W-:Y:S02]  /*10210*/  SEL R121, RZ, 0x1, P0 ;  /* 0x00000001ff797807 */ /* 0x000fe40000000000 */
.L_x_113:
[----:B------:R-:W-:Y:S05]  /*10220*/  BSYNC B1 ;  /* 0x0000000000017941 */ /* 0x000fea0003800000 */
.L_x_112:
        /* <DEDUP_REMOVED lines=18> */
.L_x_117:
        /* <DEDUP_REMOVED lines=10> */
[----:B------:R-:W-:Y:S01]  /*103f0*/  @P6 SHF.L.U32 R125, R121, 0x1f, RZ ;  /* 0x0000001f797d6819 */ /* 0x000fe200000006ff */
        /* <DEDUP_REMOVED lines=91> */
.L_x_119:
[----:B------:R-:W-:Y:S05]  /*109b0*/  BSYNC.RECONVERGENT B0 ;  /* 0x0000000000007941 */ /* 0x000fea0003800200 */
.L_x_118:
        /* <DEDUP_REMOVED lines=18> */
[----:B------:R-:W-:Y:S04]  /*10ae0*/  SHF.L.U32 R6, R121, 0x1f, RZ ;  /* 0x0000001f79067819 */ /* 0x000fe800000006ff */
[----:B------:R-:W1:Y:S02]  /*10af0*/  SYNCS.PHASECHK.TRANS64.TRYWAIT P0, [R123+URZ+0x30], R6 ;  /* 0x000030067b0075a7 */ /* 0x000e6400080011ff */
[----:B-1----:R-:W-:Y:S05]  /*10b00*/  @!P0 BRA `(.L_x_124) ;  /* 0x00000030008c8947 */ /* 0x002fea0003800000 */
.L_x_123:
[----:B------:R-:W-:Y:S05]  /*10b10*/  BSYNC B0 ;  /* 0x0000000000007941 */ /* 0x000fea0003800000 */
.L_x_122:
[----:B------:R-:W-:Y:S01]  /*10b20*/  ISETP.NE.AND P0, PT, R120, RZ, PT ;  /* 0x000000ff7800720c */ /* 0x000fe20003f05270 */
[----:B------:R-:W-:Y:S11]  /*10b30*/  VIADD R118, R118, 0x1 ;  /* 0x0000000176767836 */ /* 0x000ff60000000000 */
[----:B------:R-:W-:Y:S01]  /*10b40*/  @!UPT UIADD3 URZ, UPT, UPT, URZ, URZ, URZ ;  /* 0x000000fffffff290 */ /* 0x000fe2000fffe0ff */
[----:B------:R4:W2:Y:S04]  /*10b50*/  @P0 LDS.128 R64, [R4] ;  /* 0x0000000004400984 */ /* 0x0008a80000000c00 */
[----:B------:R4:W2:Y:S04]  /*10b60*/  @P0 LDS.128 R60, [R3+0x10] ;  /* 0x00001000033c0984 */ /* 0x0008a80000000c00 */
[----:B------:R4:W2:Y:S04]  /*10b70*/  @P0 LDS.128 R56, [R2+0x20] ;  /* 0x0000200002380984 */ /* 0x0008a80000000c00 */
[----:B------:R4:W2:Y:S01]  /*10b80*/  @P0 LDS.128 R52, [R0+0x30] ;  /* 0x0000300000340984 */ /* 0x0008a20000000c00 */
[C---:B------:R-:W-:Y:S04]  /*10b90*/  ISETP.NE.AND P0, PT, R118.reuse, 0x4, PT ;  /* 0x000000047600780c */ /* 0x040fe80003f05270 */
[----:B-1----:R-:W-:Y:S02]  /*10ba0*/  SEL R6, RZ, 0x1, P0 ;  /* 0x00000001ff067807 */ /* 0x002fe40000000000 */
[----:B------:R-:W-:Y:S02]  /*10bb0*/  SEL R118, R118, RZ, P0 ;  /* 0x000000ff76767207 */ /* 0x000fe40000000000 */
[----:B------:R-:W-:Y:S02]  /*10bc0*/  LOP3.LUT R121, R121, R6, RZ, 0x3c, !PT ;  /* 0x0000000679797212 */ /* 0x000fe400078e3cff */
.L_x_121:
[----:B------:R-:W-:Y:S05]  /*10bd0*/  BSYNC B1 ;  /* 0x0000000000017941 */ /* 0x000fea0003800000 */
.L_x_120:
[----:B----4-:R-:W-:Y:S05]  /*10be0*/  VIADD R3, R34, 0x40 ;  /* 0x0000004022037836 */ /* 0x010fea0000000000 */
[----:B------:R-:W-:Y:S04]  /*10bf0*/  SHF.R.U32.HI R3, RZ, 0x15, R3 ;  /* 0x00000015ff037819 */ /* 0x000fe80000011603 */
[----:B------:R-:W-:Y:S11]  /*10c00*/  LOP3.LUT P0, RZ, R3, 0x3, R102, 0x48, !PT ;  /* 0x0000000303ff7812 */ /* 0x000ff60007804866 */
[----:B------:R-:W-:Y:S02]  /*10c10*/  @!UPT UIADD3 URZ, UPT, UPT, URZ, URZ, URZ ;  /* 0x000000fffffff290 */ /* 0x000fe4000fffe0ff */
[----:B------:R-:W-:Y:S05]  /*10c20*/  @!P0 BRA `(.L_x_125) ;  /* 0x0000000000348947 */ /* 0x000fea0003800000 */
[----:B------:R-:W1:Y:S01]  /*10c30*/  LDC R4, c[0x4][0x70] ;  /* 0x01001c00ff047b82 */ /* 0x000e620000000800 */
[----:B------:R-:W-:Y:S01]  /*10c40*/  MOV R3, 0x0 ;  /* 0x0000000000037802 */ /* 0x000fe20000000f00 */
[----:B------:R-:W-:Y:S02]  /*10c50*/  HFMA2 R12, -RZ, RZ, 0, 5.9604644775390625e-08 ;  /* 0x00000001ff0c7431 */ /* 0x000fe400000001ff */
[----:B------:R-:W-:Y:S02]  /*10c60*/  IMAD.MOV.U32 R8, RZ, RZ, 0x192 ;  /* 0x00000192ff087424 */ /* 0x000fe400078e00ff */
[----:B------:R-:W-:Y:S02]  /*10c70*/  IMAD.MOV.U32 R13, RZ, RZ, RZ ;  /* 0x000000ffff0d7224 */ /* 0x000fe400078e00ff */
[----:B------:R-:W4:Y:S08]  /*10c80*/  LDC R5, c[0x4][0x74] ;  /* 0x01001d00ff057b82 */ /* 0x000f300000000800 */
[----:B------:R-:W1:Y:S08]  /*10c90*/  LDC R6, c[0x4][0x78] ;  /* 0x01001e00ff067b82 */ /* 0x000e700000000800 */
[----:B------:R-:W1:Y:S08]  /*10ca0*/  LDC R7, c[0x4][0x7c] ;  /* 0x01001f00ff077b82 */ /* 0x000e700000000800 */
[----:B------:R-:W1:Y:S08]  /*10cb0*/  LDC R10, c[0x4][0x10] ;  /* 0x01000400ff0a7b82 */ /* 0x000e700000000800 */
[----:B------:R-:W1:Y:S08]  /*10cc0*/  LDC R11, c[0x4][0x14] ;  /* 0x01000500ff0b7b82 */ /* 0x000e700000000800 */
[----:B------:R-:W1:Y:S02]  /*10cd0*/  LDC.64 R2, c[0x4][R3] ;  /* 0x0100000003027b82 */ /* 0x000e640000000a00 */
[----:B------:R-:W-:Y:S07]  /*10ce0*/  LEPC R20, `(.L_x_125) ;  /* 0x000000001014794e */ /* 0x000fee0000000000 */
[----:B-1234-:R-:W-:Y:S05]  /*10cf0*/  CALL.ABS.NOINC R2 ;  /* 0x0000000002007343 */ /* 0x01efea0003c00000 */
.L_x_125:
[----:B--2---:R-:W-:Y:S01]  /*10d00*/  LOP3.LUT R20, R64, 0xffffe000, RZ, 0xc0, !PT ;  /* 0xffffe00040147812 */ /* 0x004fe200078ec0ff */
        /* <DEDUP_REMOVED lines=88> */
[----:B------:R-:W-:Y:S01]  /*11290*/  R2UR UR10, R113 ;  /* 0x00000000710a72ca */ /* 0x000fe200000e0000 */
[----:B------:R-:W-:Y:S01]  /*112a0*/  UIADD3 UR9, UPT, UPT, UR41, 0x40, URZ ;  /* 0x0000004029097890 */ /* 0x000fe2000fffe0ff */
        /* <DEDUP_REMOVED lines=11> */
.L_x_127:
[----:B------:R-:W-:Y:S05]  /*11360*/  BSYNC.RECONVERGENT B0 ;  /* 0x0000000000007941 */ /* 0x000fea0003800200 */
.L_x_126:
[----:B------:R-:W-:Y:S01]  /*11370*/  BAR.SYNC.DEFER_BLOCKING 0x1, 0x80 ;  /* 0x0042000000007b1d */ /* 0x000fe20000010000 */
[----:B------:R-:W-:Y:S05]  /*11380*/  VIADD R122, R122, 0x1 ;  /* 0x000000017a7a7836 */ /* 0x000fea0000000000 */
[C---:B------:R-:W-:Y:S04]  /*11390*/  ISETP.NE.AND P0, PT, R122.reuse, 0x4, PT ;  /* 0x000000047a00780c */ /* 0x040fe80003f05270 */
[----:B------:R-:W-:Y:S01]  /*113a0*/  SEL R122, R122, RZ, P0 ;  /* 0x000000ff7a7a7207 */ /* 0x000fe20000000000 */
[----:B------:R1:W-:Y:S01]  /*113b0*/  @P6 SYNCS.ARRIVE.TRANS64.RED.A1T0 RZ, [R124+URZ], RZ ;  /* 0x000000ff7cff69a7 */ /* 0x0003e200081004ff */
[----:B------:R-:W-:Y:S01]  /*113c0*/  BSSY B1, `(.L_x_128) ;  /* 0x000001c000017945 */ /* 0x000fe20003800000 */
[----:B------:R-:W3:Y:S02]  /*113d0*/  @P6 SYNCS.PHASECHK.TRANS64.TRYWAIT P1, [R123+URZ+0x30], R125 ;  /* 0x0000307d7b0065a7 */ /* 0x000ee400080211ff */
[----:B---3--:R-:W-:Y:S01]  /*113e0*/  @P6 SEL R119, RZ, 0x1, !P1 ;  /* 0x00000001ff776807 */ /* 0x008fe20004800000 */
        /* <DEDUP_REMOVED lines=13> */
.L_x_131:
[----:B------:R-:W-:Y:S05]  /*114c0*/  BSYNC B0 ;  /* 0x0000000000007941 */ /* 0x000fea0003800000 */
.L_x_130:
[----:B------:R-:W-:Y:S01]  /*114d0*/  ISETP.NE.AND P0, PT, R120, RZ, PT ;  /* 0x000000ff7800720c */ /* 0x000fe20003f05270 */
[----:B------:R-:W-:Y:S11]  /*114e0*/  VIADD R118, R118, 0x1 ;  /* 0x0000000176767836 */ /* 0x000ff60000000000 */
[----:B------:R-:W-:Y:S01]  /*114f0*/  @!UPT UIADD3 URZ, UPT, UPT, URZ, URZ, URZ ;  /* 0x000000fffffff290 */ /* 0x000fe2000fffe0ff */
[----:B------:R3:W4:Y:S04]  /*11500*/  @P0 LDS.128 R64, [R4] ;  /* 0x0000000004400984 */ /* 0x0007280000000c00 */
[----:B------:R3:W2:Y:S04]  /*11510*/  @P0 LDS.128 R60, [R3+0x10] ;  /* 0x00001000033c0984 */ /* 0x0006a80000000c00 */
[----:B------:R3:W2:Y:S04]  /*11520*/  @P0 LDS.128 R56, [R2+0x20] ;  /* 0x0000200002380984 */ /* 0x0006a80000000c00 */
[----:B------:R3:W2:Y:S01]  /*11530*/  @P0 LDS.128 R52, [R0+0x30] ;  /* 0x0000300000340984 */ /* 0x0006a20000000c00 */
[C---:B------:R-:W-:Y:S04]  /*11540*/  ISETP.NE.AND P0, PT, R118.reuse, 0x4, PT ;  /* 0x000000047600780c */ /* 0x040fe80003f05270 */
[----:B-1----:R-:W-:Y:S02]  /*11550*/  SEL R6, RZ, 0x1, P0 ;  /* 0x00000001ff067807 */ /* 0x002fe40000000000 */
[----:B------:R-:W-:Y:S02]  /*11560*/  SEL R118, R118, RZ, P0 ;  /* 0x000000ff76767207 */ /* 0x000fe40000000000 */
[----:B------:R-:W-:Y:S02]  /*11570*/  LOP3.LUT R121, R121, R6, RZ, 0x3c, !PT ;  /* 0x0000000679797212 */ /* 0x000fe400078e3cff */
.L_x_129:
[----:B------:R-:W-:Y:S05]  /*11580*/  BSYNC B1 ;  /* 0x0000000000017941 */ /* 0x000fea0003800000 */
.L_x_128:
[----:B---3--:R-:W-:Y:S05]  /*11590*/  VIADD R3, R34, 0x50 ;  /* 0x0000005022037836 */ /* 0x008fea0000000000 */
        /* <DEDUP_REMOVED lines=9> */
[----:B------:R-:W3:Y:S08]  /*11630*/  LDC R5, c[0x4][0x74] ;  /* 0x01001d00ff057b82 */ /* 0x000ef00000000800 */
[----:B------:R-:W1:Y:S08]  /*11640*/  LDC R6, c[0x4][0x78] ;  /* 0x01001e00ff067b82 */ /* 0x000e700000000800 */
[----:B------:R-:W1:Y:S08]  /*11650*/  LDC R7, c[0x4][0x7c] ;  /* 0x01001f00ff077b82 */ /* 0x000e700000000800 */
[----:B------:R-:W1:Y:S08]  /*11660*/  LDC R10, c[0x4][0x10] ;  /* 0x01000400ff0a7b82 */ /* 0x000e700000000800 */
[----:B------:R-:W1:Y:S08]  /*11670*/  LDC R11, c[0x4][0x14] ;  /* 0x01000500ff0b7b82 */ /* 0x000e700000000800 */
[----:B------:R-:W1:Y:S02]  /*11680*/  LDC.64 R2, c[0x4][R3] ;  /* 0x0100000003027b82 */ /* 0x000e640000000a00 */
[----:B------:R-:W-:Y:S07]  /*11690*/  LEPC R20, `(.L_x_133) ;  /* 0x000000001014794e */ /* 0x000fee0000000000 */
[----:B-1234-:R-:W-:Y:S05]  /*116a0*/  CALL.ABS.NOINC R2 ;  /* 0x0000000002007343 */ /* 0x01efea0003c00000 */
.L_x_133:
[----:B----4-:R-:W-:Y:S01]  /*116b0*/  LOP3.LUT R20, R64, 0xffffe000, RZ, 0xc0, !PT ;  /* 0xffffe00040147812 */ /* 0x010fe200078ec0ff */
[----:B------:R-:W-:Y:S05]  /*116c0*/  WARPSYNC.ALL ;  /* 0x0000000000007948 */ /* 0x000fea0003800000 */
[----:B------:R-:W-:Y:S01]  /*116d0*/  R2UR UR4, R34 ;  /* 0x00000000220472ca */ /* 0x000fe200000e0000 */
[----:B------:R-:W-:Y:S01]  /*116e0*/  BSSY.RECONVERGENT B0, `(.L_x_134) ;  /* 0x0000063000007945 */ /* 0x000fe20003800200 */
[----:B------:R-:W-:Y:S02]  /*116f0*/  LOP3.LUT R21, R65, 0xffffe000, RZ, 0xc0, !PT ;  /* 0xffffe00041157812 */ /* 0x000fe400078ec0ff */
[----:B------:R-:W-:Y:S02]  /*11700*/  LOP3.LUT R49, R66, 0xffffe000, RZ, 0xc0, !PT ;  /* 0xffffe00042317812 */ /* 0x000fe400078ec0ff */
[----:B--2---:R-:W-:Y:S02]  /*11710*/  LOP3.LUT R48, R56, 0xffffe000, RZ, 0xc0, !PT ;  /* 0xffffe00038307812 */ /* 0x004fe400078ec0ff */
        /* <DEDUP_REMOVED lines=95> */
.L_x_135:
[----:B------:R-:W-:Y:S05]  /*11d10*/  BSYNC.RECONVERGENT B0 ;  /* 0x0000000000007941 */ /* 0x000fea0003800200 */
.L_x_134:
        /* <DEDUP_REMOVED lines=21> */
.L_x_139:
[----:B------:R-:W-:Y:S05]  /*11e70*/  BSYNC B0 ;  /* 0x0000000000007941 */ /* 0x000fea0003800000 */
.L_x_138:
        /* <DEDUP_REMOVED lines=11> */
.L_x_137:
[----:B------:R-:W-:Y:S05]  /*11f30*/  BSYNC B1 ;  /* 0x0000000000017941 */ /* 0x000fea0003800000 */
.L_x_136:
        /* <DEDUP_REMOVED lines=18> */
.L_x_141:
        /* <DEDUP_REMOVED lines=102> */
.L_x_143:
[----:B------:R-:W-:Y:S05]  /*126c0*/  BSYNC.RECONVERGENT B0 ;  /* 0x0000000000007941 */ /* 0x000fea0003800200 */
.L_x_142:
        /* <DEDUP_REMOVED lines=21> */
.L_x_147:
[----:B------:R-:W-:Y:S05]  /*12820*/  BSYNC B0 ;  /* 0x0000000000007941 */ /* 0x000fea0003800000 */
.L_x_146:
[----:B------:R-:W-:Y:S11]  /*12830*/  ISETP.NE.AND P0, PT, R120, RZ, PT ;  /* 0x000000ff7800720c */ /* 0x000ff60003f05270 */
[----:B------:R-:W-:Y:S02]  /*12840*/  @!UPT UIADD3 URZ, UPT, UPT, URZ, URZ, URZ ;  /* 0x000000fffffff290 */ /* 0x000fe4000fffe0ff */
[----:B------:R3:W4:Y:S04]  /*12850*/  @P0 LDS.128 R64, [R3] ;  /* 0x0000000003400984 */ /* 0x0007280000000c00 */
[----:B------:R3:W1:Y:S04]  /*12860*/  @P0 LDS.128 R60, [R2+0x10] ;  /* 0x00001000023c0984 */ /* 0x0006680000000c00 */
[----:B------:R3:W1:Y:S04]  /*12870*/  @P0 LDS.128 R56, [R0+0x20] ;  /* 0x0000200000380984 */ /* 0x0006680000000c00 */
[----:B------:R3:W1:Y:S02]  /*12880*/  @P0 LDS.128 R52, [R118+0x30] ;  /* 0x0000300076340984 */ /* 0x0006640000000c00 */
.L_x_145:
[----:B------:R-:W-:Y:S05]  /*12890*/  BSYNC B1 ;  /* 0x0000000000017941 */ /* 0x000fea0003800000 */
.L_x_144:
[----:B---3--:R-:W-:Y:S05]  /*128a0*/  VIADD R3, R34, 0x70 ;  /* 0x0000007022037836 */ /* 0x008fea0000000000 */
[----:B------:R-:W-:Y:S04]  /*128b0*/  SHF.R.U32.HI R3, RZ, 0x15, R3 ;  /* 0x00000015ff037819 */ /* 0x000fe80000011603 */
[----:B------:R-:W-:Y:S11]  /*128c0*/  LOP3.LUT P0, RZ, R3, 0x3, R102, 0x48, !PT ;  /* 0x0000000303ff7812 */ /* 0x000ff60007804866 */
[----:B------:R-:W-:Y:S02]  /*128d0*/  @!UPT UIADD3 URZ, UPT, UPT, URZ, URZ, URZ ;  /* 0x000000fffffff290 */ /* 0x000fe4000fffe0ff */
[----:B------:R-:W-:Y:S05]  /*128e0*/  @!P0 BRA `(.L_x_149) ;  /* 0x0000000000348947 */ /* 0x000fea0003800000 */
[----:B-1----:R-:W1:Y:S01]  /*128f0*/  LDC R4, c[0x4][0x70] ;  /* 0x01001c00ff047b82 */ /* 0x002e620000000800 */
        /* <DEDUP_REMOVED lines=12> */
.L_x_149:
[----:B------:R-:W-:Y:S01]  /*129c0*/  ISETP.NE.AND P0, PT, R101, RZ, PT ;  /* 0x000000ff6500720c */ /* 0x000fe20003f05270 */
[----:B------:R-:W-:Y:S05]  /*129d0*/  WARPSYNC.ALL ;  /* 0x0000000000007948 */ /* 0x000fea0003800000 */
[----:B------:R-:W-:Y:S01]  /*129e0*/  R2UR UR4, R34 ;  /* 0x00000000220472ca */ /* 0x000fe200000e0000 */
[----:B------:R-:W-:Y:S01]  /*129f0*/  VIADD R48, R117, 0xa0 ;  /* 0x000000a075307836 */ /* 0x000fe20000000000 */
[----:B----4-:R-:W-:Y:S01]  /*12a00*/  LOP3.LUT R0, R64, 0xffffe000, RZ, 0xc0, !PT ;  /* 0xffffe00040007812 */ /* 0x010fe200078ec0ff */
[----:B------:R-:W-:Y:S01]  /*12a10*/  BSSY.RECONVERGENT B0, `(.L_x_150) ;  /* 0x000005f000007945 */ /* 0x000fe20003800200 */
[----:B------:R-:W-:Y:S02]  /*12a20*/  LOP3.LUT R2, R65, 0xffffe000, RZ, 0xc0, !PT ;  /* 0xffffe00041027812 */ /* 0x000fe400078ec0ff */
[----:B------:R-:W-:Y:S02]  /*12a30*/  LOP3.LUT R3, R66, 0xffffe000, RZ, 0xc0, !PT ;  /* 0xffffe00042037812 */ /* 0x000fe400078ec0ff */
[----:B------:R-:W-:Y:S02]  /*12a40*/  LOP3.LUT R20, R67, 0xffffe000, RZ, 0xc0, !PT ;  /* 0xffffe00043147812 */ /* 0x000fe400078ec0ff */
[----:B-1----:R-:W-:Y:S02]  /*12a50*/  LOP3.LUT R21, R60, 0xffffe000, RZ, 0xc0, !PT ;  /* 0xffffe0003c157812 */ /* 0x002fe400078ec0ff */
[----:B--2---:R-:W-:Y:S01]  /*12a60*/  LOP3.LUT R36, R61, 0xffffe000, RZ, 0xc0, !PT ;  /* 0xffffe0003d247812 */ /* 0x004fe200078ec0ff */
[----:B------:R-:W1:Y:S01]  /*12a70*/  LDTM.x16 R4, tmem[UR4+0x70] ;  /* 0x00007004000479ee */ /* 0x000e620008240000 */
[----:B------:R-:W-:Y:S01]  /*12a80*/  LOP3.LUT R37, R62, 0xffffe000, RZ, 0xc0, !PT ;  /* 0xffffe0003e257812 */ /* 0x000fe200078ec0ff */
[----:B------:R-:W-:Y:S01]  /*12a90*/  NOP ;  /* 0x0000000000007918 */ /* 0x000fe20000000000 */
[----:B------:R-:W-:Y:S02]  /*12aa0*/  LOP3.LUT R38, R63, 0xffffe000, RZ, 0xc0, !PT ;  /* 0xffffe0003f267812 */ /* 0x000fe400078ec0ff */
[----:B------:R-:W-:Y:S02]  /*12ab0*/  PRMT R48, R85, 0x654, R48 ;  /* 0x0000065455307816 */ /* 0x000fe40000000030 */
[----:B------:R-:W-:Y:S02]  /*12ac0*/  LOP3.LUT R39, R56, 0xffffe000, RZ, 0xc0, !PT ;  /* 0xffffe00038277812 */ /* 0x000fe400078ec0ff */
[----:B------:R-:W-:Y:S01]  /*12ad0*/  LOP3.LUT R40, R57, 0xffffe000, RZ, 0xc0, !PT ;  /* 0xffffe00039287812 */ /* 0x000fe200078ec0ff */
[----:B-1----:R1:W-:Y:S01]  /*12ae0*/  SYNCS.ARRIVE.TRANS64.RED.A1T0 RZ, [R48+URZ], RZ ;  /* 0x000000ff30ff79a7 */ /* 0x0023e200081004ff */
[----:B------:R-:W-:Y:S02]  /*12af0*/  LOP3.LUT R41, R58, 0xffffe000, RZ, 0xc0, !PT ;  /* 0xffffe0003a297812 */ /* 0x000fe400078ec0ff */
[----:B------:R-:W-:Y:S02]  /*12b00*/  LOP3.LUT R42, R59, 0xffffe000, RZ, 0xc0, !PT ;  /* 0xffffe0003b2a7812 */ /* 0x000fe400078ec0ff */
[----:B------:R-:W-:Y:S02]  /*12b10*/  LOP3.LUT R43, R52, 0xffffe000, RZ, 0xc0, !PT ;  /* 0xffffe000342b7812 */ /* 0x000fe400078ec0ff */
[----:B------:R-:W-:Y:S02]  /*12b20*/  LOP3.LUT R44, R53, 0xffffe000, RZ, 0xc0, !PT ;  /* 0xffffe000352c7812 */ /* 0x000fe400078ec0ff */
[----:B------:R-:W-:Y:S02]  /*12b30*/  LOP3.LUT R45, R54, 0xffffe000, RZ, 0xc0, !PT ;  /* 0xffffe000362d7812 */ /* 0x000fe400078ec0ff */
[----:B------:R-:W-:Y:S01]  /*12b40*/  LOP3.LUT R46, R55, 0xffffe000, RZ, 0xc0, !PT ;  /* 0xffffe000372e7812 */ /* 0x000fe200078ec0ff */
[C---:B------:R-:W-:Y:S01]  /*12b50*/  FMUL R4, R33.reuse, R4 ;  /* 0x0000000421047220 */ /* 0x040fe20000400000 */
[C---:B------:R-:W-:Y:S01]  /*12b60*/  FMUL R5, R33.reuse, R5 ;  /* 0x0000000521057220 */ /* 0x040fe20000400000 */
[C---:B------:R-:W-:Y:S01]  /*12b70*/  FMUL R6, R33.reuse, R6 ;  /* 0x0000000621067220 */ /* 0x040fe20000400000 */
[----:B------:R-:W-:Y:S01]  /*12b80*/  FMUL R7, R33, R7 ;  /* 0x0000000721077220 */ /* 0x000fe20000400000 */
[C---:B------:R-:W-:Y:S01]  /*12b90*/  FFMA R4, R35.reuse, R0, R4 ;  /* 0x0000000023047223 */ /* 0x040fe20000000004 */
[C---:B------:R-:W-:Y:S01]  /*12ba0*/  FFMA R5, R35.reuse, R2, R5 ;  /* 0x0000000223057223 */ /* 0x040fe20000000005 */
[C---:B------:R-:W-:Y:S01]  /*12bb0*/  FFMA R6, R35.reuse, R3, R6 ;  /* 0x0000000323067223 */ /* 0x040fe20000000006 */
[----:B------:R-:W-:Y:S01]  /*12bc0*/  FFMA R7, R35, R20, R7 ;  /* 0x0000001423077223 */ /* 0x000fe20000000007 */
[C---:B------:R-:W-:Y:S01]  /*12bd0*/  FMUL R8, R33.reuse, R8 ;  /* 0x0000000821087220 */ /* 0x040fe20000400000 */
[C---:B------:R-:W-:Y:S01]  /*12be0*/  FMUL R9, R33.reuse, R9 ;  /* 0x0000000921097220 */ /* 0x040fe20000400000 */
[C---:B------:R-:W-:Y:S01]  /*12bf0*/  FMUL R10, R33.reuse, R10 ;  /* 0x0000000a210a7220 */ /* 0x040fe20000400000 */
        /* <DEDUP_REMOVED lines=9> */
[C---:B------:R-:W-:Y:S01]  /*12c90*/  FMUL R12, R33.reuse, R12 ;  /* 0x0000000c210c7220 */ /* 0x040fe20000400000 */
[----:B------:R-:W-:Y:S01]  /*12ca0*/  F2FP.TF32.F32.PACK_B R8, R8 ;  /* 0x00000008ff08723e */ /* 0x000fe200024050ff */
[C---:B------:R-:W-:Y:S01]  /*12cb0*/  FMUL R13, R33.reuse, R13 ;  /* 0x0000000d210d7220 */ /* 0x040fe20000400000 */
[----:B------:R1:W-:Y:S01]  /*12cc0*/  STS.128 [R99+0x6000], R4 ;  /* 0x0060000463007388 */ /* 0x0003e20000000c00 */
        /* <DEDUP_REMOVED lines=8> */
[----:B------:R-:W-:Y:S01]  /*12d50*/  FFMA R15, R35, R42, R15 ;  /* 0x0000002a230f7223 */ /* 0x000fe2000000000f */
[C---:B------:R-:W-:Y:S01]  /*12d60*/  FMUL R16, R33.reuse, R16 ;  /* 0x0000001021107220 */ /* 0x040fe20000400000 */
[----:B------:R-:W-:Y:S01]  /*12d70*/  F2FP.TF32.F32.PACK_B R12, R12 ;  /* 0x0000000cff0c723e */ /* 0x000fe200024050ff */
[----:B------:R1:W-:Y:S01]  /*12d80*/  STS.128 [R107+0x6010], R8 ;  /* 0x006010086b007388 */ /* 0x0003e20000000c00 */
        /* <DEDUP_REMOVED lines=10> */
[----:B------:R-:W-:Y:S02]  /*12e30*/  F2FP.TF32.F32.PACK_B R16, R16 ;  /* 0x00000010ff10723e */ /* 0x000fe400024050ff */
        /* <DEDUP_REMOVED lines=10> */
[----:B--2---:R-:W2:Y:S02]  /*12ee0*/  FENCE.VIEW.ASYNC.S ;  /* 0x00000000000073c6 */ /* 0x004ea40000000000 */
[----:B--2---:R-:W-:Y:S06]  /*12ef0*/  BAR.SYNC.DEFER_BLOCKING 0x1, 0x80 ;  /* 0x0042000000007b1d */ /* 0x004fec0000010000 */
        /* <DEDUP_REMOVED lines=15> */
[----:B--2---:R-:W-:Y:S04]  /*12ff0*/  DEPBAR.LE SB0, 0x1 ;  /* 0x000080400000791a */ /* 0x004fe80000000000 */
.L_x_151:
[----:B------:R-:W-:Y:S05]  /*13000*/  BSYNC.RECONVERGENT B0 ;  /* 0x0000000000007941 */ /* 0x000fea0003800200 */
.L_x_150:
[----:B------:R-:W-:Y:S01]  /*13010*/  BAR.SYNC.DEFER_BLOCKING 0x1, 0x80 ;  /* 0x0042000000007b1d */ /* 0x000fe20000010000 */
[----:B------:R-:W-:Y:S02]  /*13020*/  ISETP.NE.AND P0, PT, R96, -0x8, PT ;  /* 0xfffffff86000780c */ /* 0x000fe40003f05270 */
[----:B------:R-:W-:Y:S11]  /*13030*/  IADD3 R0, PT, PT, R30, 0x1, RZ ;  /* 0x000000011e007810 */ /* 0x000ff60007ffe0ff */
[----:B------:R-:W-:Y:S05]  /*13040*/  @!P0 BRA `(.L_x_152) ;  /* 0x0000000000248947 */ /* 0x000fea0003800000 */
[----:B------:R-:W-:Y:S11]  /*13050*/  ISETP.NE.AND P1, PT, R115, RZ, PT ;  /* 0x000000ff7300720c */ /* 0x000ff60003f25270 */
[----:B------:R-:W-:Y:S02]  /*13060*/  @!UPT UIADD3 URZ, UPT, UPT, URZ, URZ, URZ ;  /* 0x000000fffffff290 */ /* 0x000fe4000fffe0ff */
[C---:B------:R-:W-:Y:S02]  /*13070*/  @P1 IMAD R2, R122.reuse, 0x8, R93 ;  /* 0x000000087a021824 */ /* 0x040fe400078e025d */
[----:B------:R-:W-:Y:S02]  /*13080*/  VIADD R122, R122, 0x1 ;  /* 0x000000017a7a7836 */ /* 0x000fe40000000000 */
[----:B------:R-:W-:Y:S03]  /*13090*/  @P1 VIADD R2, R2, 0x50 ;  /* 0x0000005002021836 */ /* 0x000fe60000000000 */
[C---:B------:R-:W-:Y:S02]  /*130a0*/  ISETP.NE.AND P0, PT, R122.reuse, 0x4, PT ;  /* 0x000000047a00780c */ /* 0x040fe40003f05270 */
[----:B------:R-:W-:Y:S02]  /*130b0*/  @P1 PRMT R2, R85, 0x654, R2 ;  /* 0x0000065455021816 */ /* 0x000fe40000000002 */
[----:B------:R-:W-:Y:S02]  /*130c0*/  SEL R122, R122, RZ, P0 ;  /* 0x000000ff7a7a7207 */ /* 0x000fe40000000000 */
[----:B------:R2:W-:Y:S07]  /*130d0*/  @P1 SYNCS.ARRIVE.TRANS64.RED.A1T0 RZ, [R2+URZ], RZ ;  /* 0x000000ff02ff19a7 */ /* 0x0005ee00081004ff */
.L_x_152:
[----:B------:R-:W-:Y:S01]  /*130e0*/  ISETP.NE.AND P1, PT, R106, RZ, PT ;  /* 0x000000ff6a00720c */ /* 0x000fe20003f25270 */
[----:B------:R-:W-:Y:S01]  /*130f0*/  VIADD R96, R96, 0x8 ;  /* 0x0000000860607836 */ /* 0x000fe20000000000 */
[C---:B------:R-:W-:Y:S01]  /*13100*/  ISETP.NE.AND P0, PT, R0.reuse, 0x2, PT ;  /* 0x000000020000780c */ /* 0x040fe20003f05270 */
[----:B-1----:R-:W-:Y:S01]  /*13110*/  IMAD.IADD R16, R29, 0x1, R84 ;  /* 0x000000011d107824 */ /* 0x002fe200078e0254 */
[----:B------:R-:W-:Y:S01]  /*13120*/  LOP3.LUT R97, R97, 0x1, RZ, 0x3c, !PT ;  /* 0x0000000161617812 */ /* 0x000fe200078e3cff */
[----:B------:R-:W-:Y:S01]  /*13130*/  IMAD.IADD R41, R31, 0x1, R86 ;  /* 0x000000011f297824 */ /* 0x000fe200078e0256 */
[----:B------:R-:W-:Y:S01]  /*13140*/  SEL R3, RZ, 0x1, P0 ;  /* 0x00000001ff037807 */ /* 0x000fe20000000000 */
[----:B------:R-:W-:Y:S01]  /*13150*/  IMAD.MOV.U32 R19, RZ, RZ, R104 ;  /* 0x000000ffff137224 */ /* 0x000fe200078e0068 */
[----:B------:R-:W-:Y:S02]  /*13160*/  SEL R30, R0, RZ, P0 ;  /* 0x000000ff001e7207 */ /* 0x000fe40000000000 */
[----:B------:R-:W-:Y:S03]  /*13170*/  LOP3.LUT R98, R98, R3, RZ, 0x3c, !PT ;  /* 0x0000000362627212 */ /* 0x000fe600078e3cff */
[----:B------:R-:W-:Y:S05]  /*13180*/  @P1 BRA `(.L_x_153) ;  /* 0xffffffa400881947 */ /* 0x000fea000383ffff */
[----:B------:R-:W-:-:S13]  /*13190*/  ISETP.NE.AND P1, PT, R103, RZ, PT ;  /* 0x000000ff6700720c */ /* 0x000fda0003f25270 */
[----:B------:R-:W-:Y:S05]  /*131a0*/  @!P1 BRA `(.L_x_154) ;  /* 0x0000000000489947 */ /* 0x000fea0003800000 */
[----:B--2---:R-:W1:Y:S02]  /*131b0*/  LDC.64 R2, c[0x0][0x990] ;  /* 0x00026400ff027b82 */ /* 0x004e640000000a00 */
[----:B-1----:R-:W-:-:S04]  /*131c0*/  ISETP.NE.U32.AND P0, PT, R2, RZ, PT ;  /* 0x000000ff0200720c */ /* 0x002fc80003f05070 */
[----:B------:R-:W-:-:S13]  /*131d0*/  ISETP.NE.AND.EX P0, PT, R3, RZ, PT, P0 ;  /* 0x000000ff0300720c */ /* 0x000fda0003f05300 */
[----:B------:R-:W-:Y:S05]  /*131e0*/  @P0 BRA `(.L_x_155) ;  /* 0x00000000000c0947 */ /* 0x000fea0003800000 */
[----:B------:R-:W-:-:S13]  /*131f0*/  FSETP.NEU.AND P0, PT, R35, RZ, PT ;  /* 0x000000ff2300720b */ /* 0x000fda0003f0d000 */
[----:B------:R-:W-:Y:S05]  /*13200*/  @!P0 EXIT ;  /* 0x000000000000894d */ /* 0x000fea0003800000 */
[----:B------:R-:W-:Y:S05]  /*13210*/  BRA `(.L_x_154) ;  /* 0x00000000002c7947 */ /* 0x000fea0003800000 */
.L_x_155:
[----:B------:R-:W-:Y:S01]  /*13220*/  ISETP.NE.AND P0, PT, R114, RZ, PT ;  /* 0x000000ff7200720c */ /* 0x000fe20003f05270 */
[----:B------:R-:W-:-:S12]  /*13230*/  BSSY.RECONVERGENT B0, `(.L_x_154) ;  /* 0x0000009000007945 */ /* 0x000fd80003800200 */
[----:B------:R-:W-:Y:S05]  /*13240*/  @P0 BRA `(.L_x_156) ;  /* 0x0000000000140947 */ /* 0x000fea0003800000 */
[----:B------:R-:W1:Y:S02]  /*13250*/  LDC.64 R2, c[0x0][0x988] ;  /* 0x00026200ff027b82 */ /* 0x000e640000000a00 */
[----:B-1----:R-:W-:-:S04]  /*13260*/  ISETP.NE.U32.AND P0, PT, R2, RZ, PT ;  /* 0x000000ff0200720c */ /* 0x002fc80003f05070 */
[----:B------:R-:W-:-:S13]  /*13270*/  ISETP.NE.AND.EX P0, PT, R3, RZ, PT, P0 ;  /* 0x000000ff0300720c */ /* 0x000fda0003f05300 */
[----:B------:R-:W-:Y:S05]  /*13280*/  @!P0 EXIT ;  /* 0x000000000000894d */ /* 0x000fea0003800000 */
[----:B------:R-:W-:Y:S05]  /*13290*/  BRA `(.L_x_157) ;  /* 0x0000000000087947 */ /* 0x000fea0003800000 */
.L_x_156:
[----:B------:R-:W-:-:S13]  /*132a0*/  FSETP.NEU.AND P0, PT, R35, RZ, PT ;  /* 0x000000ff2300720b */ /* 0x000fda0003f0d000 */
[----:B------:R-:W-:Y:S05]  /*132b0*/  @!P0 EXIT ;  /* 0x000000000000894d */ /* 0x000fea0003800000 */
.L_x_157:
[----:B------:R-:W-:Y:S05]  /*132c0*/  BSYNC.RECONVERGENT B0 ;  /* 0x0000000000007941 */ /* 0x000fea0003800200 */
.L_x_154:
[----:B------:R-:W-:Y:S01]  /*132d0*/  IMAD R0, R122, 0x8, R93 ;  /* 0x000000087a007824 */ /* 0x000fe200078e025d */
[----:B------:R-:W-:-:S04]  /*132e0*/  DEPBAR.LE SB0, 0x0 ;  /* 0x000080000000791a */ /* 0x000fc80000000000 */
[----:B------:R-:W-:-:S04]  /*132f0*/  IADD3 R0, PT, PT, R0, 0x50, RZ ;  /* 0x0000005000007810 */ /* 0x000fc80007ffe0ff */
[----:B------:R-:W-:-:S04]  /*13300*/  PRMT R0, R85, 0x654, R0 ;  /* 0x0000065455007816 */ /* 0x000fc80000000000 */
[----:B------:R-:W-:Y:S01]  /*13310*/  SYNCS.ARRIVE.TRANS64.RED.A1T0 RZ, [R0+URZ], RZ ;  /* 0x000000ff00ff79a7 */ /* 0x000fe200081004ff */
[----:B------:R-:W-:Y:S05]  /*13320*/  EXIT ;  /* 0x000000000000794d */ /* 0x000fea0003800000 */
.L_x_19:
[----:B------:R-:W-:Y:S11]  /*13330*/  R2UR UR4, R104 ;  /* 0x00000000680472ca */ /* 0x000ff600000e0000 */
[----:B------:R-:W-:Y:S02]  /*13340*/  @!UPT UIADD3 URZ, UPT, UPT, URZ, URZ, URZ ;  /* 0x000000fffffff290 */ /* 0x000fe4000fffe0ff */
[----:B------:R-:W-:Y:S07]  /*13350*/  MOV R0, UR4 ;  /* 0x0000000400007c02 */ /* 0x000fee0008000f00 */
.L_x_158:
[----:B-1----:R1:W2:Y:S02]  /*13360*/  SYNCS.PHASECHK.TRANS64.TRYWAIT P0, [R0+URZ+0x18], R3 ;  /* 0x00001803000075a7 */ /* 0x0022a400080011ff */
[----:B--2---:R-:W-:Y:S05]  /*13370*/  @!P0 NANOSLEEP.SYNCS 0x989680 ;  /* 0x009896800000895d */ /* 0x004fea0003900000 */
[----:B------:R-:W2:Y:S02]  /*13380*/  @!P0 SYNCS.PHASECHK.TRANS64 P0, [R0+URZ+0x18], R3 ;  /* 0x00001803000085a7 */ /* 0x000ea400080010ff */
[----:B--2---:R-:W-:Y:S05]  /*13390*/  @!P0 BRA `(.L_x_158) ;  /* 0xfffffffc00f08947 */ /* 0x004fea000383ffff */
[----:B------:R-:W-:Y:S05]  /*133a0*/  BRA `(.L_x_18) ;  /* 0xffffff0000787947 */ /* 0x000fea000383ffff */
.L_x_25:
[----:B------:R-:W-:Y:S11]  /*133b0*/  R2UR UR4, R106 ;  /* 0x000000006a0472ca */ /* 0x000ff600000e0000 */
[----:B------:R-:W-:Y:S02]  /*133c0*/  @!UPT UIADD3 URZ, UPT, UPT, URZ, URZ, URZ ;  /* 0x000000fffffff290 */ /* 0x000fe4000fffe0ff */
[----:B------:R-:W-:Y:S07]  /*133d0*/  MOV R0, UR4 ;  /* 0x0000000400007c02 */ /* 0x000fee0008000f00 */
.L_x_159:
[----:B-1----:R1:W2:Y:S02]  /*133e0*/  SYNCS.PHASECHK.TRANS64.TRYWAIT P0, [R0+URZ+0x18], R3 ;  /* 0x00001803000075a7 */ /* 0x0022a400080011ff */
[----:B--2---:R-:W-:Y:S05]  /*133f0*/  @!P0 NANOSLEEP.SYNCS 0x989680 ;  /* 0x009896800000895d */ /* 0x004fea0003900000 */
[----:B------:R-:W2:Y:S02]  /*13400*/  @!P0 SYNCS.PHASECHK.TRANS64 P0, [R0+URZ+0x18], R3 ;  /* 0x00001803000085a7 */ /* 0x000ea400080010ff */
[----:B--2---:R-:W-:Y:S05]  /*13410*/  @!P0 BRA `(.L_x_159) ;  /* 0xfffffffc00f08947 */ /* 0x004fea000383ffff */
[----:B------:R-:W-:Y:S05]  /*13420*/  BRA `(.L_x_24) ;  /* 0xffffff4400207947 */ /* 0x000fea000383ffff */
.L_x_29:
[----:B--2---:R2:W1:Y:S02]  /*13430*/  SYNCS.PHASECHK.TRANS64.TRYWAIT P0, [R4+URZ+0x80], R3 ;  /* 0x00008003040075a7 */ /* 0x00446400080011ff */
[----:B-1----:R-:W-:Y:S05]  /*13440*/  @!P0 NANOSLEEP.SYNCS 0x989680 ;  /* 0x009896800000895d */ /* 0x002fea0003900000 */
[----:B------:R-:W1:Y:S02]  /*13450*/  @!P0 SYNCS.PHASECHK.TRANS64 P0, [R4+URZ+0x80], R3 ;  /* 0x00008003040085a7 */ /* 0x000e6400080010ff */
[----:B-1----:R-:W-:Y:S05]  /*13460*/  @!P0 BRA `(.L_x_29) ;  /* 0xfffffffc00f08947 */ /* 0x002fea000383ffff */
[----:B------:R-:W-:Y:S05]  /*13470*/  BRA `(.L_x_160) ;  /* 0xffffff6400d47947 */ /* 0x000fea000383ffff */
.L_x_33:
[----:B-1----:R1:W2:Y:S02]  /*13480*/  SYNCS.PHASECHK.TRANS64.TRYWAIT P0, [R3+URZ], R0 ;  /* 0x00000000030075a7 */ /* 0x0022a400080011ff */
[----:B--2---:R-:W-:Y:S05]  /*13490*/  @!P0 NANOSLEEP.SYNCS 0x989680 ;  /* 0x009896800000895d */ /* 0x004fea0003900000 */
[----:B------:R-:W2:Y:S02]  /*134a0*/  @!P0 SYNCS.PHASECHK.TRANS64 P0, [R3+URZ], R0 ;  /* 0x00000000030085a7 */ /* 0x000ea400080010ff */
[----:B--2---:R-:W-:Y:S05]  /*134b0*/  @!P0 BRA `(.L_x_33) ;  /* 0xfffffffc00f08947 */ /* 0x004fea000383ffff */
[----:B------:R-:W-:Y:S05]  /*134c0*/  BRA `(.L_x_161) ;  /* 0xffffff6c00487947 */ /* 0x000fea000383ffff */
.L_x_34:
[----:B-1----:R1:W2:Y:S02]  /*134d0*/  SYNCS.PHASECHK.TRANS64.TRYWAIT P0, [R2+URZ], R7 ;  /* 0x00000007020075a7 */ /* 0x0022a400080011ff */
[----:B--2---:R-:W-:Y:S05]  /*134e0*/  @!P0 NANOSLEEP.SYNCS 0x989680 ;  /* 0x009896800000895d */ /* 0x004fea0003900000 */
[----:B------:R-:W2:Y:S02]  /*134f0*/  @!P0 SYNCS.PHASECHK.TRANS64 P0, [R2+URZ], R7 ;  /* 0x00000007020085a7 */ /* 0x000ea400080010ff */
[----:B--2---:R-:W-:Y:S05]  /*13500*/  @!P0 BRA `(.L_x_34) ;  /* 0xfffffffc00f08947 */ /* 0x004fea000383ffff */
[----:B------:R-:W-:Y:S05]  /*13510*/  BRA `(.L_x_162) ;  /* 0xffffff6c00507947 */ /* 0x000fea000383ffff */
.L_x_37:
[----:B-1----:R1:W2:Y:S02]  /*13520*/  SYNCS.PHASECHK.TRANS64.TRYWAIT P1, [R0+URZ+0x88], R7 ;  /* 0x00008807000075a7 */ /* 0x0022a400080211ff */
[----:B--2---:R-:W-:Y:S05]  /*13530*/  @!P1 NANOSLEEP.SYNCS 0x989680 ;  /* 0x009896800000995d */ /* 0x004fea0003900000 */
[----:B------:R-:W2:Y:S02]  /*13540*/  @!P1 SYNCS.PHASECHK.TRANS64 P1, [R0+URZ+0x88], R7 ;  /* 0x00008807000095a7 */ /* 0x000ea400080210ff */
[----:B--2---:R-:W-:Y:S05]  /*13550*/  @!P1 BRA `(.L_x_37) ;  /* 0xfffffffc00f09947 */ /* 0x004fea000383ffff */
[----:B------:R-:W-:Y:S05]  /*13560*/  BRA `(.L_x_163) ;  /* 0xffffff6c00a87947 */ /* 0x000fea000383ffff */
.L_x_38:
[----:B--2---:R2:W3:Y:S02]  /*13570*/  SYNCS.PHASECHK.TRANS64.TRYWAIT P1, [R0+URZ+0x80], R5 ;  /* 0x00008005000075a7 */ /* 0x0044e400080211ff */
[----:B---3--:R-:W-:Y:S05]  /*13580*/  @!P1 NANOSLEEP.SYNCS 0x989680 ;  /* 0x009896800000995d */ /* 0x008fea0003900000 */
[----:B------:R-:W3:Y:S02]  /*13590*/  @!P1 SYNCS.PHASECHK.TRANS64 P1, [R0+URZ+0x80], R5 ;  /* 0x00008005000095a7 */ /* 0x000ee400080210ff */
[----:B---3--:R-:W-:Y:S05]  /*135a0*/  @!P1 BRA `(.L_x_38) ;  /* 0xfffffffc00f09947 */ /* 0x008fea000383ffff */
[----:B------:R-:W-:Y:S05]  /*135b0*/  BRA `(.L_x_164) ;  /* 0xffffff6c00b47947 */ /* 0x000fea000383ffff */
.L_x_46:
[----:B--2---:R2:W3:Y:S02]  /*135c0*/  SYNCS.PHASECHK.TRANS64.TRYWAIT P0, [R2+URZ+0x80], R5 ;  /* 0x00008005020075a7 */ /* 0x0044e400080011ff */
[----:B---3--:R-:W-:Y:S05]  /*135d0*/  @!P0 NANOSLEEP.SYNCS 0x989680 ;  /* 0x009896800000895d */ /* 0x008fea0003900000 */
[----:B------:R-:W3:Y:S02]  /*135e0*/  @!P0 SYNCS.PHASECHK.TRANS64 P0, [R2+URZ+0x80], R5 ;  /* 0x00008005020085a7 */ /* 0x000ee400080010ff */
[----:B---3--:R-:W-:Y:S05]  /*135f0*/  @!P0 BRA `(.L_x_46) ;  /* 0xfffffffc00f08947 */ /* 0x008fea000383ffff */
[----:B------:R-:W-:Y:S05]  /*13600*/  BRA `(.L_x_165) ;  /* 0xffffff7400587947 */ /* 0x000fea000383ffff */
.L_x_47:
[----:B-1----:R1:W2:Y:S02]  /*13610*/  SYNCS.PHASECHK.TRANS64.TRYWAIT P1, [R3+URZ+0xa0], R18 ;  /* 0x0000a012030075a7 */ /* 0x0022a400080211ff */
[----:B--2---:R-:W-:Y:S05]  /*13620*/  @!P1 NANOSLEEP.SYNCS 0x989680 ;  /* 0x009896800000995d */ /* 0x004fea0003900000 */
[----:B------:R-:W2:Y:S02]  /*13630*/  @!P1 SYNCS.PHASECHK.TRANS64 P1, [R3+URZ+0xa0], R18 ;  /* 0x0000a012030095a7 */ /* 0x000ea400080210ff */
[----:B--2---:R-:W-:Y:S05]  /*13640*/  @!P1 BRA `(.L_x_47) ;  /* 0xfffffffc00f09947 */ /* 0x004fea000383ffff */
[----:B------:R-:W-:Y:S05]  /*13650*/  BRA `(.L_x_166) ;  /* 0xffffff7400787947 */ /* 0x000fea000383ffff */
.L_x_50:
[----:B-1----:R1:W2:Y:S02]  /*13660*/  SYNCS.PHASECHK.TRANS64.TRYWAIT P2, [R17+URZ], R20 ;  /* 0x00000014110075a7 */ /* 0x0022a400080411ff */
[----:B--2---:R-:W-:Y:S05]  /*13670*/  @!P2 NANOSLEEP.SYNCS 0x989680 ;  /* 0x009896800000a95d */ /* 0x004fea0003900000 */
[----:B------:R-:W2:Y:S02]  /*13680*/  @!P2 SYNCS.PHASECHK.TRANS64 P2, [R17+URZ], R20 ;  /* 0x000000141100a5a7 */ /* 0x000ea400080410ff */
[----:B--2---:R-:W-:Y:S05]  /*13690*/  @!P2 BRA `(.L_x_50) ;  /* 0xfffffffc00f0a947 */ /* 0x004fea000383ffff */
[----:B------:R-:W-:Y:S05]  /*136a0*/  BRA `(.L_x_49) ;  /* 0xffffff7400b07947 */ /* 0x000fea000383ffff */
.L_x_53:
[----:B-1----:R1:W3:Y:S02]  /*136b0*/  SYNCS.PHASECHK.TRANS64.TRYWAIT P0, [R2+URZ], R5 ;  /* 0x00000005020075a7 */ /* 0x0022e400080011ff */
[----:B---3--:R-:W-:Y:S05]  /*136c0*/  @!P0 NANOSLEEP.SYNCS 0x989680 ;  /* 0x009896800000895d */ /* 0x008fea0003900000 */
[----:B------:R-:W3:Y:S02]  /*136d0*/  @!P0 SYNCS.PHASECHK.TRANS64 P0, [R2+URZ], R5 ;  /* 0x00000005020085a7 */ /* 0x000ee400080010ff */
[----:B---3--:R-:W-:Y:S05]  /*136e0*/  @!P0 BRA `(.L_x_53) ;  /* 0xfffffffc00f08947 */ /* 0x008fea000383ffff */
[----:B------:R-:W-:Y:S05]  /*136f0*/  BRA `(.L_x_167) ;  /* 0xffffff80002c7947 */ /* 0x000fea000383ffff */
.L_x_54:
[----:B---3--:R3:W4:Y:S02]  /*13700*/  SYNCS.PHASECHK.TRANS64.TRYWAIT P0, [R9+URZ], R4 ;  /* 0x00000004090075a7 */ /* 0x00872400080011ff */
[----:B----4-:R-:W-:Y:S05]  /*13710*/  @!P0 NANOSLEEP.SYNCS 0x989680 ;  /* 0x009896800000895d */ /* 0x010fea0003900000 */
[----:B------:R-:W4:Y:S02]  /*13720*/  @!P0 SYNCS.PHASECHK.TRANS64 P0, [R9+URZ], R4 ;  /* 0x00000004090085a7 */ /* 0x000f2400080010ff */
[----:B----4-:R-:W-:Y:S05]  /*13730*/  @!P0 BRA `(.L_x_54) ;  /* 0xfffffffc00f08947 */ /* 0x010fea000383ffff */
[----:B------:R-:W-:Y:S05]  /*13740*/  BRA `(.L_x_168) ;  /* 0xffffff8000207947 */ /* 0x000fea000383ffff */
.L_x_59:
[----:B--2---:R2:W3:Y:S02]  /*13750*/  SYNCS.PHASECHK.TRANS64.TRYWAIT P0, [R18+URZ+0x80], R3 ;  /* 0x00008003120075a7 */ /* 0x0044e400080011ff */
[----:B---3--:R-:W-:Y:S05]  /*13760*/  @!P0 NANOSLEEP.SYNCS 0x989680 ;  /* 0x009896800000895d */ /* 0x008fea0003900000 */
[----:B------:R-:W3:Y:S02]  /*13770*/  @!P0 SYNCS.PHASECHK.TRANS64 P0, [R18+URZ+0x80], R3 ;  /* 0x00008003120085a7 */ /* 0x000ee400080010ff */
[----:B---3--:R-:W-:Y:S05]  /*13780*/  @!P0 BRA `(.L_x_59) ;  /* 0xfffffffc00f08947 */ /* 0x008fea000383ffff */
[----:B------:R-:W-:Y:S05]  /*13790*/  BRA `(.L_x_169) ;  /* 0xffffff8400507947 */ /* 0x000fea000383ffff */
.L_x_62:
[----:B---3--:R3:W4:Y:S02]  /*137a0*/  SYNCS.PHASECHK.TRANS64.TRYWAIT P0, [R18+URZ+0x78], R47 ;  /* 0x0000782f120075a7 */ /* 0x00872400080011ff */
[----:B----4-:R-:W-:Y:S05]  /*137b0*/  @!P0 NANOSLEEP.SYNCS 0x989680 ;  /* 0x009896800000895d */ /* 0x010fea0003900000 */
[----:B------:R-:W4:Y:S02]  /*137c0*/  @!P0 SYNCS.PHASECHK.TRANS64 P0, [R18+URZ+0x78], R47 ;  /* 0x0000782f120085a7 */ /* 0x000f2400080010ff */
[----:B----4-:R-:W-:Y:S05]  /*137d0*/  @!P0 BRA `(.L_x_62) ;  /* 0xfffffffc00f08947 */ /* 0x010fea000383ffff */
[----:B------:R-:W-:Y:S05]  /*137e0*/  BRA `(.L_x_61) ;  /* 0xffffff8800307947 */ /* 0x000fea000383ffff */
.L_x_65:
[----:B-1----:R1:W2:Y:S02]  /*137f0*/  SYNCS.PHASECHK.TRANS64.TRYWAIT P0, [R18+URZ+0x50], R51 ;  /* 0x00005033120075a7 */ /* 0x0022a400080011ff */
[----:B--2---:R-:W-:Y:S05]  /*13800*/  @!P0 NANOSLEEP.SYNCS 0x989680 ;  /* 0x009896800000895d */ /* 0x004fea0003900000 */
[----:B------:R-:W2:Y:S02]  /*13810*/  @!P0 SYNCS.PHASECHK.TRANS64 P0, [R18+URZ+0x50], R51 ;  /* 0x00005033120085a7 */ /* 0x000ea400080010ff */
[----:B--2---:R-:W-:Y:S05]  /*13820*/  @!P0 BRA `(.L_x_65) ;  /* 0xfffffffc00f08947 */ /* 0x004fea000383ffff */
[----:B------:R-:W-:Y:S05]  /*13830*/  BRA `(.L_x_170) ;  /* 0xffffff8c00147947 */ /* 0x000fea000383ffff */
.L_x_66:
[----:B--2---:R2:W4:Y:S02]  /*13840*/  SYNCS.PHASECHK.TRANS64.TRYWAIT P0, [R18+URZ+0x58], R51 ;  /* 0x00005833120075a7 */ /* 0x00452400080011ff */
[----:B----4-:R-:W-:Y:S05]  /*13850*/  @!P0 NANOSLEEP.SYNCS 0x989680 ;  /* 0x009896800000895d */ /* 0x010fea0003900000 */
[----:B------:R-:W4:Y:S02]  /*13860*/  @!P0 SYNCS.PHASECHK.TRANS64 P0, [R18+URZ+0x58], R51 ;  /* 0x00005833120085a7 */ /* 0x000f2400080010ff */
[----:B----4-:R-:W-:Y:S05]  /*13870*/  @!P0 BRA `(.L_x_66) ;  /* 0xfffffffc00f08947 */ /* 0x010fea000383ffff */
[----:B------:R-:W-:Y:S05]  /*13880*/  BRA `(.L_x_171) ;  /* 0xffffff8c006c7947 */ /* 0x000fea000383ffff */
.L_x_67:
[----:B-1----:R1:W4:Y:S02]  /*13890*/  SYNCS.PHASECHK.TRANS64.TRYWAIT P0, [R18+URZ+0x60], R51 ;  /* 0x00006033120075a7 */ /* 0x00232400080011ff */
[----:B----4-:R-:W-:Y:S05]  /*138a0*/  @!P0 NANOSLEEP.SYNCS 0x989680 ;  /* 0x009896800000895d */ /* 0x010fea0003900000 */
[----:B------:R-:W4:Y:S02]  /*138b0*/  @!P0 SYNCS.PHASECHK.TRANS64 P0, [R18+URZ+0x60], R51 ;  /* 0x00006033120085a7 */ /* 0x000f2400080010ff */
[----:B----4-:R-:W-:Y:S05]  /*138c0*/  @!P0 BRA `(.L_x_67) ;  /* 0xfffffffc00f08947 */ /* 0x010fea000383ffff */
[----:B------:R-:W-:Y:S05]  /*138d0*/  BRA `(.L_x_172) ;  /* 0xffffff8c00d87947 */ /* 0x000fea000383ffff */
.L_x_68:
[----:B-1----:R1:W4:Y:S02]  /*138e0*/  SYNCS.PHASECHK.TRANS64.TRYWAIT P0, [R18+URZ+0x68], R51 ;  /* 0x00006833120075a7 */ /* 0x00232400080011ff */
[----:B----4-:R-:W-:Y:S05]  /*138f0*/  @!P0 NANOSLEEP.SYNCS 0x989680 ;  /* 0x009896800000895d */ /* 0x010fea0003900000 */
[----:B------:R-:W4:Y:S02]  /*13900*/  @!P0 SYNCS.PHASECHK.TRANS64 P0, [R18+URZ+0x68], R51 ;  /* 0x00006833120085a7 */ /* 0x000f2400080010ff */
[----:B----4-:R-:W-:Y:S05]  /*13910*/  @!P0 BRA `(.L_x_68) ;  /* 0xfffffffc00f08947 */ /* 0x010fea000383ffff */
[----:B------:R-:W-:Y:S05]  /*13920*/  BRA `(.L_x_173) ;  /* 0xffffff9000447947 */ /* 0x000fea000383ffff */
.L_x_69:
[----:B-1----:R1:W4:Y:S02]  /*13930*/  SYNCS.PHASECHK.TRANS64.TRYWAIT P0, [R18+URZ+0x50], R41 ;  /* 0x00005029120075a7 */ /* 0x00232400080011ff */
[----:B----4-:R-:W-:Y:S05]  /*13940*/  @!P0 NANOSLEEP.SYNCS 0x989680 ;  /* 0x009896800000895d */ /* 0x010fea0003900000 */
[----:B------:R-:W4:Y:S02]  /*13950*/  @!P0 SYNCS.PHASECHK.TRANS64 P0, [R18+URZ+0x50], R41 ;  /* 0x00005029120085a7 */ /* 0x000f2400080010ff */
[----:B----4-:R-:W-:Y:S05]  /*13960*/  @!P0 BRA `(.L_x_69) ;  /* 0xfffffffc00f08947 */ /* 0x010fea000383ffff */
[----:B------:R-:W-:Y:S05]  /*13970*/  BRA `(.L_x_174) ;  /* 0xffffff9000b47947 */ /* 0x000fea000383ffff */
.L_x_70:
[----:B-1----:R1:W4:Y:S02]  /*13980*/  SYNCS.PHASECHK.TRANS64.TRYWAIT P0, [R18+URZ+0x58], R41 ;  /* 0x00005829120075a7 */ /* 0x00232400080011ff */
[----:B----4-:R-:W-:Y:S05]  /*13990*/  @!P0 NANOSLEEP.SYNCS 0x989680 ;  /* 0x009896800000895d */ /* 0x010fea0003900000 */
[----:B------:R-:W4:Y:S02]  /*139a0*/  @!P0 SYNCS.PHASECHK.TRANS64 P0, [R18+URZ+0x58], R41 ;  /* 0x00005829120085a7 */ /* 0x000f2400080010ff */
[----:B----4-:R-:W-:Y:S05]  /*139b0*/  @!P0 BRA `(.L_x_70) ;  /* 0xfffffffc00f08947 */ /* 0x010fea000383ffff */
[----:B------:R-:W-:Y:S05]  /*139c0*/  BRA `(.L_x_175) ;  /* 0xffffff94000c7947 */ /* 0x000fea000383ffff */
.L_x_71:
[----:B----4-:R4:W1:Y:S02]  /*139d0*/  SYNCS.PHASECHK.TRANS64.TRYWAIT P0, [R18+URZ+0x60], R41 ;  /* 0x00006029120075a7 */ /* 0x01086400080011ff */
[----:B-1----:R-:W-:Y:S05]  /*139e0*/  @!P0 NANOSLEEP.SYNCS 0x989680 ;  /* 0x009896800000895d */ /* 0x002fea0003900000 */
[----:B------:R-:W1:Y:S02]  /*139f0*/  @!P0 SYNCS.PHASECHK.TRANS64 P0, [R18+URZ+0x60], R41 ;  /* 0x00006029120085a7 */ /* 0x000e6400080010ff */
[----:B-1----:R-:W-:Y:S05]  /*13a00*/  @!P0 BRA `(.L_x_71) ;  /* 0xfffffffc00f08947 */ /* 0x002fea000383ffff */
[----:B------:R-:W-:Y:S05]  /*13a10*/  BRA `(.L_x_176) ;  /* 0xffffff9400647947 */ /* 0x000fea000383ffff */
.L_x_72:
[----:B-1----:R1:W2:Y:S02]  /*13a20*/  SYNCS.PHASECHK.TRANS64.TRYWAIT P0, [R18+URZ+0x68], R41 ;  /* 0x00006829120075a7 */ /* 0x0022a400080011ff */
[----:B--2---:R-:W-:Y:S05]  /*13a30*/  @!P0 NANOSLEEP.SYNCS 0x989680 ;  /* 0x009896800000895d */ /* 0x004fea0003900000 */
[----:B------:R-:W2:Y:S02]  /*13a40*/  @!P0 SYNCS.PHASECHK.TRANS64 P0, [R18+URZ+0x68], R41 ;  /* 0x00006829120085a7 */ /* 0x000ea400080010ff */
[----:B--2---:R-:W-:Y:S05]  /*13a50*/  @!P0 BRA `(.L_x_72) ;  /* 0xfffffffc00f08947 */ /* 0x004fea000383ffff */
[----:B------:R-:W-:Y:S05]  /*13a60*/  BRA `(.L_x_177) ;  /* 0xffffff9400f07947 */ /* 0x000fea000383ffff */
.L_x_74:
[----:B-1----:R1:W2:Y:S02]  /*13a70*/  SYNCS.PHASECHK.TRANS64.TRYWAIT P0, [R18+URZ+0x50], R51 ;  /* 0x00005033120075a7 */ /* 0x0022a400080011ff */
[----:B--2---:R-:W-:Y:S05]  /*13a80*/  @!P0 NANOSLEEP.SYNCS 0x989680 ;  /* 0x009896800000895d */ /* 0x004fea0003900000 */
[----:B------:R-:W2:Y:S02]  /*13a90*/  @!P0 SYNCS.PHASECHK.TRANS64 P0, [R18+URZ+0x50], R51 ;  /* 0x00005033120085a7 */ /* 0x000ea400080010ff */
[----:B--2---:R-:W-:Y:S05]  /*13aa0*/  @!P0 BRA `(.L_x_74) ;  /* 0xfffffffc00f08947 */ /* 0x004fea000383ffff */
[----:B------:R-:W-:Y:S05]  /*13ab0*/  BRA `(.L_x_178) ;  /* 0xffffff9800587947 */ /* 0x000fea000383ffff */
.L_x_75:
[----:B--2---:R2:W3:Y:S02]  /*13ac0*/  SYNCS.PHASECHK.TRANS64.TRYWAIT P0, [R18+URZ+0x58], R51 ;  /* 0x00005833120075a7 */ /* 0x0044e400080011ff */
[----:B---3--:R-:W-:Y:S05]  /*13ad0*/  @!P0 NANOSLEEP.SYNCS 0x989680 ;  /* 0x009896800000895d */ /* 0x008fea0003900000 */
[----:B------:R-:W3:Y:S02]  /*13ae0*/  @!P0 SYNCS.PHASECHK.TRANS64 P0, [R18+URZ+0x58], R51 ;  /* 0x00005833120085a7 */ /* 0x000ee400080010ff */
[----:B---3--:R-:W-:Y:S05]  /*13af0*/  @!P0 BRA `(.L_x_75) ;  /* 0xfffffffc00f08947 */ /* 0x008fea000383ffff */
[----:B------:R-:W-:Y:S05]  /*13b00*/  BRA `(.L_x_179) ;  /* 0xffffff98004c7947 */ /* 0x000fea000383ffff */
.L_x_76:
[----:B---3--:R3:W4:Y:S02]  /*13b10*/  SYNCS.PHASECHK.TRANS64.TRYWAIT P0, [R18+URZ+0x60], R51 ;  /* 0x00006033120075a7 */ /* 0x00872400080011ff */
[----:B----4-:R-:W-:Y:S05]  /*13b20*/  @!P0 NANOSLEEP.SYNCS 0x989680 ;  /* 0x009896800000895d */ /* 0x010fea0003900000 */
[----:B------:R-:W4:Y:S02]  /*13b30*/  @!P0 SYNCS.PHASECHK.TRANS64 P0, [R18+URZ+0x60], R51 ;  /* 0x00006033120085a7 */ /* 0x000f2400080010ff */
[----:B----4-:R-:W-:Y:S05]  /*13b40*/  @!P0 BRA `(.L_x_76) ;  /* 0xfffffffc00f08947 */ /* 0x010fea000383ffff */
[----:B------:R-:W-:Y:S05]  /*13b50*/  BRA `(.L_x_180) ;  /* 0xffffff9800447947 */ /* 0x000fea000383ffff */
.L_x_78:
[----:B-1----:R1:W2:Y:S02]  /*13b60*/  SYNCS.PHASECHK.TRANS64.TRYWAIT P0, [R93+URZ+0x80], R4 ;  /* 0x000080045d0075a7 */ /* 0x0022a400080011ff */
[----:B--2---:R-:W-:Y:S05]  /*13b70*/  @!P0 NANOSLEEP.SYNCS 0x989680 ;  /* 0x009896800000895d */ /* 0x004fea0003900000 */
[----:B------:R-:W2:Y:S02]  /*13b80*/  @!P0 SYNCS.PHASECHK.TRANS64 P0, [R93+URZ+0x80], R4 ;  /* 0x000080045d0085a7 */ /* 0x000ea400080010ff */
[----:B--2---:R-:W-:Y:S05]  /*13b90*/  @!P0 BRA `(.L_x_78) ;  /* 0xfffffffc00f08947 */ /* 0x004fea000383ffff */
[----:B------:R-:W-:Y:S05]  /*13ba0*/  BRA `(.L_x_181) ;  /* 0xffffff9c00187947 */ /* 0x000fea000383ffff */
.L_x_89:
[----:B-1----:R1:W2:Y:S02]  /*13bb0*/  SYNCS.PHASECHK.TRANS64.TRYWAIT P1, [R93+URZ+0x30], R2 ;  /* 0x000030025d0075a7 */ /* 0x0022a400080211ff */
[----:B--2---:R-:W-:Y:S05]  /*13bc0*/  @!P1 NANOSLEEP.SYNCS 0x989680 ;  /* 0x009896800000995d */ /* 0x004fea0003900000 */
[----:B------:R-:W2:Y:S02]  /*13bd0*/  @!P1 SYNCS.PHASECHK.TRANS64 P1, [R93+URZ+0x30], R2 ;  /* 0x000030025d0095a7 */ /* 0x000ea400080210ff */
[----:B--2---:R-:W-:Y:S05]  /*13be0*/  @!P1 BRA `(.L_x_89) ;  /* 0xfffffffc00f09947 */ /* 0x004fea000383ffff */
[----:B------:R-:W-:Y:S05]  /*13bf0*/  BRA `(.L_x_88) ;  /* 0xffffffa800407947 */ /* 0x000fea000383ffff */
.L_x_91:
[----:B----4-:R4:W1:Y:S02]  /*13c00*/  SYNCS.PHASECHK.TRANS64.TRYWAIT P0, [R117+URZ+0x90], R0 ;  /* 0x00009000750075a7 */ /* 0x01086400080011ff */
[----:B-1----:R-:W-:Y:S05]  /*13c10*/  @!P0 NANOSLEEP.SYNCS 0x989680 ;  /* 0x009896800000895d */ /* 0x002fea0003900000 */
[----:B------:R-:W1:Y:S02]  /*13c20*/  @!P0 SYNCS.PHASECHK.TRANS64 P0, [R117+URZ+0x90], R0 ;  /* 0x00009000750085a7 */ /* 0x000e6400080010ff */
[----:B-1----:R-:W-:Y:S05]  /*13c30*/  @!P0 BRA `(.L_x_91) ;  /* 0xfffffffc00f08947 */ /* 0x002fea000383ffff */
[----:B------:R-:W-:Y:S05]  /*13c40*/  BRA `(.L_x_90) ;  /* 0xffffffa800687947 */ /* 0x000fea000383ffff */
.L_x_100:
[----:B-1----:R1:W4:Y:S02]  /*13c50*/  SYNCS.PHASECHK.TRANS64.TRYWAIT P0, [R121+URZ+0x30], R0 ;  /* 0x00003000790075a7 */ /* 0x00232400080011ff */
[----:B----4-:R-:W-:Y:S05]  /*13c60*/  @!P0 NANOSLEEP.SYNCS 0x989680 ;  /* 0x009896800000895d */ /* 0x010fea0003900000 */
[----:B------:R-:W4:Y:S02]  /*13c70*/  @!P0 SYNCS.PHASECHK.TRANS64 P0, [R121+URZ+0x30], R0 ;  /* 0x00003000790085a7 */ /* 0x000f2400080010ff */
[----:B----4-:R-:W-:Y:S05]  /*13c80*/  @!P0 BRA `(.L_x_100) ;  /* 0xfffffffc00f08947 */ /* 0x010fea000383ffff */
[----:B------:R-:W-:Y:S05]  /*13c90*/  BRA `(.L_x_99) ;  /* 0xffffffb000807947 */ /* 0x000fea000383ffff */
.L_x_108:
[----:B-1----:R1:W4:Y:S02]  /*13ca0*/  SYNCS.PHASECHK.TRANS64.TRYWAIT P0, [R121+URZ+0x30], R6 ;  /* 0x00003006790075a7 */ /* 0x00232400080011ff */
[----:B----4-:R-:W-:Y:S05]  /*13cb0*/  @!P0 NANOSLEEP.SYNCS 0x989680 ;  /* 0x009896800000895d */ /* 0x010fea0003900000 */
[----:B------:R-:W4:Y:S02]  /*13cc0*/  @!P0 SYNCS.PHASECHK.TRANS64 P0, [R121+URZ+0x30], R6 ;  /* 0x00003006790085a7 */ /* 0x000f2400080010ff */
[----:B----4-:R-:W-:Y:S05]  /*13cd0*/  @!P0 BRA `(.L_x_108) ;  /* 0xfffffffc00f08947 */ /* 0x010fea000383ffff */
[----:B------:R-:W-:Y:S05]  /*13ce0*/  BRA `(.L_x_107) ;  /* 0xffffffb800c47947 */ /* 0x000fea000383ffff */
.L_x_116:
[----:B-1----:R1:W4:Y:S02]  /*13cf0*/  SYNCS.PHASECHK.TRANS64.TRYWAIT P0, [R123+URZ+0x30], R6 ;  /* 0x000030067b0075a7 */ /* 0x00232400080011ff */
[----:B----4-:R-:W-:Y:S05]  /*13d00*/  @!P0 NANOSLEEP.SYNCS 0x989680 ;  /* 0x009896800000895d */ /* 0x010fea0003900000 */
[----:B------:R-:W4:Y:S02]  /*13d10*/  @!P0 SYNCS.PHASECHK.TRANS64 P0, [R123+URZ+0x30], R6 ;  /* 0x000030067b0085a7 */ /* 0x000f2400080010ff */
[----:B----4-:R-:W-:Y:S05]  /*13d20*/  @!P0 BRA `(.L_x_116) ;  /* 0xfffffffc00f08947 */ /* 0x010fea000383ffff */
[----:B------:R-:W-:Y:S05]  /*13d30*/  BRA `(.L_x_115) ;  /* 0xffffffc4000c7947 */ /* 0x000fea000383ffff */
.L_x_124:
[----:B-1----:R1:W4:Y:S02]  /*13d40*/  SYNCS.PHASECHK.TRANS64.TRYWAIT P0, [R123+URZ+0x30], R6 ;  /* 0x000030067b0075a7 */ /* 0x00232400080011ff */
[----:B----4-:R-:W-:Y:S05]  /*13d50*/  @!P0 NANOSLEEP.SYNCS 0x989680 ;  /* 0x009896800000895d */ /* 0x010fea0003900000 */
[----:B------:R-:W4:Y:S02]  /*13d60*/  @!P0 SYNCS.PHASECHK.TRANS64 P0, [R123+URZ+0x30], R6 ;  /* 0x000030067b0085a7 */ /* 0x000f2400080010ff */
[----:B----4-:R-:W-:Y:S05]  /*13d70*/  @!P0 BRA `(.L_x_124) ;  /* 0xfffffffc00f08947 */ /* 0x010fea000383ffff */
[----:B------:R-:W-:Y:S05]  /*13d80*/  BRA `(.L_x_123) ;  /* 0xffffffcc00607947 */ /* 0x000fea000383ffff */
.L_x_132:
[----:B-1----:R1:W3:Y:S02]  /*13d90*/  SYNCS.PHASECHK.TRANS64.TRYWAIT P0, [R123+URZ+0x30], R6 ;  /* 0x000030067b0075a7 */ /* 0x0022e400080011ff */
[----:B---3--:R-:W-:Y:S05]  /*13da0*/  @!P0 NANOSLEEP.SYNCS 0x989680 ;  /* 0x009896800000895d */ /* 0x008fea0003900000 */
[----:B------:R-:W3:Y:S02]  /*13db0*/  @!P0 SYNCS.PHASECHK.TRANS64 P0, [R123+URZ+0x30], R6 ;  /* 0x000030067b0085a7 */ /* 0x000ee400080010ff */
[----:B---3--:R-:W-:Y:S05]  /*13dc0*/  @!P0 BRA `(.L_x_132) ;  /* 0xfffffffc00f08947 */ /* 0x008fea000383ffff */
[----:B------:R-:W-:Y:S05]  /*13dd0*/  BRA `(.L_x_131) ;  /* 0xffffffd400b87947 */ /* 0x000fea000383ffff */
.L_x_140:
[----:B-1----:R1:W3:Y:S02]  /*13de0*/  SYNCS.PHASECHK.TRANS64.TRYWAIT P0, [R123+URZ+0x30], R6 ;  /* 0x000030067b0075a7 */ /* 0x0022e400080011ff */
[----:B---3--:R-:W-:Y:S05]  /*13df0*/  @!P0 NANOSLEEP.SYNCS 0x989680 ;  /* 0x009896800000895d */ /* 0x008fea0003900000 */
[----:B------:R-:W3:Y:S02]  /*13e00*/  @!P0 SYNCS.PHASECHK.TRANS64 P0, [R123+URZ+0x30], R6 ;  /* 0x000030067b0085a7 */ /* 0x000ee400080010ff */
[----:B---3--:R-:W-:Y:S05]  /*13e10*/  @!P0 BRA `(.L_x_140) ;  /* 0xfffffffc00f08947 */ /* 0x008fea000383ffff */
[----:B------:R-:W-:Y:S05]  /*13e20*/  BRA `(.L_x_139) ;  /* 0xffffffe000107947 */ /* 0x000fea000383ffff */
.L_x_148:
[----:B-1----:R1:W3:Y:S02]  /*13e30*/  SYNCS.PHASECHK.TRANS64.TRYWAIT P0, [R123+URZ+0x30], R4 ;  /* 0x000030047b0075a7 */ /* 0x0022e400080011ff */
[----:B---3--:R-:W-:Y:S05]  /*13e40*/  @!P0 NANOSLEEP.SYNCS 0x989680 ;  /* 0x009896800000895d */ /* 0x008fea0003900000 */
[----:B------:R-:W3:Y:S02]  /*13e50*/  @!P0 SYNCS.PHASECHK.TRANS64 P0, [R123+URZ+0x30], R4 ;  /* 0x000030047b0085a7 */ /* 0x000ee400080010ff */
[----:B---3--:R-:W-:Y:S05]  /*13e60*/  @!P0 BRA `(.L_x_148) ;  /* 0xfffffffc00f08947 */ /* 0x008fea000383ffff */
[----:B------:R-:W-:Y:S05]  /*13e70*/  BRA `(.L_x_147) ;  /* 0xffffffe800687947 */ /* 0x000fea000383ffff */
        .weak           $__internal_0_$__cuda_sm10x_tcgen05_guardrail_trap_col_being_dealloced_not_returned_by_alloc
        .type           $__internal_0_$__cuda_sm10x_tcgen05_guardrail_trap_col_being_dealloced_not_returned_by_alloc,@function
        .size           $__internal_0_$__cuda_sm10x_tcgen05_guardrail_trap_col_being_dealloced_not_returned_by_alloc,($__internal_1_$__cuda_sm10x_tcgen05_guardrail_trap_phase_invalid_during_alloc - $__internal_0_$__cuda_sm10x_tcgen05_guardrail_trap_col_being_dealloced_not_returned_by_alloc)
$__internal_0_$__cuda_sm10x_tcgen05_guardrail_trap_col_being_dealloced_not_returned_by_alloc:
[----:B------:R-:W-:Y:S05]  /*13e80*/  BPT.TRAP 0x1 ;  /* 0x000000040000795c */ /* 0x000fea0000300000 */
[----:B------:R-:W-:-:S04]  /*13e90*/  MOV R3, 0x0 ;  /* 0x0000000000037802 */ /* 0x000fc80000000f00 */
[----:B------:R-:W-:Y:S05]  /*13ea0*/  RET.REL.NODEC R2 `(_ZN7cutlass13device_kernelINS_4conv6kernel13ConvUniversalINS1_16ConvProblemShapeILNS1_8OperatorE0ELi3EEENS1_10collective14CollectiveConvINS1_47MainloopSm100TmaUmmaWarpSpecializedImplicitGemmILS5_0ELi3ELi3ELi1ELi2EN4cute5tupleIJNSA_1CILi1EEESD_SD_EEEEENSB_IJNSC_ILi128EEESG_NSB_IJNSC_ILi64EEEEEEEEENS_10tfloat32_tESK_NSA_8TiledMMAINSA_8MMA_AtomIJNSA_17SM100_MMA_TF32_SSISK_SK_fLi128ELi128ELNSA_4UMMA5MajorE0ELSP_0ELNSO_7ScaleInE0ELSQ_0EEEEEENSA_6LayoutISE_NSB_IJNSC_ILi0EEESU_SU_EEEEENSB_IJNSA_10UnderscoreESX_SX_EEEEENS7_6detail27Sm100ImplicitGemmTileTraitsINSA_20SM90_TMA_LOAD_IM2COLENSA_14ComposedLayoutINSA_7SwizzleILi3ELi4ELi3EEENSA_18smem_ptr_flag_bitsILi32EEENST_INSB_IJNSC_ILi8EEENSC_ILi32EEEEEENSB_IJS19_SD_EEEEEEEvEENS11_INSA_13SM90_TMA_LOADES1D_vEEEENS_8epilogue10collective18CollectiveEpilogueINS1I_23Sm100TmaWarpSpecializedILi4ELi2ELi16ELb1ELb0EEEJSJ_NSB_IJNST_ISG_SD_EENST_INSC_ILi16EEESD_EEEEESK_NSB_IJNSB_IJllllEEESD_SU_EEESK_S1S_NS1I_6fusion15FusionCallbacksIS1M_NS1T_17LinearCombinationISK_fSK_fLNS_15FloatRoundStyleE2EEESJ_S1Q_JEEENSA_5SM1004TMEM4LOAD26SM100_TMEM_LOAD_32dp32b16xES12_NS13_INS14_ILi2ELi4ELi3EEES17_NST_INSB_IJS18_S1O_EEENSB_IJS1O_SD_EEEEEEENSA_39AutoVectorizingCopyWithAssumedAlignmentILi128EEENSA_21SM90_TMA_STORE_IM2COLES27_S29_S29_EEEvvEEEEvNT_6ParamsE) ;  /* 0xfffffec002547950 */ /* 0x000fea0003c3ffff */
        .weak           $__internal_1_$__cuda_sm10x_tcgen05_guardrail_trap_phase_invalid_during_alloc
        .type           $__internal_1_$__cuda_sm10x_tcgen05_guardrail_trap_phase_invalid_during_alloc,@function
        .size           $__internal_1_$__cuda_sm10x_tcgen05_guardrail_trap_phase_invalid_during_alloc,($__internal_2_$__cuda_sm10x_tcgen05_guardrail_trap_unallocated_columns_being_dealloced - $__internal_1_$__cuda_sm10x_tcgen05_guardrail_trap_phase_invalid_during_alloc)
$__internal_1_$__cuda_sm10x_tcgen05_guardrail_trap_phase_invalid_during_alloc:
[----:B------:R-:W-:Y:S05]  /*13eb0*/  BPT.TRAP 0x1 ;  /* 0x000000040000795c */ /* 0x000fea0000300000 */
[----:B------:R-:W-:-:S04]  /*13ec0*/  HFMA2 R3, -RZ, RZ, 0, 0 ;  /* 0x00000000ff037431 */ /* 0x000fc800000001ff */
[----:B------:R-:W-:Y:S05]  /*13ed0*/  RET.REL.NODEC R2 `(_ZN7cutlass13device_kernelINS_4conv6kernel13ConvUniversalINS1_16ConvProblemShapeILNS1_8OperatorE0ELi3EEENS1_10collective14CollectiveConvINS1_47MainloopSm100TmaUmmaWarpSpecializedImplicitGemmILS5_0ELi3ELi3ELi1ELi2EN4cute5tupleIJNSA_1CILi1EEESD_SD_EEEEENSB_IJNSC_ILi128EEESG_NSB_IJNSC_ILi64EEEEEEEEENS_10tfloat32_tESK_NSA_8TiledMMAINSA_8MMA_AtomIJNSA_17SM100_MMA_TF32_SSISK_SK_fLi128ELi128ELNSA_4UMMA5MajorE0ELSP_0ELNSO_7ScaleInE0ELSQ_0EEEEEENSA_6LayoutISE_NSB_IJNSC_ILi0EEESU_SU_EEEEENSB_IJNSA_10UnderscoreESX_SX_EEEEENS7_6detail27Sm100ImplicitGemmTileTraitsINSA_20SM90_TMA_LOAD_IM2COLENSA_14ComposedLayoutINSA_7SwizzleILi3ELi4ELi3EEENSA_18smem_ptr_flag_bitsILi32EEENST_INSB_IJNSC_ILi8EEENSC_ILi32EEEEEENSB_IJS19_SD_EEEEEEEvEENS11_INSA_13SM90_TMA_LOADES1D_vEEEENS_8epilogue10collective18CollectiveEpilogueINS1I_23Sm100TmaWarpSpecializedILi4ELi2ELi16ELb1ELb0EEEJSJ_NSB_IJNST_ISG_SD_EENST_INSC_ILi16EEESD_EEEEESK_NSB_IJNSB_IJllllEEESD_SU_EEESK_S1S_NS1I_6fusion15FusionCallbacksIS1M_NS1T_17LinearCombinationISK_fSK_fLNS_15FloatRoundStyleE2EEESJ_S1Q_JEEENSA_5SM1004TMEM4LOAD26SM100_TMEM_LOAD_32dp32b16xES12_NS13_INS14_ILi2ELi4ELi3EEES17_NST_INSB_IJS18_S1O_EEENSB_IJS1O_SD_EEEEEEENSA_39AutoVectorizingCopyWithAssumedAlignmentILi128EEENSA_21SM90_TMA_STORE_IM2COLES27_S29_S29_EEEvvEEEEvNT_6ParamsE) ;  /* 0xfffffec002487950 */ /* 0x000fea0003c3ffff */
        .weak           $__internal_2_$__cuda_sm10x_tcgen05_guardrail_trap_unallocated_columns_being_dealloced
        .type           $__internal_2_$__cuda_sm10x_tcgen05_guardrail_trap_unallocated_columns_being_dealloced,@function
        .size           $__internal_2_$__cuda_sm10x_tcgen05_guardrail_trap_unallocated_columns_being_dealloced,(.L_x_183 - $__internal_2_$__cuda_sm10x_tcgen05_guardrail_trap_unallocated_columns_being_dealloced)
$__internal_2_$__cuda_sm10x_tcgen05_guardrail_trap_unallocated_columns_being_dealloced:
[----:B------:R-:W-:Y:S05]  /*13ee0*/  BPT.TRAP 0x1 ;  /* 0x000000040000795c */ /* 0x000fea0000300000 */
[----:B------:R-:W-:-:S04]  /*13ef0*/  MOV R3, 0x0 ;  /* 0x0000000000037802 */ /* 0x000fc80000000f00 */
[----:B------:R-:W-:Y:S05]  /*13f00*/  RET.REL.NODEC R2 `(_ZN7cutlass13device_kernelINS_4conv6kernel13ConvUniversalINS1_16ConvProblemShapeILNS1_8OperatorE0ELi3EEENS1_10collective14CollectiveConvINS1_47MainloopSm100TmaUmmaWarpSpecializedImplicitGemmILS5_0ELi3ELi3ELi1ELi2EN4cute5tupleIJNSA_1CILi1EEESD_SD_EEEEENSB_IJNSC_ILi128EEESG_NSB_IJNSC_ILi64EEEEEEEEENS_10tfloat32_tESK_NSA_8TiledMMAINSA_8MMA_AtomIJNSA_17SM100_MMA_TF32_SSISK_SK_fLi128ELi128ELNSA_4UMMA5MajorE0ELSP_0ELNSO_7ScaleInE0ELSQ_0EEEEEENSA_6LayoutISE_NSB_IJNSC_ILi0EEESU_SU_EEEEENSB_IJNSA_10UnderscoreESX_SX_EEEEENS7_6detail27Sm100ImplicitGemmTileTraitsINSA_20SM90_TMA_LOAD_IM2COLENSA_14ComposedLayoutINSA_7SwizzleILi3ELi4ELi3EEENSA_18smem_ptr_flag_bitsILi32EEENST_INSB_IJNSC_ILi8EEENSC_ILi32EEEEEENSB_IJS19_SD_EEEEEEEvEENS11_INSA_13SM90_TMA_LOADES1D_vEEEENS_8epilogue10collective18CollectiveEpilogueINS1I_23Sm100TmaWarpSpecializedILi4ELi2ELi16ELb1ELb0EEEJSJ_NSB_IJNST_ISG_SD_EENST_INSC_ILi16EEESD_EEEEESK_NSB_IJNSB_IJllllEEESD_SU_EEESK_S1S_NS1I_6fusion15FusionCallbacksIS1M_NS1T_17LinearCombinationISK_fSK_fLNS_15FloatRoundStyleE2EEESJ_S1Q_JEEENSA_5SM1004TMEM4LOAD26SM100_TMEM_LOAD_32dp32b16xES12_NS13_INS14_ILi2ELi4ELi3EEES17_NST_INSB_IJS18_S1O_EEENSB_IJS1O_SD_EEEEEEENSA_39AutoVectorizingCopyWithAssumedAlignmentILi128EEENSA_21SM90_TMA_STORE_IM2COLES27_S29_S29_EEEvvEEEEvNT_6ParamsE) ;  /* 0xfffffec0023c7950 */ /* 0x000fea0003c3ffff */
.L_x_182:
[----:B------:R-:W-:-:S00]  /*13f10*/  BRA `(.L_x_182) ;  /* 0xfffffffc00fc7947 */ /* 0x000fc0000383ffff */
[----:B------:R-:W-:-:S00]  /*13f20*/  NOP ;  /* 0x0000000000007918 */ /* 0x000fc00000000000 */
        /* <DEDUP_REMOVED lines=13> */
.L_x_183:


//--------------------- .nv.global.init           --------------------------
	.section	.nv.global.init,"aw",@progbits
.nv.global.init:
	.type		$str$29,@object
	.size		$str$29,($str$30 - $str$29)
$str$29:
        /*0000*/ 	.byte	0x28, 0x61, 0x64, 0x64, 0x72, 0x65, 0x73, 0x73, 0x20, 0x26, 0x20, 0x6d, 0x61, 0x73, 0x6b, 0x29
        /*0010*/ 	.byte	0x20, 0x3d, 0x3d, 0x20, 0x30, 0x00
	.type		$str$30,@object
	.size		$str$30,($str$28 - $str$30)
$str$30:
        /*0016*/ 	.byte	0x2f, 0x74, 0x6d, 0x70, 0x2f, 0x63, 0x75, 0x74, 0x6c, 0x61, 0x73, 0x73, 0x5f, 0x73, 0x77, 0x65
        /*0026*/ 	.byte	0x65, 0x70, 0x5f, 0x73, 0x72, 0x63, 0x2f, 0x69, 0x6e, 0x63, 0x6c, 0x75, 0x64, 0x65, 0x2f, 0x63
        /*0036*/ 	.byte	0x75, 0x74, 0x65, 0x2f, 0x70, 0x6f, 0x69, 0x6e, 0x74, 0x65, 0x72, 0x5f, 0x66, 0x6c, 0x61, 0x67
        /*0046*/ 	.byte	0x67, 0x65, 0x64, 0x2e, 0x68, 0x70, 0x70, 0x00
	.type		$str$28,@object
	.size		$str$28,($str$27 - $str$28)
$str$28:
        /*004e*/ 	.byte	0x2f, 0x74, 0x6d, 0x70, 0x2f, 0x63, 0x75, 0x74, 0x6c, 0x61, 0x73, 0x73, 0x5f, 0x73, 0x77, 0x65
        /*005e*/ 	.byte	0x65, 0x70, 0x5f, 0x73, 0x72, 0x63, 0x2f, 0x69, 0x6e, 0x63, 0x6c, 0x75, 0x64, 0x65, 0x2f, 0x63
        /*006e*/ 	.byte	0x75, 0x74, 0x65, 0x2f, 0x61, 0x74, 0x6f, 0x6d, 0x2f, 0x63, 0x6f, 0x70, 0x79, 0x5f, 0x74, 0x72
        /*007e*/ 	.byte	0x61, 0x69, 0x74, 0x73, 0x5f, 0x73, 0x6d, 0x31, 0x30, 0x30, 0x2e, 0x68, 0x70, 0x70, 0x00
	.type		$str$27,@object
	.size		$str$27,(__unnamed_1 - $str$27)
$str$27:
        /*008d*/ 	.byte	0x28, 0x28, 0x75, 0x69, 0x6e, 0x74, 0x33, 0x32, 0x5f, 0x74, 0x28, 0x74, 0x68, 0x72, 0x65, 0x61
        /*009d*/ 	.byte	0x64, 0x49, 0x64, 0x78, 0x2e, 0x78, 0x29, 0x20, 0x2f, 0x20, 0x33, 0x32, 0x29, 0x20, 0x25, 0x20
        /*00ad*/ 	.byte	0x34, 0x29, 0x20, 0x3d, 0x3d, 0x20, 0x28, 0x28, 0x28, 0x74, 0x6d, 0x65, 0x6d, 0x5f, 0x61, 0x64
        /*00bd*/ 	.byte	0x64, 0x72, 0x20, 0x3e, 0x3e, 0x20, 0x31, 0x36, 0x29, 0x20, 0x2f, 0x20, 0x33, 0x32, 0x29, 0x20
        /*00cd*/ 	.byte	0x25, 0x20, 0x34, 0x29, 0x00
	.type		__unnamed_1,@object
	.size		__unnamed_1,(__unnamed_2 - __unnamed_1)
__unnamed_1:
        /*00d2*/ 	.byte	0x61, 0x75, 0x74, 0x6f, 0x20, 0x63, 0x75, 0x74, 0x65, 0x3a, 0x3a, 0x61, 0x73, 0x5f, 0x70, 0x6f
        /* <DEDUP_REMOVED lines=24> */
        /*0262*/ 	.byte	0x32, 0x30, 0x34, 0x38, 0x3e, 0x3e, 0x3e, 0x3e, 0x5d, 0x00
	.type		__unnamed_2,@object
	.size		__unnamed_2,(.L_2 - __unnamed_2)
__unnamed_2:
        /* <DEDUP_REMOVED lines=42> */
        /*050c*/ 	.byte	0x3e, 0x5d, 0x00
.L_2:


//--------------------- .nv.shared._ZN7cutlass13device_kernelINS_4conv6kernel13ConvUniversalINS1_16ConvProblemShapeILNS1_8OperatorE0ELi3EEENS1_10collective14CollectiveConvINS1_47MainloopSm100TmaUmmaWarpSpecializedImplicitGemmILS5_0ELi3ELi3ELi1ELi2EN4cute5tupleIJNSA_1CILi1EEESD_SD_EEEEENSB_IJNSC_ILi128EEESG_NSB_IJNSC_ILi64EEEEEEEEENS_10tfloat32_tESK_NSA_8TiledMMAINSA_8MMA_AtomIJNSA_17SM100_MMA_TF32_SSISK_SK_fLi128ELi128ELNSA_4UMMA5MajorE0ELSP_0ELNSO_7ScaleInE0ELSQ_0EEEEEENSA_6LayoutISE_NSB_IJNSC_ILi0EEESU_SU_EEEEENSB_IJNSA_10UnderscoreESX_SX_EEEEENS7_6detail27Sm100ImplicitGemmTileTraitsINSA_20SM90_TMA_LOAD_IM2COLENSA_14ComposedLayoutINSA_7SwizzleILi3ELi4ELi3EEENSA_18smem_ptr_flag_bitsILi32EEENST_INSB_IJNSC_ILi8EEENSC_ILi32EEEEEENSB_IJS19_SD_EEEEEEEvEENS11_INSA_13SM90_TMA_LOADES1D_vEEEENS_8epilogue10collective18CollectiveEpilogueINS1I_23Sm100TmaWarpSpecializedILi4ELi2ELi16ELb1ELb0EEEJSJ_NSB_IJNST_ISG_SD_EENST_INSC_ILi16EEESD_EEEEESK_NSB_IJNSB_IJllllEEESD_SU_EEESK_S1S_NS1I_6fusion15FusionCallbacksIS1M_NS1T_17LinearCombinationISK_fSK_fLNS_15FloatRoundStyleE2EEESJ_S1Q_JEEENSA_5SM1004TMEM4LOAD26SM100_TMEM_LOAD_32dp32b16xES12_NS13_INS14_ILi2ELi4ELi3EEES17_NST_INSB_IJS18_S1O_EEENSB_IJS1O_SD_EEEEEEENSA_39AutoVectorizingCopyWithAssumedAlignmentILi128EEENSA_21SM90_TMA_STORE_IM2COLES27_S29_S29_EEEvvEEEEvNT_6ParamsE --------------------------
	.section	.nv.shared._ZN7cutlass13device_kernelINS_4conv6kernel13ConvUniversalINS1_16ConvProblemShapeILNS1_8OperatorE0ELi3EEENS1_10collective14CollectiveConvINS1_47MainloopSm100TmaUmmaWarpSpecializedImplicitGemmILS5_0ELi3ELi3ELi1ELi2EN4cute5tupleIJNSA_1CILi1EEESD_SD_EEEEENSB_IJNSC_ILi128EEESG_NSB_IJNSC_ILi64EEEEEEEEENS_10tfloat32_tESK_NSA_8TiledMMAINSA_8MMA_AtomIJNSA_17SM100_MMA_TF32_SSISK_SK_fLi128ELi128ELNSA_4UMMA5MajorE0ELSP_0ELNSO_7ScaleInE0ELSQ_0EEEEEENSA_6LayoutISE_NSB_IJNSC_ILi0EEESU_SU_EEEEENSB_IJNSA_10UnderscoreESX_SX_EEEEENS7_6detail27Sm100ImplicitGemmTileTraitsINSA_20SM90_TMA_LOAD_IM2COLENSA_14ComposedLayoutINSA_7SwizzleILi3ELi4ELi3EEENSA_18smem_ptr_flag_bitsILi32EEENST_INSB_IJNSC_ILi8EEENSC_ILi32EEEEEENSB_IJS19_SD_EEEEEEEvEENS11_INSA_13SM90_TMA_LOADES1D_vEEEENS_8epilogue10collective18CollectiveEpilogueINS1I_23Sm100TmaWarpSpecializedILi4ELi2ELi16ELb1ELb0EEEJSJ_NSB_IJNST_ISG_SD_EENST_INSC_ILi16EEESD_EEEEESK_NSB_IJNSB_IJllllEEESD_SU_EEESK_S1S_NS1I_6fusion15FusionCallbacksIS1M_NS1T_17LinearCombinationISK_fSK_fLNS_15FloatRoundStyleE2EEESJ_S1Q_JEEENSA_5SM1004TMEM4LOAD26SM100_TMEM_LOAD_32dp32b16xES12_NS13_INS14_ILi2ELi4ELi3EEES17_NST_INSB_IJS18_S1O_EEENSB_IJS1O_SD_EEEEEEENSA_39AutoVectorizingCopyWithAssumedAlignmentILi128EEENSA_21SM90_TMA_STORE_IM2COLES27_S29_S29_EEEvvEEEEvNT_6ParamsE,"aw",@nobits
	.sectionflags	@""
	.align	16
	.zero		1024


//--------------------- .nv.shared.reserved.0     --------------------------
	.section	.nv.shared.reserved.0,"aw",@nobits
	.weak		__nv_reservedSMEM_offset_0_alias
	.size		__nv_reservedSMEM_offset_0_alias, 0, 64
	.other		__nv_reservedSMEM_offset_0_alias,@"STO_CUDA_RESERVED_SHARED STV_DEFAULT"
__nv_reservedSMEM_offset_0_alias:
	.zero		0
.nv.shared.reserved.0:
	.zero		64
	.weak		__nv_reservedSMEM_tcgen05_partition
	.type		__nv_reservedSMEM_tcgen05_partition,@object
	.size		__nv_reservedSMEM_tcgen05_partition,(.L_0 - __nv_reservedSMEM_tcgen05_partition)
__nv_reservedSMEM_tcgen05_partition:
	.zero		32
.L_0:


//--------------------- .nv.global                --------------------------
	.section	.nv.global,"aw",@nobits
.nv.global:
	.type		_ZN39_INTERNAL_19a6ddde_4_k_cu_9571b655_40974cute1_E,@object
	.size		_ZN39_INTERNAL_19a6ddde_4_k_cu_9571b655_40974cute1_E,(_ZN39_INTERNAL_19a6ddde_4_k_cu_9571b655_40974cuda3std3__45__cpo6cbeginE - _ZN39_INTERNAL_19a6ddde_4_k_cu_9571b655_40974cute1_E)
_ZN39_INTERNAL_19a6ddde_4_k_cu_9571b655_40974cute1_E:
	.zero		1
	.type		_ZN39_INTERNAL_19a6ddde_4_k_cu_9571b655_40974cuda3std3__45__cpo6cbeginE,@object
	.size		_ZN39_INTERNAL_19a6ddde_4_k_cu_9571b655_40974cuda3std3__45__cpo6cbeginE,(_ZN39_INTERNAL_19a6ddde_4_k_cu_9571b655_40974cuda3std3__48in_placeE - _ZN39_INTERNAL_19a6ddde_4_k_cu_9571b655_40974cuda3std3__45__cpo6cbeginE)
_ZN39_INTERNAL_19a6ddde_4_k_cu_9571b655_40974cuda3std3__45__cpo6cbeginE:
	.zero		1
	.type		_ZN39_INTERNAL_19a6ddde_4_k_cu_9571b655_40974cuda3std3__48in_placeE,@object
	.size		_ZN39_INTERNAL_19a6ddde_4_k_cu_9571b655_40974cuda3std3__48in_placeE,(_ZN39_INTERNAL_19a6ddde_4_k_cu_9571b655_40974cuda3std6ranges3__45__cpo9iter_moveE - _ZN39_INTERNAL_19a6ddde_4_k_cu_9571b655_40974cuda3std3__48in_placeE)
_ZN39_INTERNAL_19a6ddde_4_k_cu_9571b655_40974cuda3std3__48in_placeE:
	.zero		1
	.type		_ZN39_INTERNAL_19a6ddde_4_k_cu_9571b655_40974cuda3std6ranges3__45__cpo9iter_moveE,@object
	.size		_ZN39_INTERNAL_19a6ddde_4_k_cu_9571b655_40974cuda3std6ranges3__45__cpo9iter_moveE,(_ZN39_INTERNAL_19a6ddde_4_k_cu_9571b655_40974cuda3std3__45__cpo5beginE - _ZN39_INTERNAL_19a6ddde_4_k_cu_9571b655_40974cuda3std6ranges3__45__cpo9iter_moveE)
_ZN39_INTERNAL_19a6ddde_4_k_cu_9571b655_40974cuda3std6ranges3__45__cpo9iter_moveE:
	.zero		1
	.type		_ZN39_INTERNAL_19a6ddde_4_k_cu_9571b655_40974cuda3std3__45__cpo5beginE,@object
	.size		_ZN39_INTERNAL_19a6ddde_4_k_cu_9571b655_40974cuda3std3__45__cpo5beginE,(_ZN39_INTERNAL_19a6ddde_4_k_cu_9571b655_40974cuda3std3__441_GLOBAL__N__19a6ddde_4_k_cu_9571b655_40976ignoreE - _ZN39_INTERNAL_19a6ddde_4_k_cu_9571b655_40974cuda3std3__45__cpo5beginE)
_ZN39_INTERNAL_19a6ddde_4_k_cu_9571b655_40974cuda3std3__45__cpo5beginE:
	.zero		1
	.type		_ZN39_INTERNAL_19a6ddde_4_k_cu_9571b655_40974cuda3std3__441_GLOBAL__N__19a6ddde_4_k_cu_9571b655_40976ignoreE,@object
	.size		_ZN39_INTERNAL_19a6ddde_4_k_cu_9571b655_40974cuda3std3__441_GLOBAL__N__19a6ddde_4_k_cu_9571b655_40976ignoreE,(_ZN39_INTERNAL_19a6ddde_4_k_cu_9571b655_40974cute7productE - _ZN39_INTERNAL_19a6ddde_4_k_cu_9571b655_40974cuda3std3__441_GLOBAL__N__19a6ddde_4_k_cu_9571b655_40976ignoreE)
_ZN39_INTERNAL_19a6ddde_4_k_cu_9571b655_40974cuda3std3__441_GLOBAL__N__19a6ddde_4_k_cu_9571b655_40976ignoreE:
	.zero		1
	.type		_ZN39_INTERNAL_19a6ddde_4_k_cu_9571b655_40974cute7productE,@object
	.size		_ZN39_INTERNAL_19a6ddde_4_k_cu_9571b655_40974cute7productE,(_ZN39_INTERNAL_19a6ddde_4_k_cu_9571b655_40974cuda3std3__45__cpo3endE - _ZN39_INTERNAL_19a6ddde_4_k_cu_9571b655_40974cute7productE)
_ZN39_INTERNAL_19a6ddde_4_k_cu_9571b655_40974cute7productE:
	.zero		1
	.type		_ZN39_INTERNAL_19a6ddde_4_k_cu_9571b655_40974cuda3std3__45__cpo3endE,@object
	.size		_ZN39_INTERNAL_19a6ddde_4_k_cu_9571b655_40974cuda3std3__45__cpo3endE,(_ZN39_INTERNAL_19a6ddde_4_k_cu_9571b655_40974cuda3std3__419piecewise_constructE - _ZN39_INTERNAL_19a6ddde_4_k_cu_9571b655_40974cuda3std3__45__cpo3endE)
_ZN39_INTERNAL_19a6ddde_4_k_cu_9571b655_40974cuda3std3__45__cpo3endE:
	.zero		1
	.type		_ZN39_INTERNAL_19a6ddde_4_k_cu_9571b655_40974cuda3std3__419piecewise_constructE,@object
	.size		_ZN39_INTERNAL_19a6ddde_4_k_cu_9571b655_40974cuda3std3__419piecewise_constructE,(_ZN39_INTERNAL_19a6ddde_4_k_cu_9571b655_40974cuda3std3__45__cpo4cendE - _ZN39_INTERNAL_19a6ddde_4_k_cu_9571b655_40974cuda3std3__419piecewise_constructE)
_ZN39_INTERNAL_19a6ddde_4_k_cu_9571b655_40974cuda3std3__419piecewise_constructE:
	.zero		1
	.type		_ZN39_INTERNAL_19a6ddde_4_k_cu_9571b655_40974cuda3std3__45__cpo4cendE,@object
	.size		_ZN39_INTERNAL_19a6ddde_4_k_cu_9571b655_40974cuda3std3__45__cpo4cendE,(_ZN39_INTERNAL_19a6ddde_4_k_cu_9571b655_40974cuda3std6ranges3__45__cpo4swapE - _ZN39_INTERNAL_19a6ddde_4_k_cu_9571b655_40974cuda3std3__45__cpo4cendE)
_ZN39_INTERNAL_19a6ddde_4_k_cu_9571b655_40974cuda3std3__45__cpo4cendE:
	.zero		1
	.type		_ZN39_INTERNAL_19a6ddde_4_k_cu_9571b655_40974cuda3std6ranges3__45__cpo4swapE,@object
	.size		_ZN39_INTERNAL_19a6ddde_4_k_cu_9571b655_40974cuda3std6ranges3__45__cpo4swapE,(.L_10 - _ZN39_INTERNAL_19a6ddde_4_k_cu_9571b655_40974cuda3std6ranges3__45__cpo4swapE)
_ZN39_INTERNAL_19a6ddde_4_k_cu_9571b655_40974cuda3std6ranges3__45__cpo4swapE:
	.zero		1
.L_10:


//--------------------- .nv.constant0._ZN7cutlass13device_kernelINS_4conv6kernel13ConvUniversalINS1_16ConvProblemShapeILNS1_8OperatorE0ELi3EEENS1_10collective14CollectiveConvINS1_47MainloopSm100TmaUmmaWarpSpecializedImplicitGemmILS5_0ELi3ELi3ELi1ELi2EN4cute5tupleIJNSA_1CILi1EEESD_SD_EEEEENSB_IJNSC_ILi128EEESG_NSB_IJNSC_ILi64EEEEEEEEENS_10tfloat32_tESK_NSA_8TiledMMAINSA_8MMA_AtomIJNSA_17SM100_MMA_TF32_SSISK_SK_fLi128ELi128ELNSA_4UMMA5MajorE0ELSP_0ELNSO_7ScaleInE0ELSQ_0EEEEEENSA_6LayoutISE_NSB_IJNSC_ILi0EEESU_SU_EEEEENSB_IJNSA_10UnderscoreESX_SX_EEEEENS7_6detail27Sm100ImplicitGemmTileTraitsINSA_20SM90_TMA_LOAD_IM2COLENSA_14ComposedLayoutINSA_7SwizzleILi3ELi4ELi3EEENSA_18smem_ptr_flag_bitsILi32EEENST_INSB_IJNSC_ILi8EEENSC_ILi32EEEEEENSB_IJS19_SD_EEEEEEEvEENS11_INSA_13SM90_TMA_LOADES1D_vEEEENS_8epilogue10collective18CollectiveEpilogueINS1I_23Sm100TmaWarpSpecializedILi4ELi2ELi16ELb1ELb0EEEJSJ_NSB_IJNST_ISG_SD_EENST_INSC_ILi16EEESD_EEEEESK_NSB_IJNSB_IJllllEEESD_SU_EEESK_S1S_NS1I_6fusion15FusionCallbacksIS1M_NS1T_17LinearCombinationISK_fSK_fLNS_15FloatRoundStyleE2EEESJ_S1Q_JEEENSA_5SM1004TMEM4LOAD26SM100_TMEM_LOAD_32dp32b16xES12_NS13_INS14_ILi2ELi4ELi3EEES17_NST_INSB_IJS18_S1O_EEENSB_IJS1O_SD_EEEEEEENSA_39AutoVectorizingCopyWithAssumedAlignmentILi128EEENSA_21SM90_TMA_STORE_IM2COLES27_S29_S29_EEEvvEEEEvNT_6ParamsE --------------------------
	.section	.nv.constant0._ZN7cutlass13device_kernelINS_4conv6kernel13ConvUniversalINS1_16ConvProblemShapeILNS1_8OperatorE0ELi3EEENS1_10collective14CollectiveConvINS1_47MainloopSm100TmaUmmaWarpSpecializedImplicitGemmILS5_0ELi3ELi3ELi1ELi2EN4cute5tupleIJNSA_1CILi1EEESD_SD_EEEEENSB_IJNSC_ILi128EEESG_NSB_IJNSC_ILi64EEEEEEEEENS_10tfloat32_tESK_NSA_8TiledMMAINSA_8MMA_AtomIJNSA_17SM100_MMA_TF32_SSISK_SK_fLi128ELi128ELNSA_4UMMA5MajorE0ELSP_0ELNSO_7ScaleInE0ELSQ_0EEEEEENSA_6LayoutISE_NSB_IJNSC_ILi0EEESU_SU_EEEEENSB_IJNSA_10UnderscoreESX_SX_EEEEENS7_6detail27Sm100ImplicitGemmTileTraitsINSA_20SM90_TMA_LOAD_IM2COLENSA_14ComposedLayoutINSA_7SwizzleILi3ELi4ELi3EEENSA_18smem_ptr_flag_bitsILi32EEENST_INSB_IJNSC_ILi8EEENSC_ILi32EEEEEENSB_IJS19_SD_EEEEEEEvEENS11_INSA_13SM90_TMA_LOADES1D_vEEEENS_8epilogue10collective18CollectiveEpilogueINS1I_23Sm100TmaWarpSpecializedILi4ELi2ELi16ELb1ELb0EEEJSJ_NSB_IJNST_ISG_SD_EENST_INSC_ILi16EEESD_EEEEESK_NSB_IJNSB_IJllllEEESD_SU_EEESK_S1S_NS1I_6fusion15FusionCallbacksIS1M_NS1T_17LinearCombinationISK_fSK_fLNS_15FloatRoundStyleE2EEESJ_S1Q_JEEENSA_5SM1004TMEM4LOAD26SM100_TMEM_LOAD_32dp32b16xES12_NS13_INS14_ILi2ELi4ELi3EEES17_NST_INSB_IJS18_S1O_EEENSB_IJS1O_SD_EEEEEEENSA_39AutoVectorizingCopyWithAssumedAlignmentILi128EEENSA_21SM90_TMA_STORE_IM2COLES27_S29_S29_EEEvvEEEEvNT_6ParamsE,"a",@progbits
	.sectionflags	@""
	.align	4
.nv.constant0._ZN7cutlass13device_kernelINS_4conv6kernel13ConvUniversalINS1_16ConvProblemShapeILNS1_8OperatorE0ELi3EEENS1_10collective14CollectiveConvINS1_47MainloopSm100TmaUmmaWarpSpecializedImplicitGemmILS5_0ELi3ELi3ELi1ELi2EN4cute5tupleIJNSA_1CILi1EEESD_SD_EEEEENSB_IJNSC_ILi128EEESG_NSB_IJNSC_ILi64EEEEEEEEENS_10tfloat32_tESK_NSA_8TiledMMAINSA_8MMA_AtomIJNSA_17SM100_MMA_TF32_SSISK_SK_fLi128ELi128ELNSA_4UMMA5MajorE0ELSP_0ELNSO_7ScaleInE0ELSQ_0EEEEEENSA_6LayoutISE_NSB_IJNSC_ILi0EEESU_SU_EEEEENSB_IJNSA_10UnderscoreESX_SX_EEEEENS7_6detail27Sm100ImplicitGemmTileTraitsINSA_20SM90_TMA_LOAD_IM2COLENSA_14ComposedLayoutINSA_7SwizzleILi3ELi4ELi3EEENSA_18smem_ptr_flag_bitsILi32EEENST_INSB_IJNSC_ILi8EEENSC_ILi32EEEEEENSB_IJS19_SD_EEEEEEEvEENS11_INSA_13SM90_TMA_LOADES1D_vEEEENS_8epilogue10collective18CollectiveEpilogueINS1I_23Sm100TmaWarpSpecializedILi4ELi2ELi16ELb1ELb0EEEJSJ_NSB_IJNST_ISG_SD_EENST_INSC_ILi16EEESD_EEEEESK_NSB_IJNSB_IJllllEEESD_SU_EEESK_S1S_NS1I_6fusion15FusionCallbacksIS1M_NS1T_17LinearCombinationISK_fSK_fLNS_15FloatRoundStyleE2EEESJ_S1Q_JEEENSA_5SM1004TMEM4LOAD26SM100_TMEM_LOAD_32dp32b16xES12_NS13_INS14_ILi2ELi4ELi3EEES17_NST_INSB_IJS18_S1O_EEENSB_IJS1O_SD_EEEEEEENSA_39AutoVectorizingCopyWithAssumedAlignmentILi128EEENSA_21SM90_TMA_STORE_IM2COLES27_S29_S29_EEEvvEEEEvNT_6ParamsE:
	.zero		3200


//--------------------- SYMBOLS --------------------------

	.type		.nv.reservedSmem.offset0,@object
	.size		.nv.reservedSmem.offset0,0x4
	.type		.nv.reservedSmem.cap,@object
	.size		.nv.reservedSmem.cap,0x4
	.type		__assertfail,@function
